// auto-generated by cutlass_sweep.gemm — config: {"arch": "sm_100", "cluster_m": 2, "cluster_n": 2, "dtype": "e5m2", "dtype_b": "e5m2", "layout": "nt", "stages": 0, "tile_k": 32, "tile_m": 256, "tile_n": 256}
#include "cutlass/cutlass.h"
#include "cutlass/gemm/collective/collective_builder.hpp"
#include "cutlass/gemm/device/gemm_universal_adapter.h"
#include "cutlass/gemm/kernel/gemm_universal.hpp"
#include "cutlass/epilogue/collective/collective_builder.hpp"

using ElemA = cutlass::float_e5m2_t;
using ElemB = cutlass::float_e5m2_t;
using ElemCD = cutlass::float_e5m2_t;
using Acc  = float;
using TileShape    = cute::Shape<cute::_256, cute::_256, cute::_32>;
using ClusterShape = cute::Shape<cute::_2, cute::_2, cute::_1>;

using CollectiveEpilogue = typename cutlass::epilogue::collective::CollectiveBuilder<
    cutlass::arch::Sm100, cutlass::arch::OpClassTensorOp,
    TileShape, ClusterShape,
    cutlass::epilogue::collective::EpilogueTileAuto,
    Acc, Acc,
    ElemCD, cutlass::layout::RowMajor, 128 / cutlass::sizeof_bits<ElemCD>::value,
    ElemCD, cutlass::layout::RowMajor, 128 / cutlass::sizeof_bits<ElemCD>::value,
    cutlass::epilogue::collective::EpilogueScheduleAuto
  >::CollectiveOp;

using CollectiveMainloop = typename cutlass::gemm::collective::CollectiveBuilder<
    cutlass::arch::Sm100, cutlass::arch::OpClassTensorOp,
    ElemA, cutlass::layout::RowMajor, 128 / cutlass::sizeof_bits<ElemA>::value,
    ElemB, cutlass::layout::ColumnMajor, 128 / cutlass::sizeof_bits<ElemB>::value,
    Acc,
    TileShape, ClusterShape,
    cutlass::gemm::collective::StageCountAutoCarveout<static_cast<int>(sizeof(typename CollectiveEpilogue::SharedStorage))>,
    cutlass::gemm::collective::KernelScheduleAuto
  >::CollectiveOp;

using GemmKernel = cutlass::gemm::kernel::GemmUniversal<
    cute::Shape<int,int,int,int>,
    CollectiveMainloop,
    CollectiveEpilogue
>;
using Gemm = cutlass::gemm::device::GemmUniversalAdapter<GemmKernel>;

// Force the device kernel symbol into the cubin without needing a host main.
auto* _anchor = &cutlass::device_kernel<GemmKernel>;


// ===== COMPILED SASS (sm_100a) =====

	.target	sm_100a

	.elftype	@"ET_EXEC"


//--------------------- .note.nv.tkinfo           --------------------------
	.section	.note.nv.tkinfo,"",@"SHT_NOTE"
	.sectionflags	@"SHF_NOTE_NV_TKINFO"
	.tkinfo
        /*0018*/ 	.word	0x00000002
        /*0030*/ 	.string	""
        /*0030*/ 	.string	"ptxas"
        /*0030*/ 	.string	"Cuda compilation tools, release 13.0, V13.0.88"
        /*0030*/ 	.string	"Build cuda_13.0.r13.0/compiler.36424714_0"
        /*0030*/ 	.string	"-arch sm_100a -m 64 "



//--------------------- .note.nv.cuinfo           --------------------------
	.section	.note.nv.cuinfo,"",@"SHT_NOTE"
	.sectionflags	@"SHF_NOTE_NV_CUINFO"
        /*0018*/ 	.short	0x0002
        /*001a*/ 	.short	0x0064
        /*001c*/ 	.short	0x0082
	.zero		2


//--------------------- .nv.info                  --------------------------
	.section	.nv.info,"",@"SHT_CUDA_INFO"
	.align	4


	//----- nvinfo : EIATTR_REGCOUNT
	.align		4
        /*0000*/ 	.byte	0x04, 0x2f
        /*0002*/ 	.short	(.L_20 - .L_19)
	.align		4
.L_19:
        /*0004*/ 	.word	index@(_ZN7cutlass13device_kernelINS_4gemm6kernel13GemmUniversalIN4cute5tupleIJiiiiEEENS1_10collective13CollectiveMmaINS1_35MainloopSm100TmaUmmaWarpSpecializedILi22ELi2ELi2ENS5_IJNS4_1CILi2EEESB_NSA_ILi1EEEEEEEENS5_IJNSA_ILi256EEESF_NSA_ILi32EEEEEENS_12float_e5m2_tENS5_IJlSC_lEEESI_SJ_NS4_8TiledMMAINS4_8MMA_AtomIJNS4_10MMA_TraitsINS4_25SM100_MMA_F8F6F4_2x1SM_SSEJSI_SI_fSF_SF_NS4_17integral_constantINS4_4UMMA5MajorELSQ_0EEESR_NSO_INSP_7ScaleInELSS_0EEEST_EEEEEENS4_6LayoutINS5_IJSC_SC_SC_EEENS5_IJNSA_ILi0EEESY_SY_EEEEENS5_IJNS4_10UnderscoreES11_S11_EEEEENS4_28SM100_TMA_2SM_LOAD_MULTICASTENS4_14ComposedLayoutINS4_7SwizzleILi1ELi4ELi3EEENS4_18smem_ptr_flag_bitsILi8EEENSW_INS5_IJNSA_ILi8EEESG_EEENS5_IJSG_SC_EEEEEEEvNS4_8identityENS4_18SM100_TMA_2SM_LOADES1E_vS1F_EENS_8epilogue10collective18CollectiveEpilogueINS1I_23Sm100TmaWarpSpecializedILi4ELi2ELi64ELb0ELb0EEEJNS5_IJNSA_ILi128EEESF_SG_EEENS5_IJNSW_IS1N_SC_EENSW_INSA_ILi64EEESC_EEEEESI_SJ_SI_SJ_NS1I_6fusion15FusionCallbacksIS1M_NS1T_17LinearCombinationISI_fSI_fLNS_15FloatRoundStyleE2EEES1O_S1S_JEEENS4_5SM1004TMEM4LOAD26SM100_TMEM_LOAD_32dp32b64xENS4_13SM90_TMA_LOADENS15_INS16_ILi2ELi4ELi3EEES19_NSW_INS5_IJS1A_S1Q_EEENS5_IJS1Q_SC_EEEEEEENS4_39AutoVectorizingCopyWithAssumedAlignmentILi128EEENS4_14SM90_TMA_STOREES28_S2A_S2A_EEEvvEEEEvNT_6ParamsE)
        /*0008*/ 	.word	0x000000cf


	//----- nvinfo : EIATTR_FRAME_SIZE
	.align		4
.L_20:
        /*000c*/ 	.byte	0x04, 0x11
        /*000e*/ 	.short	(.L_22 - .L_21)
	.align		4
.L_21:
        /*0010*/ 	.word	index@($__internal_2_$__cuda_sm10x_tcgen05_guardrail_trap_unallocated_columns_being_dealloced)
        /*0014*/ 	.word	0x00000000


	//----- nvinfo : EIATTR_FRAME_SIZE
	.align		4
.L_22:
        /*0018*/ 	.byte	0x04, 0x11
        /*001a*/ 	.short	(.L_24 - .L_23)
	.align		4
.L_23:
        /*001c*/ 	.word	index@($__internal_1_$__cuda_sm10x_tcgen05_guardrail_trap_phase_invalid_during_alloc)
        /*0020*/ 	.word	0x00000000


	//----- nvinfo : EIATTR_FRAME_SIZE
	.align		4
.L_24:
        /*0024*/ 	.byte	0x04, 0x11
        /*0026*/ 	.short	(.L_26 - .L_25)
	.align		4
.L_25:
        /*0028*/ 	.word	index@($__internal_0_$__cuda_sm10x_tcgen05_guardrail_trap_col_being_dealloced_not_returned_by_alloc)
        /*002c*/ 	.word	0x00000000


	//----- nvinfo : EIATTR_FRAME_SIZE
	.align		4
.L_26:
        /*0030*/ 	.byte	0x04, 0x11
        /*0032*/ 	.short	(.L_28 - .L_27)
	.align		4
.L_27:
        /*0034*/ 	.word	index@(_ZN7cutlass13device_kernelINS_4gemm6kernel13GemmUniversalIN4cute5tupleIJiiiiEEENS1_10collective13CollectiveMmaINS1_35MainloopSm100TmaUmmaWarpSpecializedILi22ELi2ELi2ENS5_IJNS4_1CILi2EEESB_NSA_ILi1EEEEEEEENS5_IJNSA_ILi256EEESF_NSA_ILi32EEEEEENS_12float_e5m2_tENS5_IJlSC_lEEESI_SJ_NS4_8TiledMMAINS4_8MMA_AtomIJNS4_10MMA_TraitsINS4_25SM100_MMA_F8F6F4_2x1SM_SSEJSI_SI_fSF_SF_NS4_17integral_constantINS4_4UMMA5MajorELSQ_0EEESR_NSO_INSP_7ScaleInELSS_0EEEST_EEEEEENS4_6LayoutINS5_IJSC_SC_SC_EEENS5_IJNSA_ILi0EEESY_SY_EEEEENS5_IJNS4_10UnderscoreES11_S11_EEEEENS4_28SM100_TMA_2SM_LOAD_MULTICASTENS4_14ComposedLayoutINS4_7SwizzleILi1ELi4ELi3EEENS4_18smem_ptr_flag_bitsILi8EEENSW_INS5_IJNSA_ILi8EEESG_EEENS5_IJSG_SC_EEEEEEEvNS4_8identityENS4_18SM100_TMA_2SM_LOADES1E_vS1F_EENS_8epilogue10collective18CollectiveEpilogueINS1I_23Sm100TmaWarpSpecializedILi4ELi2ELi64ELb0ELb0EEEJNS5_IJNSA_ILi128EEESF_SG_EEENS5_IJNSW_IS1N_SC_EENSW_INSA_ILi64EEESC_EEEEESI_SJ_SI_SJ_NS1I_6fusion15FusionCallbacksIS1M_NS1T_17LinearCombinationISI_fSI_fLNS_15FloatRoundStyleE2EEES1O_S1S_JEEENS4_5SM1004TMEM4LOAD26SM100_TMEM_LOAD_32dp32b64xENS4_13SM90_TMA_LOADENS15_INS16_ILi2ELi4ELi3EEES19_NSW_INS5_IJS1A_S1Q_EEENS5_IJS1Q_SC_EEEEEEENS4_39AutoVectorizingCopyWithAssumedAlignmentILi128EEENS4_14SM90_TMA_STOREES28_S2A_S2A_EEEvvEEEEvNT_6ParamsE)
        /*0038*/ 	.word	0x00000000


	//----- nvinfo : EIATTR_MIN_STACK_SIZE
	.align		4
.L_28:
        /*003c*/ 	.byte	0x04, 0x12
        /*003e*/ 	.short	(.L_30 - .L_29)
	.align		4
.L_29:
        /*0040*/ 	.word	index@(_ZN7cutlass13device_kernelINS_4gemm6kernel13GemmUniversalIN4cute5tupleIJiiiiEEENS1_10collective13CollectiveMmaINS1_35MainloopSm100TmaUmmaWarpSpecializedILi22ELi2ELi2ENS5_IJNS4_1CILi2EEESB_NSA_ILi1EEEEEEEENS5_IJNSA_ILi256EEESF_NSA_ILi32EEEEEENS_12float_e5m2_tENS5_IJlSC_lEEESI_SJ_NS4_8TiledMMAINS4_8MMA_AtomIJNS4_10MMA_TraitsINS4_25SM100_MMA_F8F6F4_2x1SM_SSEJSI_SI_fSF_SF_NS4_17integral_constantINS4_4UMMA5MajorELSQ_0EEESR_NSO_INSP_7ScaleInELSS_0EEEST_EEEEEENS4_6LayoutINS5_IJSC_SC_SC_EEENS5_IJNSA_ILi0EEESY_SY_EEEEENS5_IJNS4_10UnderscoreES11_S11_EEEEENS4_28SM100_TMA_2SM_LOAD_MULTICASTENS4_14ComposedLayoutINS4_7SwizzleILi1ELi4ELi3EEENS4_18smem_ptr_flag_bitsILi8EEENSW_INS5_IJNSA_ILi8EEESG_EEENS5_IJSG_SC_EEEEEEEvNS4_8identityENS4_18SM100_TMA_2SM_LOADES1E_vS1F_EENS_8epilogue10collective18CollectiveEpilogueINS1I_23Sm100TmaWarpSpecializedILi4ELi2ELi64ELb0ELb0EEEJNS5_IJNSA_ILi128EEESF_SG_EEENS5_IJNSW_IS1N_SC_EENSW_INSA_ILi64EEESC_EEEEESI_SJ_SI_SJ_NS1I_6fusion15FusionCallbacksIS1M_NS1T_17LinearCombinationISI_fSI_fLNS_15FloatRoundStyleE2EEES1O_S1S_JEEENS4_5SM1004TMEM4LOAD26SM100_TMEM_LOAD_32dp32b64xENS4_13SM90_TMA_LOADENS15_INS16_ILi2ELi4ELi3EEES19_NSW_INS5_IJS1A_S1Q_EEENS5_IJS1Q_SC_EEEEEEENS4_39AutoVectorizingCopyWithAssumedAlignmentILi128EEENS4_14SM90_TMA_STOREES28_S2A_S2A_EEEvvEEEEvNT_6ParamsE)
        /*0044*/ 	.word	0x00000000
.L_30:


//--------------------- .nv.compat                --------------------------
	.section	.nv.compat,"",@"SHT_CUDA_COMPAT_INFO"
	.align	4
        /*0000*/ 	.byte	0x02, 0x09, 0x01, 0x00, 0x02, 0x02, 0x02, 0x00, 0x02, 0x05, 0x05, 0x00, 0x03, 0x07, 0x01, 0x01
        /*0010*/ 	.byte	0x02, 0x03, 0x01, 0x00, 0x02, 0x06, 0x01, 0x00, 0x04, 0x0b, 0x08, 0x00, 0x09, 0x00, 0x00, 0x00
        /*0020*/ 	.byte	0x00, 0x00, 0x00, 0x00


//--------------------- .nv.info._ZN7cutlass13device_kernelINS_4gemm6kernel13GemmUniversalIN4cute5tupleIJiiiiEEENS1_10collective13CollectiveMmaINS1_35MainloopSm100TmaUmmaWarpSpecializedILi22ELi2ELi2ENS5_IJNS4_1CILi2EEESB_NSA_ILi1EEEEEEEENS5_IJNSA_ILi256EEESF_NSA_ILi32EEEEEENS_12float_e5m2_tENS5_IJlSC_lEEESI_SJ_NS4_8TiledMMAINS4_8MMA_AtomIJNS4_10MMA_TraitsINS4_25SM100_MMA_F8F6F4_2x1SM_SSEJSI_SI_fSF_SF_NS4_17integral_constantINS4_4UMMA5MajorELSQ_0EEESR_NSO_INSP_7ScaleInELSS_0EEEST_EEEEEENS4_6LayoutINS5_IJSC_SC_SC_EEENS5_IJNSA_ILi0EEESY_SY_EEEEENS5_IJNS4_10UnderscoreES11_S11_EEEEENS4_28SM100_TMA_2SM_LOAD_MULTICASTENS4_14ComposedLayoutINS4_7SwizzleILi1ELi4ELi3EEENS4_18smem_ptr_flag_bitsILi8EEENSW_INS5_IJNSA_ILi8EEESG_EEENS5_IJSG_SC_EEEEEEEvNS4_8identityENS4_18SM100_TMA_2SM_LOADES1E_vS1F_EENS_8epilogue10collective18CollectiveEpilogueINS1I_23Sm100TmaWarpSpecializedILi4ELi2ELi64ELb0ELb0EEEJNS5_IJNSA_ILi128EEESF_SG_EEENS5_IJNSW_IS1N_SC_EENSW_INSA_ILi64EEESC_EEEEESI_SJ_SI_SJ_NS1I_6fusion15FusionCallbacksIS1M_NS1T_17LinearCombinationISI_fSI_fLNS_15FloatRoundStyleE2EEES1O_S1S_JEEENS4_5SM1004TMEM4LOAD26SM100_TMEM_LOAD_32dp32b64xENS4_13SM90_TMA_LOADENS15_INS16_ILi2ELi4ELi3EEES19_NSW_INS5_IJS1A_S1Q_EEENS5_IJS1Q_SC_EEEEEEENS4_39AutoVectorizingCopyWithAssumedAlignmentILi128EEENS4_14SM90_TMA_STOREES28_S2A_S2A_EEEvvEEEEvNT_6ParamsE --------------------------
	.section	.nv.info._ZN7cutlass13device_kernelINS_4gemm6kernel13GemmUniversalIN4cute5tupleIJiiiiEEENS1_10collective13CollectiveMmaINS1_35MainloopSm100TmaUmmaWarpSpecializedILi22ELi2ELi2ENS5_IJNS4_1CILi2EEESB_NSA_ILi1EEEEEEEENS5_IJNSA_ILi256EEESF_NSA_ILi32EEEEEENS_12float_e5m2_tENS5_IJlSC_lEEESI_SJ_NS4_8TiledMMAINS4_8MMA_AtomIJNS4_10MMA_TraitsINS4_25SM100_MMA_F8F6F4_2x1SM_SSEJSI_SI_fSF_SF_NS4_17integral_constantINS4_4UMMA5MajorELSQ_0EEESR_NSO_INSP_7ScaleInELSS_0EEEST_EEEEEENS4_6LayoutINS5_IJSC_SC_SC_EEENS5_IJNSA_ILi0EEESY_SY_EEEEENS5_IJNS4_10UnderscoreES11_S11_EEEEENS4_28SM100_TMA_2SM_LOAD_MULTICASTENS4_14ComposedLayoutINS4_7SwizzleILi1ELi4ELi3EEENS4_18smem_ptr_flag_bitsILi8EEENSW_INS5_IJNSA_ILi8EEESG_EEENS5_IJSG_SC_EEEEEEEvNS4_8identityENS4_18SM100_TMA_2SM_LOADES1E_vS1F_EENS_8epilogue10collective18CollectiveEpilogueINS1I_23Sm100TmaWarpSpecializedILi4ELi2ELi64ELb0ELb0EEEJNS5_IJNSA_ILi128EEESF_SG_EEENS5_IJNSW_IS1N_SC_EENSW_INSA_ILi64EEESC_EEEEESI_SJ_SI_SJ_NS1I_6fusion15FusionCallbacksIS1M_NS1T_17LinearCombinationISI_fSI_fLNS_15FloatRoundStyleE2EEES1O_S1S_JEEENS4_5SM1004TMEM4LOAD26SM100_TMEM_LOAD_32dp32b64xENS4_13SM90_TMA_LOADENS15_INS16_ILi2ELi4ELi3EEES19_NSW_INS5_IJS1A_S1Q_EEENS5_IJS1Q_SC_EEEEEEENS4_39AutoVectorizingCopyWithAssumedAlignmentILi128EEENS4_14SM90_TMA_STOREES28_S2A_S2A_EEEvvEEEEvNT_6ParamsE,"",@"SHT_CUDA_INFO"
	.sectionflags	@""
	.align	4


	//----- nvinfo : EIATTR_CUDA_API_VERSION
	.align		4
        /*0000*/ 	.byte	0x04, 0x37
        /*0002*/ 	.short	(.L_32 - .L_31)
.L_31:
        /*0004*/ 	.word	0x00000082


	//----- nvinfo : EIATTR_KPARAM_INFO
	.align		4
.L_32:
        /*0008*/ 	.byte	0x04, 0x17
        /*000a*/ 	.short	(.L_34 - .L_33)
.L_33:
        /*000c*/ 	.word	0x00000000
        /*0010*/ 	.short	0x0000
        /*0012*/ 	.short	0x0000
        /*0014*/ 	.byte	0x00, 0xf0, 0x01, 0x20


	//----- nvinfo : EIATTR_AT_ENTRY_FRAGMENTS
	.align		4
.L_34:
        /*0018*/ 	.byte	0x04, 0x4f
        /*001a*/ 	.short	(.L_36 - .L_35)


	//   ....[0]....
.L_35:
        /*001c*/ 	.word	0x00000007


	//----- nvinfo : EIATTR_RESERVED_SMEM_USED
	.align		4
.L_36:
        /*0020*/ 	.byte	0x01, 0x41
	.zero		2


	//----- nvinfo : EIATTR_SPARSE_MMA_MASK
	.align		4
        /*0024*/ 	.byte	0x03, 0x50
        /*0026*/ 	.short	0x0000


	//----- nvinfo : EIATTR_TCGEN05_2CTA_USED
	.align		4
        /*0028*/ 	.byte	0x01, 0x52
	.zero		2


	//----- nvinfo : EIATTR_MAXREG_COUNT
	.align		4
        /*002c*/ 	.byte	0x03, 0x1b
        /*002e*/ 	.short	0x00ff


	//----- nvinfo : EIATTR_NUM_BARRIERS
	.align		4
        /*0030*/ 	.byte	0x02, 0x4c
        /*0032*/ 	.byte	0x07
	.zero		1


	//----- nvinfo : EIATTR_EXTERNS
	.align		4
        /*0034*/ 	.byte	0x04, 0x0f
        /*0036*/ 	.short	(.L_38 - .L_37)


	//   ....[0]....
	.align		4
.L_37:
        /*0038*/ 	.word	index@(__assertfail)


	//----- nvinfo : EIATTR_MERCURY_ISA_VERSION
	.align		4
.L_38:
        /*003c*/ 	.byte	0x03, 0x5f
        /*003e*/ 	.short	0x0101


	//----- nvinfo : EIATTR_INT_WARP_WIDE_INSTR_OFFSETS
	.align		4
        /*0040*/ 	.byte	0x04, 0x31
        /*0042*/ 	.short	(.L_40 - .L_39)


	//   ....[0]....
.L_39:
        /*0044*/ 	.word	0x00000fa0


	//   ....[1]....
        /*0048*/ 	.word	0x00001040


	//   ....[2]....
        /*004c*/ 	.word	0x00004cc0


	//   ....[3]....
        /*0050*/ 	.word	0x00004ce0


	//   ....[4]....
        /*0054*/ 	.word	0x00004d10


	//   ....[5]....
        /*0058*/ 	.word	0x00005850


	//   ....[6]....
        /*005c*/ 	.word	0x000058c0


	//   ....[7]....
        /*0060*/ 	.word	0x000059a0


	//   ....[8]....
        /*0064*/ 	.word	0x00005a20


	//   ....[9]....
        /*0068*/ 	.word	0x00005b20


	//   ....[10]....
        /*006c*/ 	.word	0x00005ba0


	//   ....[11]....
        /*0070*/ 	.word	0x00005c90


	//   ....[12]....
        /*0074*/ 	.word	0x00005d40


	//----- nvinfo : EIATTR_COOP_GROUP_MASK_REGIDS
	.align		4
.L_40:
        /*0078*/ 	.byte	0x04, 0x29
        /*007a*/ 	.short	(.L_42 - .L_41)


	//   ....[0]....
.L_41:
        /*007c*/ 	.word	0xffffffff


	//   ....[1]....
        /*0080*/ 	.word	0xffffffff


	//   ....[2]....
        /*0084*/ 	.word	0xffffffff


	//   ....[3]....
        /*0088*/ 	.word	0xffffffff


	//   ....[4]....
        /*008c*/ 	.word	0xffffffff


	//   ....[5]....
        /*0090*/ 	.word	0xffffffff


	//   ....[6]....
        /*0094*/ 	.word	0xffffffff


	//   ....[7]....
        /*0098*/ 	.word	0xffffffff


	//   ....[8]....
        /*009c*/ 	.word	0xffffffff


	//   ....[9]....
        /*00a0*/ 	.word	0xffffffff


	//   ....[10]....
        /*00a4*/ 	.word	0xffffffff


	//   ....[11]....
        /*00a8*/ 	.word	0xffffffff


	//   ....[12]....
        /*00ac*/ 	.word	0xffffffff


	//   ....[13]....
        /*00b0*/ 	.word	0xffffffff


	//----- nvinfo : EIATTR_COOP_GROUP_INSTR_OFFSETS
	.align		4
.L_42:
        /*00b4*/ 	.byte	0x04, 0x28
        /*00b6*/ 	.short	(.L_44 - .L_43)


	//   ....[0]....
.L_43:
        /*00b8*/ 	.word	0x000000b0


	//   ....[1]....
        /*00bc*/ 	.word	0x00000520


	//   ....[2]....
        /*00c0*/ 	.word	0x00000950


	//   ....[3]....
        /*00c4*/ 	.word	0x00000ae0


	//   ....[4]....
        /*00c8*/ 	.word	0x00000bd0


	//   ....[5]....
        /*00cc*/ 	.word	0x00000d30


	//   ....[6]....
        /*00d0*/ 	.word	0x00000e80


	//   ....[7]....
        /*00d4*/ 	.word	0x000010c0


	//   ....[8]....
        /*00d8*/ 	.word	0x00002430


	//   ....[9]....
        /*00dc*/ 	.word	0x00003d10


	//   ....[10]....
        /*00e0*/ 	.word	0x000041e0


	//   ....[11]....
        /*00e4*/ 	.word	0x00004210


	//   ....[12]....
        /*00e8*/ 	.word	0x00004bc0


	//   ....[13]....
        /*00ec*/ 	.word	0x00004dd0


	//----- nvinfo : EIATTR_VRC_CTA_INIT_COUNT
	.align		4
.L_44:
        /*00f0*/ 	.byte	0x02, 0x4a
        /*00f2*/ 	.byte	0x80
	.zero		1


	//----- nvinfo : EIATTR_SYSCALL_OFFSETS
	.align		4
        /*00f4*/ 	.byte	0x04, 0x46
        /*00f6*/ 	.short	(.L_46 - .L_45)


	//   ....[0]....
.L_45:
        /*00f8*/ 	.word	0x000069c0


	//   ....[1]....
        /*00fc*/ 	.word	0x00006b00


	//   ....[2]....
        /*0100*/ 	.word	0x00007390


	//   ....[3]....
        /*0104*/ 	.word	0x000089b0


	//   ....[4]....
        /*0108*/ 	.word	0x00009f60


	//   ....[5]....
        /*010c*/ 	.word	0x0000b530


	//----- nvinfo : EIATTR_MBARRIER_INSTR_OFFSETS
	.align		4
.L_46:
        /*0110*/ 	.byte	0x04, 0x39
        /*0112*/ 	.short	(.L_48 - .L_47)


	//   ....[0]....
.L_47:
        /*0114*/ 	.word	0x00000670
        /*0118*/ 	.word	0x000000ff
        /*011c*/ 	.word	0x00000000
        /*0120*/ 	.short	0x0100
        /*0122*/ 	.byte	0x04
	.zero		1


	//   ....[1]....
        /*0124*/ 	.word	0x00000680
        /*0128*/ 	.word	0x000000ff
        /*012c*/ 	.word	0x000000b0
        /*0130*/ 	.short	0x0100
        /*0132*/ 	.byte	0x04
	.zero		1


	//   ....[2]....
        /*0134*/ 	.word	0x00000690
        /*0138*/ 	.word	0x000000ff
        /*013c*/ 	.word	0x00000008
        /*0140*/ 	.short	0x0100
        /*0142*/ 	.byte	0x04
	.zero		1


	//   ....[3]....
        /*0144*/ 	.word	0x000006a0
        /*0148*/ 	.word	0x000000ff
        /*014c*/ 	.word	0x000000b8
        /*0150*/ 	.short	0x0100
        /*0152*/ 	.byte	0x04
	.zero		1


	//   ....[4]....
        /*0154*/ 	.word	0x000006b0
        /*0158*/ 	.word	0x000000ff
        /*015c*/ 	.word	0x00000010
        /*0160*/ 	.short	0x0100
        /*0162*/ 	.byte	0x04
	.zero		1


	//   ....[5]....
        /*0164*/ 	.word	0x000006c0
        /*0168*/ 	.word	0x000000ff
        /*016c*/ 	.word	0x000000c0
        /*0170*/ 	.short	0x0100
        /*0172*/ 	.byte	0x04
	.zero		1


	//   ....[6]....
        /*0174*/ 	.word	0x000006d0
        /*0178*/ 	.word	0x000000ff
        /*017c*/ 	.word	0x00000018
        /*0180*/ 	.short	0x0100
        /*0182*/ 	.byte	0x04
	.zero		1


	//   ....[7]....
        /*0184*/ 	.word	0x000006e0
        /*0188*/ 	.word	0x000000ff
        /*018c*/ 	.word	0x000000c8
        /*0190*/ 	.short	0x0100
        /*0192*/ 	.byte	0x04
	.zero		1


	//   ....[8]....
        /*0194*/ 	.word	0x000006f0
        /*0198*/ 	.word	0x000000ff
        /*019c*/ 	.word	0x00000020
        /*01a0*/ 	.short	0x0100
        /*01a2*/ 	.byte	0x04
	.zero		1


	//   ....[9]....
        /*01a4*/ 	.word	0x00000700
        /*01a8*/ 	.word	0x000000ff
        /*01ac*/ 	.word	0x000000d0
        /*01b0*/ 	.short	0x0100
        /*01b2*/ 	.byte	0x04
	.zero		1


	//   ....[10]....
        /*01b4*/ 	.word	0x00000710
        /*01b8*/ 	.word	0x000000ff
        /*01bc*/ 	.word	0x00000028
        /*01c0*/ 	.short	0x0100
        /*01c2*/ 	.byte	0x04
	.zero		1


	//   ....[11]....
        /*01c4*/ 	.word	0x00000720
        /*01c8*/ 	.word	0x000000ff
        /*01cc*/ 	.word	0x000000d8
        /*01d0*/ 	.short	0x0100
        /*01d2*/ 	.byte	0x04
	.zero		1


	//   ....[12]....
        /*01d4*/ 	.word	0x00000730
        /*01d8*/ 	.word	0x000000ff
        /*01dc*/ 	.word	0x00000030
        /*01e0*/ 	.short	0x0100
        /*01e2*/ 	.byte	0x04
	.zero		1


	//   ....[13]....
        /*01e4*/ 	.word	0x00000740
        /*01e8*/ 	.word	0x000000ff
        /*01ec*/ 	.word	0x000000e0
        /*01f0*/ 	.short	0x0100
        /*01f2*/ 	.byte	0x04
	.zero		1


	//   ....[14]....
        /*01f4*/ 	.word	0x00000750
        /*01f8*/ 	.word	0x000000ff
        /*01fc*/ 	.word	0x00000038
        /*0200*/ 	.short	0x0100
        /*0202*/ 	.byte	0x04
	.zero		1


	//   ....[15]....
        /*0204*/ 	.word	0x00000760
        /*0208*/ 	.word	0x000000ff
        /*020c*/ 	.word	0x000000e8
        /*0210*/ 	.short	0x0100
        /*0212*/ 	.byte	0x04
	.zero		1


	//   ....[16]....
        /*0214*/ 	.word	0x00000770
        /*0218*/ 	.word	0x000000ff
        /*021c*/ 	.word	0x00000040
        /*0220*/ 	.short	0x0100
        /*0222*/ 	.byte	0x04
	.zero		1


	//   ....[17]....
        /*0224*/ 	.word	0x00000780
        /*0228*/ 	.word	0x000000ff
        /*022c*/ 	.word	0x000000f0
        /*0230*/ 	.short	0x0100
        /*0232*/ 	.byte	0x04
	.zero		1


	//   ....[18]....
        /*0234*/ 	.word	0x00000790
        /*0238*/ 	.word	0x000000ff
        /*023c*/ 	.word	0x00000048
        /*0240*/ 	.short	0x0100
        /*0242*/ 	.byte	0x04
	.zero		1


	//   ....[19]....
        /*0244*/ 	.word	0x000007a0
        /*0248*/ 	.word	0x000000ff
        /*024c*/ 	.word	0x000000f8
        /*0250*/ 	.short	0x0100
        /*0252*/ 	.byte	0x04
	.zero		1


	//   ....[20]....
        /*0254*/ 	.word	0x000007b0
        /*0258*/ 	.word	0x000000ff
        /*025c*/ 	.word	0x00000050
        /*0260*/ 	.short	0x0100
        /*0262*/ 	.byte	0x04
	.zero		1


	//   ....[21]....
        /*0264*/ 	.word	0x000007c0
        /*0268*/ 	.word	0x000000ff
        /*026c*/ 	.word	0x00000100
        /*0270*/ 	.short	0x0100
        /*0272*/ 	.byte	0x04
	.zero		1


	//   ....[22]....
        /*0274*/ 	.word	0x000007d0
        /*0278*/ 	.word	0x000000ff
        /*027c*/ 	.word	0x00000058
        /*0280*/ 	.short	0x0100
        /*0282*/ 	.byte	0x04
	.zero		1


	//   ....[23]....
        /*0284*/ 	.word	0x000007e0
        /*0288*/ 	.word	0x000000ff
        /*028c*/ 	.word	0x00000108
        /*0290*/ 	.short	0x0100
        /*0292*/ 	.byte	0x04
	.zero		1


	//   ....[24]....
        /*0294*/ 	.word	0x000007f0
        /*0298*/ 	.word	0x000000ff
        /*029c*/ 	.word	0x00000060
        /*02a0*/ 	.short	0x0100
        /*02a2*/ 	.byte	0x04
	.zero		1


	//   ....[25]....
        /*02a4*/ 	.word	0x00000800
        /*02a8*/ 	.word	0x000000ff
        /*02ac*/ 	.word	0x00000110
        /*02b0*/ 	.short	0x0100
        /*02b2*/ 	.byte	0x04
	.zero		1


	//   ....[26]....
        /*02b4*/ 	.word	0x00000810
        /*02b8*/ 	.word	0x000000ff
        /*02bc*/ 	.word	0x00000068
        /*02c0*/ 	.short	0x0100
        /*02c2*/ 	.byte	0x04
	.zero		1


	//   ....[27]....
        /*02c4*/ 	.word	0x00000820
        /*02c8*/ 	.word	0x000000ff
        /*02cc*/ 	.word	0x00000118
        /*02d0*/ 	.short	0x0100
        /*02d2*/ 	.byte	0x04
	.zero		1


	//   ....[28]....
        /*02d4*/ 	.word	0x00000830
        /*02d8*/ 	.word	0x000000ff
        /*02dc*/ 	.word	0x00000070
        /*02e0*/ 	.short	0x0100
        /*02e2*/ 	.byte	0x04
	.zero		1


	//   ....[29]....
        /*02e4*/ 	.word	0x00000840
        /*02e8*/ 	.word	0x000000ff
        /*02ec*/ 	.word	0x00000120
        /*02f0*/ 	.short	0x0100
        /*02f2*/ 	.byte	0x04
	.zero		1


	//   ....[30]....
        /*02f4*/ 	.word	0x00000850
        /*02f8*/ 	.word	0x000000ff
        /*02fc*/ 	.word	0x00000078
        /*0300*/ 	.short	0x0100
        /*0302*/ 	.byte	0x04
	.zero		1


	//   ....[31]....
        /*0304*/ 	.word	0x00000860
        /*0308*/ 	.word	0x000000ff
        /*030c*/ 	.word	0x00000128
        /*0310*/ 	.short	0x0100
        /*0312*/ 	.byte	0x04
	.zero		1


	//   ....[32]....
        /*0314*/ 	.word	0x00000870
        /*0318*/ 	.word	0x000000ff
        /*031c*/ 	.word	0x00000080
        /*0320*/ 	.short	0x0100
        /*0322*/ 	.byte	0x04
	.zero		1


	//   ....[33]....
        /*0324*/ 	.word	0x00000880
        /*0328*/ 	.word	0x000000ff
        /*032c*/ 	.word	0x00000130
        /*0330*/ 	.short	0x0100
        /*0332*/ 	.byte	0x04
	.zero		1


	//   ....[34]....
        /*0334*/ 	.word	0x00000890
        /*0338*/ 	.word	0x000000ff
        /*033c*/ 	.word	0x00000088
        /*0340*/ 	.short	0x0100
        /*0342*/ 	.byte	0x04
	.zero		1


	//   ....[35]....
        /*0344*/ 	.word	0x000008a0
        /*0348*/ 	.word	0x000000ff
        /*034c*/ 	.word	0x00000138
        /*0350*/ 	.short	0x0100
        /*0352*/ 	.byte	0x04
	.zero		1


	//   ....[36]....
        /*0354*/ 	.word	0x000008b0
        /*0358*/ 	.word	0x000000ff
        /*035c*/ 	.word	0x00000090
        /*0360*/ 	.short	0x0100
        /*0362*/ 	.byte	0x04
	.zero		1


	//   ....[37]....
        /*0364*/ 	.word	0x000008c0
        /*0368*/ 	.word	0x000000ff
        /*036c*/ 	.word	0x00000140
        /*0370*/ 	.short	0x0100
        /*0372*/ 	.byte	0x04
	.zero		1


	//   ....[38]....
        /*0374*/ 	.word	0x000008d0
        /*0378*/ 	.word	0x000000ff
        /*037c*/ 	.word	0x00000098
        /*0380*/ 	.short	0x0100
        /*0382*/ 	.byte	0x04
	.zero		1


	//   ....[39]....
        /*0384*/ 	.word	0x000008e0
        /*0388*/ 	.word	0x000000ff
        /*038c*/ 	.word	0x00000148
        /*0390*/ 	.short	0x0100
        /*0392*/ 	.byte	0x04
	.zero		1


	//   ....[40]....
        /*0394*/ 	.word	0x000008f0
        /*0398*/ 	.word	0x000000ff
        /*039c*/ 	.word	0x000000a0
        /*03a0*/ 	.short	0x0100
        /*03a2*/ 	.byte	0x04
	.zero		1


	//   ....[41]....
        /*03a4*/ 	.word	0x00000900
        /*03a8*/ 	.word	0x000000ff
        /*03ac*/ 	.word	0x00000150
        /*03b0*/ 	.short	0x0100
        /*03b2*/ 	.byte	0x04
	.zero		1


	//   ....[42]....
        /*03b4*/ 	.word	0x00000910
        /*03b8*/ 	.word	0x000000ff
        /*03bc*/ 	.word	0x000000a8
        /*03c0*/ 	.short	0x0100
        /*03c2*/ 	.byte	0x04
	.zero		1


	//   ....[43]....
        /*03c4*/ 	.word	0x00000920
        /*03c8*/ 	.word	0x000000ff
        /*03cc*/ 	.word	0x00000158
        /*03d0*/ 	.short	0x0100
        /*03d2*/ 	.byte	0x04
	.zero		1


	//   ....[44]....
        /*03d4*/ 	.word	0x00000a50
        /*03d8*/ 	.word	0x000000ff
        /*03dc*/ 	.word	0x00000160
        /*03e0*/ 	.short	0x0100
        /*03e2*/ 	.byte	0x04
	.zero		1


	//   ....[45]....
        /*03e4*/ 	.word	0x00000a60
        /*03e8*/ 	.word	0x000000ff
        /*03ec*/ 	.word	0x00000180
        /*03f0*/ 	.short	0x0100
        /*03f2*/ 	.byte	0x04
	.zero		1


	//   ....[46]....
        /*03f4*/ 	.word	0x00000a70
        /*03f8*/ 	.word	0x000000ff
        /*03fc*/ 	.word	0x00000168
        /*0400*/ 	.short	0x0100
        /*0402*/ 	.byte	0x04
	.zero		1


	//   ....[47]....
        /*0404*/ 	.word	0x00000a80
        /*0408*/ 	.word	0x000000ff
        /*040c*/ 	.word	0x00000188
        /*0410*/ 	.short	0x0100
        /*0412*/ 	.byte	0x04
	.zero		1


	//   ....[48]....
        /*0414*/ 	.word	0x00000a90
        /*0418*/ 	.word	0x000000ff
        /*041c*/ 	.word	0x00000170
        /*0420*/ 	.short	0x0100
        /*0422*/ 	.byte	0x04
	.zero		1


	//   ....[49]....
        /*0424*/ 	.word	0x00000aa0
        /*0428*/ 	.word	0x000000ff
        /*042c*/ 	.word	0x00000190
        /*0430*/ 	.short	0x0100
        /*0432*/ 	.byte	0x04
	.zero		1


	//   ....[50]....
        /*0434*/ 	.word	0x00000ab0
        /*0438*/ 	.word	0x000000ff
        /*043c*/ 	.word	0x00000178
        /*0440*/ 	.short	0x0100
        /*0442*/ 	.byte	0x04
	.zero		1


	//   ....[51]....
        /*0444*/ 	.word	0x00000ac0
        /*0448*/ 	.word	0x000000ff
        /*044c*/ 	.word	0x00000198
        /*0450*/ 	.short	0x0100
        /*0452*/ 	.byte	0x04
	.zero		1


	//   ....[52]....
        /*0454*/ 	.word	0x00000ba0
        /*0458*/ 	.word	0x000000ff
        /*045c*/ 	.word	0x000001a0
        /*0460*/ 	.short	0x0100
        /*0462*/ 	.byte	0x06
	.zero		1


	//   ....[53]....
        /*0464*/ 	.word	0x00000bb0
        /*0468*/ 	.word	0x000000ff
        /*046c*/ 	.word	0x000001a8
        /*0470*/ 	.short	0x0100
        /*0472*/ 	.byte	0x06
	.zero		1


	//   ....[54]....
        /*0474*/ 	.word	0x00000ce0
        /*0478*/ 	.word	0x000000ff
        /*047c*/ 	.word	0x000001b0
        /*0480*/ 	.short	0x0100
        /*0482*/ 	.byte	0x06
	.zero		1


	//   ....[55]....
        /*0484*/ 	.word	0x00000cf0
        /*0488*/ 	.word	0x000000ff
        /*048c*/ 	.word	0x000001c0
        /*0490*/ 	.short	0x0100
        /*0492*/ 	.byte	0x06
	.zero		1


	//   ....[56]....
        /*0494*/ 	.word	0x00000d00
        /*0498*/ 	.word	0x000000ff
        /*049c*/ 	.word	0x000001b8
        /*04a0*/ 	.short	0x0100
        /*04a2*/ 	.byte	0x06
	.zero		1


	//   ....[57]....
        /*04a4*/ 	.word	0x00000d10
        /*04a8*/ 	.word	0x000000ff
        /*04ac*/ 	.word	0x000001c8
        /*04b0*/ 	.short	0x0100
        /*04b2*/ 	.byte	0x06
	.zero		1


	//   ....[58]....
        /*04b4*/ 	.word	0x00000e30
        /*04b8*/ 	.word	0x000000ff
        /*04bc*/ 	.word	0x000001d0
        /*04c0*/ 	.short	0x0100
        /*04c2*/ 	.byte	0x04
	.zero		1


	//   ....[59]....
        /*04c4*/ 	.word	0x00000e40
        /*04c8*/ 	.word	0x000000ff
        /*04cc*/ 	.word	0x000001e0
        /*04d0*/ 	.short	0x0100
        /*04d2*/ 	.byte	0x04
	.zero		1


	//   ....[60]....
        /*04d4*/ 	.word	0x00000e50
        /*04d8*/ 	.word	0x000000ff
        /*04dc*/ 	.word	0x000001d8
        /*04e0*/ 	.short	0x0100
        /*04e2*/ 	.byte	0x04
	.zero		1


	//   ....[61]....
        /*04e4*/ 	.word	0x00000e60
        /*04e8*/ 	.word	0x000000ff
        /*04ec*/ 	.word	0x000001e8
        /*04f0*/ 	.short	0x0100
        /*04f2*/ 	.byte	0x04
	.zero		1


	//   ....[62]....
        /*04f4*/ 	.word	0x00000f50
        /*04f8*/ 	.word	0x000000ff
        /*04fc*/ 	.word	0x000001f0
        /*0500*/ 	.short	0x0100
        /*0502*/ 	.byte	0x04
	.zero		1


	//   ....[63]....
        /*0504*/ 	.word	0x00000f60
        /*0508*/ 	.word	0x000000ff
        /*050c*/ 	.word	0x00000200
        /*0510*/ 	.short	0x0100
        /*0512*/ 	.byte	0x04
	.zero		1


	//   ....[64]....
        /*0514*/ 	.word	0x00000f70
        /*0518*/ 	.word	0x000000ff
        /*051c*/ 	.word	0x000001f8
        /*0520*/ 	.short	0x0100
        /*0522*/ 	.byte	0x04
	.zero		1


	//   ....[65]....
        /*0524*/ 	.word	0x00000f80
        /*0528*/ 	.word	0x000000ff
        /*052c*/ 	.word	0x00000208
        /*0530*/ 	.short	0x0100
        /*0532*/ 	.byte	0x04
	.zero		1


	//   ....[66]....
        /*0534*/ 	.word	0x00001080
        /*0538*/ 	.word	0x000000ff
        /*053c*/ 	.word	0x00000210
        /*0540*/ 	.short	0x0100
        /*0542*/ 	.byte	0x06
	.zero		1


	//   ....[67]....
        /*0544*/ 	.word	0x00001c50
        /*0548*/ 	.word	0x00000003
        /*054c*/ 	.word	0x00000200
        /*0550*/ 	.short	0x010a
        /*0552*/ 	.byte	0xff
	.zero		1


	//   ....[68]....
        /*0554*/ 	.word	0x00001c80
        /*0558*/ 	.word	0x00000003
        /*055c*/ 	.word	0x000001f0
        /*0560*/ 	.short	0x0101
        /*0562*/ 	.byte	0xff
	.zero		1


	//   ....[69]....
        /*0564*/ 	.word	0x00001d40
        /*0568*/ 	.word	0x000000ff
        /*056c*/ 	.word	0x000000b0
        /*0570*/ 	.short	0x010a
        /*0572*/ 	.byte	0x04
	.zero		1


	//   ....[70]....
        /*0574*/ 	.word	0x00001e10
        /*0578*/ 	.word	0x000000ff
        /*057c*/ 	.word	0x000000b0
        /*0580*/ 	.short	0x010a
        /*0582*/ 	.byte	0x21
	.zero		1


	//   ....[71]....
        /*0584*/ 	.word	0x00001fc0
        /*0588*/ 	.word	0x000000ff
        /*058c*/ 	.word	0x000000b0
        /*0590*/ 	.short	0x010a
        /*0592*/ 	.byte	0x05
	.zero		1


	//   ....[72]....
        /*0594*/ 	.word	0x000020d0
        /*0598*/ 	.word	0x000000ff
        /*059c*/ 	.word	0x000001a8
        /*05a0*/ 	.short	0x0101
        /*05a2*/ 	.byte	0x06
	.zero		1


	//   ....[73]....
        /*05a4*/ 	.word	0x000020f0
        /*05a8*/ 	.word	0x000000ff
        /*05ac*/ 	.word	0x000000b0
        /*05b0*/ 	.short	0x010a
        /*05b2*/ 	.byte	0x04
	.zero		1


	//   ....[74]....
        /*05b4*/ 	.word	0x00002170
        /*05b8*/ 	.word	0x000000ff
        /*05bc*/ 	.word	0x000000b0
        /*05c0*/ 	.short	0x010a
        /*05c2*/ 	.byte	0x11
	.zero		1


	//   ....[75]....
        /*05c4*/ 	.word	0x00002300
        /*05c8*/ 	.word	0x000000ff
        /*05cc*/ 	.word	0x000000b0
        /*05d0*/ 	.short	0x010a
        /*05d2*/ 	.byte	0x05
	.zero		1


	//   ....[76]....
        /*05d4*/ 	.word	0x00002460
        /*05d8*/ 	.word	0x00000003
        /*05dc*/ 	.word	0x000001b0
        /*05e0*/ 	.short	0x010a
        /*05e2*/ 	.byte	0xff
	.zero		1


	//   ....[77]....
        /*05e4*/ 	.word	0x000025b0
        /*05e8*/ 	.word	0x00000000
        /*05ec*/ 	.word	0x00000000
        /*05f0*/ 	.short	0x0101
        /*05f2*/ 	.byte	0xff
	.zero		1


	//   ....[78]....
        /*05f4*/ 	.word	0x00002b70
        /*05f8*/ 	.word	0x000000ff
        /*05fc*/ 	.word	0x00000000
        /*0600*/ 	.short	0x010a
        /*0602*/ 	.byte	0x04
	.zero		1


	//   ....[79]....
        /*0604*/ 	.word	0x00002c00
        /*0608*/ 	.word	0x000000ff
        /*060c*/ 	.word	0x00000000
        /*0610*/ 	.short	0x010a
        /*0612*/ 	.byte	0x05
	.zero		1


	//   ....[80]....
        /*0614*/ 	.word	0x00002c90
        /*0618*/ 	.word	0x000000ff
        /*061c*/ 	.word	0x00000000
        /*0620*/ 	.short	0x010a
        /*0622*/ 	.byte	0x05
	.zero		1


	//   ....[81]....
        /*0624*/ 	.word	0x00002d20
        /*0628*/ 	.word	0x000000ff
        /*062c*/ 	.word	0x00000000
        /*0630*/ 	.short	0x010a
        /*0632*/ 	.byte	0x05
	.zero		1


	//   ....[82]....
        /*0634*/ 	.word	0x00002db0
        /*0638*/ 	.word	0x000000ff
        /*063c*/ 	.word	0x00000000
        /*0640*/ 	.short	0x010a
        /*0642*/ 	.byte	0x05
	.zero		1


	//   ....[83]....
        /*0644*/ 	.word	0x00002e40
        /*0648*/ 	.word	0x000000ff
        /*064c*/ 	.word	0x00000000
        /*0650*/ 	.short	0x010a
        /*0652*/ 	.byte	0x05
	.zero		1


	//   ....[84]....
        /*0654*/ 	.word	0x00002ed0
        /*0658*/ 	.word	0x000000ff
        /*065c*/ 	.word	0x00000000
        /*0660*/ 	.short	0x010a
        /*0662*/ 	.byte	0x05
	.zero		1


	//   ....[85]....
        /*0664*/ 	.word	0x00002f60
        /*0668*/ 	.word	0x000000ff
        /*066c*/ 	.word	0x00000000
        /*0670*/ 	.short	0x010a
        /*0672*/ 	.byte	0x05
	.zero		1


	//   ....[86]....
        /*0674*/ 	.word	0x00002ff0
        /*0678*/ 	.word	0x000000ff
        /*067c*/ 	.word	0x00000000
        /*0680*/ 	.short	0x010a
        /*0682*/ 	.byte	0x05
	.zero		1


	//   ....[87]....
        /*0684*/ 	.word	0x00003080
        /*0688*/ 	.word	0x000000ff
        /*068c*/ 	.word	0x00000000
        /*0690*/ 	.short	0x010a
        /*0692*/ 	.byte	0x05
	.zero		1


	//   ....[88]....
        /*0694*/ 	.word	0x00003110
        /*0698*/ 	.word	0x000000ff
        /*069c*/ 	.word	0x00000000
        /*06a0*/ 	.short	0x010a
        /*06a2*/ 	.byte	0x05
	.zero		1


	//   ....[89]....
        /*06a4*/ 	.word	0x000031a0
        /*06a8*/ 	.word	0x000000ff
        /*06ac*/ 	.word	0x00000000
        /*06b0*/ 	.short	0x010a
        /*06b2*/ 	.byte	0x05
	.zero		1


	//   ....[90]....
        /*06b4*/ 	.word	0x00003230
        /*06b8*/ 	.word	0x000000ff
        /*06bc*/ 	.word	0x00000000
        /*06c0*/ 	.short	0x010a
        /*06c2*/ 	.byte	0x05
	.zero		1


	//   ....[91]....
        /*06c4*/ 	.word	0x000032c0
        /*06c8*/ 	.word	0x000000ff
        /*06cc*/ 	.word	0x00000000
        /*06d0*/ 	.short	0x010a
        /*06d2*/ 	.byte	0x05
	.zero		1


	//   ....[92]....
        /*06d4*/ 	.word	0x00003350
        /*06d8*/ 	.word	0x000000ff
        /*06dc*/ 	.word	0x00000000
        /*06e0*/ 	.short	0x010a
        /*06e2*/ 	.byte	0x05
	.zero		1


	//   ....[93]....
        /*06e4*/ 	.word	0x000033e0
        /*06e8*/ 	.word	0x000000ff
        /*06ec*/ 	.word	0x00000000
        /*06f0*/ 	.short	0x010a
        /*06f2*/ 	.byte	0x05
	.zero		1


	//   ....[94]....
        /*06f4*/ 	.word	0x00003470
        /*06f8*/ 	.word	0x000000ff
        /*06fc*/ 	.word	0x00000000
        /*0700*/ 	.short	0x010a
        /*0702*/ 	.byte	0x05
	.zero		1


	//   ....[95]....
        /*0704*/ 	.word	0x00003500
        /*0708*/ 	.word	0x000000ff
        /*070c*/ 	.word	0x00000000
        /*0710*/ 	.short	0x010a
        /*0712*/ 	.byte	0x05
	.zero		1


	//   ....[96]....
        /*0714*/ 	.word	0x00003590
        /*0718*/ 	.word	0x000000ff
        /*071c*/ 	.word	0x00000000
        /*0720*/ 	.short	0x010a
        /*0722*/ 	.byte	0x05
	.zero		1


	//   ....[97]....
        /*0724*/ 	.word	0x00003620
        /*0728*/ 	.word	0x000000ff
        /*072c*/ 	.word	0x00000000
        /*0730*/ 	.short	0x010a
        /*0732*/ 	.byte	0x05
	.zero		1


	//   ....[98]....
        /*0734*/ 	.word	0x000036b0
        /*0738*/ 	.word	0x000000ff
        /*073c*/ 	.word	0x00000000
        /*0740*/ 	.short	0x010a
        /*0742*/ 	.byte	0x05
	.zero		1


	//   ....[99]....
        /*0744*/ 	.word	0x00003750
        /*0748*/ 	.word	0x00000000
        /*074c*/ 	.word	0x00000000
        /*0750*/ 	.short	0x010a
        /*0752*/ 	.byte	0xff
	.zero		1


	//   ....[100]....
        /*0754*/ 	.word	0x00003870
        /*0758*/ 	.word	0x00000000
        /*075c*/ 	.word	0x000001f0
        /*0760*/ 	.short	0x010a
        /*0762*/ 	.byte	0xff
	.zero		1


	//   ....[101]....
        /*0764*/ 	.word	0x000038e0
        /*0768*/ 	.word	0x00000004
        /*076c*/ 	.word	0x00000000
        /*0770*/ 	.short	0x0101
        /*0772*/ 	.byte	0xff
	.zero		1


	//   ....[102]....
        /*0774*/ 	.word	0x00003900
        /*0778*/ 	.word	0x000000ff
        /*077c*/ 	.word	0x000001c0
        /*0780*/ 	.short	0x010a
        /*0782*/ 	.byte	0x04
	.zero		1


	//   ....[103]....
        /*0784*/ 	.word	0x00003a20
        /*0788*/ 	.word	0x00000000
        /*078c*/ 	.word	0x000001b0
        /*0790*/ 	.short	0x010a
        /*0792*/ 	.byte	0xff
	.zero		1


	//   ....[104]....
        /*0794*/ 	.word	0x00003b20
        /*0798*/ 	.word	0x00000000
        /*079c*/ 	.word	0x00000000
        /*07a0*/ 	.short	0x0101
        /*07a2*/ 	.byte	0xff
	.zero		1


	//   ....[105]....
        /*07a4*/ 	.word	0x00003bb0
        /*07a8*/ 	.word	0x000000ff
        /*07ac*/ 	.word	0x000001c0
        /*07b0*/ 	.short	0x0106
        /*07b2*/ 	.byte	0x04
	.zero		1


	//   ....[106]....
        /*07b4*/ 	.word	0x00003bd0
        /*07b8*/ 	.word	0x000000ff
        /*07bc*/ 	.word	0x000001c0
        /*07c0*/ 	.short	0x010a
        /*07c2*/ 	.byte	0x04
	.zero		1


	//   ....[107]....
        /*07c4*/ 	.word	0x00003c60
        /*07c8*/ 	.word	0x000000ff
        /*07cc*/ 	.word	0x000001c0
        /*07d0*/ 	.short	0x0106
        /*07d2*/ 	.byte	0x07
	.zero		1


	//   ....[108]....
        /*07d4*/ 	.word	0x00003ca0
        /*07d8*/ 	.word	0x00000000
        /*07dc*/ 	.word	0x000001c0
        /*07e0*/ 	.short	0x010a
        /*07e2*/ 	.byte	0xff
	.zero		1


	//   ....[109]....
        /*07e4*/ 	.word	0x00003ee0
        /*07e8*/ 	.word	0x000000ff
        /*07ec*/ 	.word	0x00000008
        /*07f0*/ 	.short	0x010a
        /*07f2*/ 	.byte	0x05
	.zero		1


	//   ....[110]....
        /*07f4*/ 	.word	0x00003f00
        /*07f8*/ 	.word	0x000000ff
        /*07fc*/ 	.word	0x00000008
        /*0800*/ 	.short	0x010a
        /*0802*/ 	.byte	0x05
	.zero		1


	//   ....[111]....
        /*0804*/ 	.word	0x00004090
        /*0808*/ 	.word	0x000000ff
        /*080c*/ 	.word	0x00000008
        /*0810*/ 	.short	0x010a
        /*0812*/ 	.byte	0x05
	.zero		1


	//   ....[112]....
        /*0814*/ 	.word	0x000040b0
        /*0818*/ 	.word	0x000000ff
        /*081c*/ 	.word	0x00000008
        /*0820*/ 	.short	0x010a
        /*0822*/ 	.byte	0x05
	.zero		1


	//   ....[113]....
        /*0824*/ 	.word	0x00004170
        /*0828*/ 	.word	0x000000ff
        /*082c*/ 	.word	0x00000000
        /*0830*/ 	.short	0x0101
        /*0832*/ 	.byte	0x04
	.zero		1


	//   ....[114]....
        /*0834*/ 	.word	0x00004450
        /*0838*/ 	.word	0x00000000
        /*083c*/ 	.word	0x000001b0
        /*0840*/ 	.short	0x010a
        /*0842*/ 	.byte	0xff
	.zero		1


	//   ....[115]....
        /*0844*/ 	.word	0x00004510
        /*0848*/ 	.word	0x00000000
        /*084c*/ 	.word	0x00000000
        /*0850*/ 	.short	0x0101
        /*0852*/ 	.byte	0xff
	.zero		1


	//   ....[116]....
        /*0854*/ 	.word	0x000045c0
        /*0858*/ 	.word	0x000000ff
        /*085c*/ 	.word	0x00000000
        /*0860*/ 	.short	0x010a
        /*0862*/ 	.byte	0x04
	.zero		1


	//   ....[117]....
        /*0864*/ 	.word	0x000045d0
        /*0868*/ 	.word	0x000000ff
        /*086c*/ 	.word	0x000001e0
        /*0870*/ 	.short	0x010a
        /*0872*/ 	.byte	0x13
	.zero		1


	//   ....[118]....
        /*0874*/ 	.word	0x00004690
        /*0878*/ 	.word	0x000000ff
        /*087c*/ 	.word	0x00000000
        /*0880*/ 	.short	0x010a
        /*0882*/ 	.byte	0x06
	.zero		1


	//   ....[119]....
        /*0884*/ 	.word	0x000047b0
        /*0888*/ 	.word	0x000000ff
        /*088c*/ 	.word	0x00000000
        /*0890*/ 	.short	0x010a
        /*0892*/ 	.byte	0x04
	.zero		1


	//   ....[120]....
        /*0894*/ 	.word	0x000049d0
        /*0898*/ 	.word	0x000000ff
        /*089c*/ 	.word	0x00000000
        /*08a0*/ 	.short	0x010a
        /*08a2*/ 	.byte	0x04
	.zero		1


	//   ....[121]....
        /*08a4*/ 	.word	0x00004a70
        /*08a8*/ 	.word	0x00000000
        /*08ac*/ 	.word	0x00000000
        /*08b0*/ 	.short	0x010a
        /*08b2*/ 	.byte	0xff
	.zero		1


	//   ....[122]....
        /*08b4*/ 	.word	0x00004ab0
        /*08b8*/ 	.word	0x00000000
        /*08bc*/ 	.word	0x00000000
        /*08c0*/ 	.short	0x010a
        /*08c2*/ 	.byte	0xff
	.zero		1


	//   ....[123]....
        /*08c4*/ 	.word	0x00004b20
        /*08c8*/ 	.word	0x000000ff
        /*08cc*/ 	.word	0x00000000
        /*08d0*/ 	.short	0x0101
        /*08d2*/ 	.byte	0x04
	.zero		1


	//   ....[124]....
        /*08d4*/ 	.word	0x00004b60
        /*08d8*/ 	.word	0x000000ff
        /*08dc*/ 	.word	0x00000210
        /*08e0*/ 	.short	0x010a
        /*08e2*/ 	.byte	0x0d
	.zero		1


	//   ....[125]....
        /*08e4*/ 	.word	0x00004bb0
        /*08e8*/ 	.word	0x000000ff
        /*08ec*/ 	.word	0x00000000
        /*08f0*/ 	.short	0x0101
        /*08f2*/ 	.byte	0x04
	.zero		1


	//   ....[126]....
        /*08f4*/ 	.word	0x00005050
        /*08f8*/ 	.word	0x0000000c
        /*08fc*/ 	.word	0x000001b0
        /*0900*/ 	.short	0x010a
        /*0902*/ 	.byte	0xff
	.zero		1


	//   ....[127]....
        /*0904*/ 	.word	0x000051c0
        /*0908*/ 	.word	0x00000000
        /*090c*/ 	.word	0x00000000
        /*0910*/ 	.short	0x0101
        /*0912*/ 	.byte	0xff
	.zero		1


	//   ....[128]....
        /*0914*/ 	.word	0x00005650
        /*0918*/ 	.word	0x000000ff
        /*091c*/ 	.word	0x000001a8
        /*0920*/ 	.short	0x010a
        /*0922*/ 	.byte	0x15
	.zero		1


	//   ....[129]....
        /*0924*/ 	.word	0x000057d0
        /*0928*/ 	.word	0x000000ff
        /*092c*/ 	.word	0x00000180
        /*0930*/ 	.short	0x010a
        /*0932*/ 	.byte	0x15
	.zero		1


	//   ....[130]....
        /*0934*/ 	.word	0x00005950
        /*0938*/ 	.word	0x000000ff
        /*093c*/ 	.word	0x00000160
        /*0940*/ 	.short	0x010b
        /*0942*/ 	.byte	0x15
	.zero		1


	//   ....[131]....
        /*0944*/ 	.word	0x00005960
        /*0948*/ 	.word	0x000000ff
        /*094c*/ 	.word	0x00000000
        /*0950*/ 	.short	0x0101
        /*0952*/ 	.byte	0x06
	.zero		1


	//   ....[132]....
        /*0954*/ 	.word	0x00005970
        /*0958*/ 	.word	0x000000ff
        /*095c*/ 	.word	0x00000188
        /*0960*/ 	.short	0x010a
        /*0962*/ 	.byte	0x15
	.zero		1


	//   ....[133]....
        /*0964*/ 	.word	0x00005ad0
        /*0968*/ 	.word	0x000000ff
        /*096c*/ 	.word	0x00000168
        /*0970*/ 	.short	0x010b
        /*0972*/ 	.byte	0x15
	.zero		1


	//   ....[134]....
        /*0974*/ 	.word	0x00005ae0
        /*0978*/ 	.word	0x000000ff
        /*097c*/ 	.word	0x00000000
        /*0980*/ 	.short	0x0101
        /*0982*/ 	.byte	0x06
	.zero		1


	//   ....[135]....
        /*0984*/ 	.word	0x00005af0
        /*0988*/ 	.word	0x000000ff
        /*098c*/ 	.word	0x00000190
        /*0990*/ 	.short	0x010a
        /*0992*/ 	.byte	0x15
	.zero		1


	//   ....[136]....
        /*0994*/ 	.word	0x00005c40
        /*0998*/ 	.word	0x000000ff
        /*099c*/ 	.word	0x00000170
        /*09a0*/ 	.short	0x010b
        /*09a2*/ 	.byte	0x15
	.zero		1


	//   ....[137]....
        /*09a4*/ 	.word	0x00005c50
        /*09a8*/ 	.word	0x000000ff
        /*09ac*/ 	.word	0x00000000
        /*09b0*/ 	.short	0x0101
        /*09b2*/ 	.byte	0x06
	.zero		1


	//   ....[138]....
        /*09b4*/ 	.word	0x00005c60
        /*09b8*/ 	.word	0x000000ff
        /*09bc*/ 	.word	0x00000198
        /*09c0*/ 	.short	0x010a
        /*09c2*/ 	.byte	0x15
	.zero		1


	//   ....[139]....
        /*09c4*/ 	.word	0x00005e60
        /*09c8*/ 	.word	0x000000ff
        /*09cc*/ 	.word	0x00000178
        /*09d0*/ 	.short	0x010b
        /*09d2*/ 	.byte	0x15
	.zero		1


	//   ....[140]....
        /*09d4*/ 	.word	0x00005e70
        /*09d8*/ 	.word	0x000000ff
        /*09dc*/ 	.word	0x00000000
        /*09e0*/ 	.short	0x0101
        /*09e2*/ 	.byte	0x25
	.zero		1


	//   ....[141]....
        /*09e4*/ 	.word	0x00005ea0
        /*09e8*/ 	.word	0x000000ff
        /*09ec*/ 	.word	0x00000180
        /*09f0*/ 	.short	0x010a
        /*09f2*/ 	.byte	0x15
	.zero		1


	//   ....[142]....
        /*09f4*/ 	.word	0x00005ec0
        /*09f8*/ 	.word	0x000000ff
        /*09fc*/ 	.word	0x00000188
        /*0a00*/ 	.short	0x010a
        /*0a02*/ 	.byte	0x15
	.zero		1


	//   ....[143]....
        /*0a04*/ 	.word	0x00005ee0
        /*0a08*/ 	.word	0x000000ff
        /*0a0c*/ 	.word	0x00000190
        /*0a10*/ 	.short	0x010a
        /*0a12*/ 	.byte	0x15
	.zero		1


	//   ....[144]....
        /*0a14*/ 	.word	0x00005f20
        /*0a18*/ 	.word	0x00000000
        /*0a1c*/ 	.word	0x00000198
        /*0a20*/ 	.short	0x010a
        /*0a22*/ 	.byte	0xff
	.zero		1


	//   ....[145]....
        /*0a24*/ 	.word	0x00006250
        /*0a28*/ 	.word	0x00000003
        /*0a2c*/ 	.word	0x000001b0
        /*0a30*/ 	.short	0x010a
        /*0a32*/ 	.byte	0xff
	.zero		1


	//   ....[146]....
        /*0a34*/ 	.word	0x000063d0
        /*0a38*/ 	.word	0x00000000
        /*0a3c*/ 	.word	0x00000000
        /*0a40*/ 	.short	0x0101
        /*0a42*/ 	.byte	0xff
	.zero		1


	//   ....[147]....
        /*0a44*/ 	.word	0x00006f30
        /*0a48*/ 	.word	0x00000003
        /*0a4c*/ 	.word	0x00000160
        /*0a50*/ 	.short	0x010a
        /*0a52*/ 	.byte	0xff
	.zero		1


	//   ....[148]....
        /*0a54*/ 	.word	0x00006f70
        /*0a58*/ 	.word	0x000000a3
        /*0a5c*/ 	.word	0x000001d0
        /*0a60*/ 	.short	0x010a
        /*0a62*/ 	.byte	0xff
	.zero		1


	//   ....[149]....
        /*0a64*/ 	.word	0x000070a0
        /*0a68*/ 	.word	0x00000003
        /*0a6c*/ 	.word	0x00000160
        /*0a70*/ 	.short	0x010a
        /*0a72*/ 	.byte	0xff
	.zero		1


	//   ....[150]....
        /*0a74*/ 	.word	0x000071e0
        /*0a78*/ 	.word	0x00000000
        /*0a7c*/ 	.word	0x00000000
        /*0a80*/ 	.short	0x0101
        /*0a82*/ 	.byte	0xff
	.zero		1


	//   ....[151]....
        /*0a84*/ 	.word	0x00007260
        /*0a88*/ 	.word	0x000000a3
        /*0a8c*/ 	.word	0x000001d0
        /*0a90*/ 	.short	0x010a
        /*0a92*/ 	.byte	0xff
	.zero		1


	//   ....[152]....
        /*0a94*/ 	.word	0x00008610
        /*0a98*/ 	.word	0x000000bf
        /*0a9c*/ 	.word	0x00000160
        /*0aa0*/ 	.short	0x010a
        /*0aa2*/ 	.byte	0xff
	.zero		1


	//   ....[153]....
        /*0aa4*/ 	.word	0x000086e0
        /*0aa8*/ 	.word	0x000000bf
        /*0aac*/ 	.word	0x00000160
        /*0ab0*/ 	.short	0x010a
        /*0ab2*/ 	.byte	0xff
	.zero		1


	//   ....[154]....
        /*0ab4*/ 	.word	0x00008820
        /*0ab8*/ 	.word	0x00000000
        /*0abc*/ 	.word	0x00000000
        /*0ac0*/ 	.short	0x0101
        /*0ac2*/ 	.byte	0xff
	.zero		1


	//   ....[155]....
        /*0ac4*/ 	.word	0x00009bc0
        /*0ac8*/ 	.word	0x00000000
        /*0acc*/ 	.word	0x00000160
        /*0ad0*/ 	.short	0x010a
        /*0ad2*/ 	.byte	0xff
	.zero		1


	//   ....[156]....
        /*0ad4*/ 	.word	0x00009c90
        /*0ad8*/ 	.word	0x00000000
        /*0adc*/ 	.word	0x00000160
        /*0ae0*/ 	.short	0x010a
        /*0ae2*/ 	.byte	0xff
	.zero		1


	//   ....[157]....
        /*0ae4*/ 	.word	0x00009dd0
        /*0ae8*/ 	.word	0x00000000
        /*0aec*/ 	.word	0x00000000
        /*0af0*/ 	.short	0x0101
        /*0af2*/ 	.byte	0xff
	.zero		1


	//   ....[158]....
        /*0af4*/ 	.word	0x0000b1a0
        /*0af8*/ 	.word	0x00000000
        /*0afc*/ 	.word	0x00000160
        /*0b00*/ 	.short	0x010a
        /*0b02*/ 	.byte	0xff
	.zero		1


	//   ....[159]....
        /*0b04*/ 	.word	0x0000b270
        /*0b08*/ 	.word	0x00000000
        /*0b0c*/ 	.word	0x00000160
        /*0b10*/ 	.short	0x010a
        /*0b12*/ 	.byte	0xff
	.zero		1


	//   ....[160]....
        /*0b14*/ 	.word	0x0000b3b0
        /*0b18*/ 	.word	0x00000000
        /*0b1c*/ 	.word	0x00000000
        /*0b20*/ 	.short	0x0101
        /*0b22*/ 	.byte	0xff
	.zero		1


	//   ....[161]....
        /*0b24*/ 	.word	0x0000b7e0
        /*0b28*/ 	.word	0x000000a3
        /*0b2c*/ 	.word	0x00000000
        /*0b30*/ 	.short	0x0101
        /*0b32*/ 	.byte	0xff
	.zero		1


	//   ....[162]....
        /*0b34*/ 	.word	0x0000c850
        /*0b38*/ 	.word	0x00000003
        /*0b3c*/ 	.word	0x00000200
        /*0b40*/ 	.short	0x010a
        /*0b42*/ 	.byte	0xff
	.zero		1


	//   ....[163]....
        /*0b44*/ 	.word	0x0000c8b0
        /*0b48*/ 	.word	0x00000000
        /*0b4c*/ 	.word	0x000000b0
        /*0b50*/ 	.short	0x010a
        /*0b52*/ 	.byte	0xff
	.zero		1


	//   ....[164]....
        /*0b54*/ 	.word	0x0000c910
        /*0b58*/ 	.word	0x00000000
        /*0b5c*/ 	.word	0x000000b0
        /*0b60*/ 	.short	0x010a
        /*0b62*/ 	.byte	0xff
	.zero		1


	//   ....[165]....
        /*0b64*/ 	.word	0x0000c960
        /*0b68*/ 	.word	0x00000003
        /*0b6c*/ 	.word	0x000001b0
        /*0b70*/ 	.short	0x010a
        /*0b72*/ 	.byte	0xff
	.zero		1


	//   ....[166]....
        /*0b74*/ 	.word	0x0000c9c0
        /*0b78*/ 	.word	0x00000000
        /*0b7c*/ 	.word	0x00000000
        /*0b80*/ 	.short	0x010a
        /*0b82*/ 	.byte	0xff
	.zero		1


	//   ....[167]....
        /*0b84*/ 	.word	0x0000ca20
        /*0b88*/ 	.word	0x00000000
        /*0b8c*/ 	.word	0x00000000
        /*0b90*/ 	.short	0x010a
        /*0b92*/ 	.byte	0xff
	.zero		1


	//   ....[168]....
        /*0b94*/ 	.word	0x0000ca80
        /*0b98*/ 	.word	0x00000000
        /*0b9c*/ 	.word	0x00000000
        /*0ba0*/ 	.short	0x010a
        /*0ba2*/ 	.byte	0xff
	.zero		1


	//   ....[169]....
        /*0ba4*/ 	.word	0x0000cae0
        /*0ba8*/ 	.word	0x00000000
        /*0bac*/ 	.word	0x00000000
        /*0bb0*/ 	.short	0x010a
        /*0bb2*/ 	.byte	0xff
	.zero		1


	//   ....[170]....
        /*0bb4*/ 	.word	0x0000cb40
        /*0bb8*/ 	.word	0x00000000
        /*0bbc*/ 	.word	0x00000000
        /*0bc0*/ 	.short	0x010a
        /*0bc2*/ 	.byte	0xff
	.zero		1


	//   ....[171]....
        /*0bc4*/ 	.word	0x0000cba0
        /*0bc8*/ 	.word	0x00000000
        /*0bcc*/ 	.word	0x00000000
        /*0bd0*/ 	.short	0x010a
        /*0bd2*/ 	.byte	0xff
	.zero		1


	//   ....[172]....
        /*0bd4*/ 	.word	0x0000cc00
        /*0bd8*/ 	.word	0x00000000
        /*0bdc*/ 	.word	0x00000000
        /*0be0*/ 	.short	0x010a
        /*0be2*/ 	.byte	0xff
	.zero		1


	//   ....[173]....
        /*0be4*/ 	.word	0x0000cc60
        /*0be8*/ 	.word	0x00000000
        /*0bec*/ 	.word	0x00000000
        /*0bf0*/ 	.short	0x010a
        /*0bf2*/ 	.byte	0xff
	.zero		1


	//   ....[174]....
        /*0bf4*/ 	.word	0x0000ccc0
        /*0bf8*/ 	.word	0x00000000
        /*0bfc*/ 	.word	0x00000000
        /*0c00*/ 	.short	0x010a
        /*0c02*/ 	.byte	0xff
	.zero		1


	//   ....[175]....
        /*0c04*/ 	.word	0x0000cd20
        /*0c08*/ 	.word	0x00000000
        /*0c0c*/ 	.word	0x00000000
        /*0c10*/ 	.short	0x010a
        /*0c12*/ 	.byte	0xff
	.zero		1


	//   ....[176]....
        /*0c14*/ 	.word	0x0000cd80
        /*0c18*/ 	.word	0x00000000
        /*0c1c*/ 	.word	0x00000000
        /*0c20*/ 	.short	0x010a
        /*0c22*/ 	.byte	0xff
	.zero		1


	//   ....[177]....
        /*0c24*/ 	.word	0x0000cde0
        /*0c28*/ 	.word	0x00000000
        /*0c2c*/ 	.word	0x00000000
        /*0c30*/ 	.short	0x010a
        /*0c32*/ 	.byte	0xff
	.zero		1


	//   ....[178]....
        /*0c34*/ 	.word	0x0000ce40
        /*0c38*/ 	.word	0x00000000
        /*0c3c*/ 	.word	0x00000000
        /*0c40*/ 	.short	0x010a
        /*0c42*/ 	.byte	0xff
	.zero		1


	//   ....[179]....
        /*0c44*/ 	.word	0x0000cea0
        /*0c48*/ 	.word	0x00000000
        /*0c4c*/ 	.word	0x00000000
        /*0c50*/ 	.short	0x010a
        /*0c52*/ 	.byte	0xff
	.zero		1


	//   ....[180]....
        /*0c54*/ 	.word	0x0000cf00
        /*0c58*/ 	.word	0x00000000
        /*0c5c*/ 	.word	0x00000000
        /*0c60*/ 	.short	0x010a
        /*0c62*/ 	.byte	0xff
	.zero		1


	//   ....[181]....
        /*0c64*/ 	.word	0x0000cf60
        /*0c68*/ 	.word	0x00000000
        /*0c6c*/ 	.word	0x00000000
        /*0c70*/ 	.short	0x010a
        /*0c72*/ 	.byte	0xff
	.zero		1


	//   ....[182]....
        /*0c74*/ 	.word	0x0000cfc0
        /*0c78*/ 	.word	0x00000000
        /*0c7c*/ 	.word	0x00000000
        /*0c80*/ 	.short	0x010a
        /*0c82*/ 	.byte	0xff
	.zero		1


	//   ....[183]....
        /*0c84*/ 	.word	0x0000d020
        /*0c88*/ 	.word	0x00000000
        /*0c8c*/ 	.word	0x00000000
        /*0c90*/ 	.short	0x010a
        /*0c92*/ 	.byte	0xff
	.zero		1


	//   ....[184]....
        /*0c94*/ 	.word	0x0000d080
        /*0c98*/ 	.word	0x00000000
        /*0c9c*/ 	.word	0x00000000
        /*0ca0*/ 	.short	0x010a
        /*0ca2*/ 	.byte	0xff
	.zero		1


	//   ....[185]....
        /*0ca4*/ 	.word	0x0000d0e0
        /*0ca8*/ 	.word	0x00000000
        /*0cac*/ 	.word	0x00000000
        /*0cb0*/ 	.short	0x010a
        /*0cb2*/ 	.byte	0xff
	.zero		1


	//   ....[186]....
        /*0cb4*/ 	.word	0x0000d140
        /*0cb8*/ 	.word	0x00000000
        /*0cbc*/ 	.word	0x00000000
        /*0cc0*/ 	.short	0x010a
        /*0cc2*/ 	.byte	0xff
	.zero		1


	//   ....[187]....
        /*0cc4*/ 	.word	0x0000d190
        /*0cc8*/ 	.word	0x00000000
        /*0ccc*/ 	.word	0x000001f0
        /*0cd0*/ 	.short	0x010a
        /*0cd2*/ 	.byte	0xff
	.zero		1


	//   ....[188]....
        /*0cd4*/ 	.word	0x0000d1f0
        /*0cd8*/ 	.word	0x00000000
        /*0cdc*/ 	.word	0x000001c0
        /*0ce0*/ 	.short	0x010a
        /*0ce2*/ 	.byte	0xff
	.zero		1


	//   ....[189]....
        /*0ce4*/ 	.word	0x0000d240
        /*0ce8*/ 	.word	0x00000000
        /*0cec*/ 	.word	0x000001b0
        /*0cf0*/ 	.short	0x010a
        /*0cf2*/ 	.byte	0xff
	.zero		1


	//   ....[190]....
        /*0cf4*/ 	.word	0x0000d2a0
        /*0cf8*/ 	.word	0x00000000
        /*0cfc*/ 	.word	0x000001c0
        /*0d00*/ 	.short	0x010a
        /*0d02*/ 	.byte	0xff
	.zero		1


	//   ....[191]....
        /*0d04*/ 	.word	0x0000d300
        /*0d08*/ 	.word	0x00000005
        /*0d0c*/ 	.word	0x00000008
        /*0d10*/ 	.short	0x010a
        /*0d12*/ 	.byte	0xff
	.zero		1


	//   ....[192]....
        /*0d14*/ 	.word	0x0000d3f0
        /*0d18*/ 	.word	0x00000003
        /*0d1c*/ 	.word	0x00000008
        /*0d20*/ 	.short	0x010a
        /*0d22*/ 	.byte	0xff
	.zero		1


	//   ....[193]....
        /*0d24*/ 	.word	0x0000d440
        /*0d28*/ 	.word	0x00000000
        /*0d2c*/ 	.word	0x000001b0
        /*0d30*/ 	.short	0x010a
        /*0d32*/ 	.byte	0xff
	.zero		1


	//   ....[194]....
        /*0d34*/ 	.word	0x0000d4a0
        /*0d38*/ 	.word	0x00000000
        /*0d3c*/ 	.word	0x000001e0
        /*0d40*/ 	.short	0x010a
        /*0d42*/ 	.byte	0xff
	.zero		1


	//   ....[195]....
        /*0d44*/ 	.word	0x0000d500
        /*0d48*/ 	.word	0x00000000
        /*0d4c*/ 	.word	0x00000000
        /*0d50*/ 	.short	0x010a
        /*0d52*/ 	.byte	0xff
	.zero		1


	//   ....[196]....
        /*0d54*/ 	.word	0x0000d560
        /*0d58*/ 	.word	0x00000000
        /*0d5c*/ 	.word	0x00000000
        /*0d60*/ 	.short	0x010a
        /*0d62*/ 	.byte	0xff
	.zero		1


	//   ....[197]....
        /*0d64*/ 	.word	0x0000d5c0
        /*0d68*/ 	.word	0x00000000
        /*0d6c*/ 	.word	0x00000210
        /*0d70*/ 	.short	0x010a
        /*0d72*/ 	.byte	0xff
	.zero		1


	//   ....[198]....
        /*0d74*/ 	.word	0x0000d610
        /*0d78*/ 	.word	0x0000000c
        /*0d7c*/ 	.word	0x000001b0
        /*0d80*/ 	.short	0x010a
        /*0d82*/ 	.byte	0xff
	.zero		1


	//   ....[199]....
        /*0d84*/ 	.word	0x0000d670
        /*0d88*/ 	.word	0x00000000
        /*0d8c*/ 	.word	0x000001a8
        /*0d90*/ 	.short	0x010a
        /*0d92*/ 	.byte	0xff
	.zero		1


	//   ....[200]....
        /*0d94*/ 	.word	0x0000d6d0
        /*0d98*/ 	.word	0x00000000
        /*0d9c*/ 	.word	0x00000180
        /*0da0*/ 	.short	0x010a
        /*0da2*/ 	.byte	0xff
	.zero		1


	//   ....[201]....
        /*0da4*/ 	.word	0x0000d730
        /*0da8*/ 	.word	0x00000000
        /*0dac*/ 	.word	0x00000188
        /*0db0*/ 	.short	0x010a
        /*0db2*/ 	.byte	0xff
	.zero		1


	//   ....[202]....
        /*0db4*/ 	.word	0x0000d790
        /*0db8*/ 	.word	0x00000000
        /*0dbc*/ 	.word	0x00000190
        /*0dc0*/ 	.short	0x010a
        /*0dc2*/ 	.byte	0xff
	.zero		1


	//   ....[203]....
        /*0dc4*/ 	.word	0x0000d7f0
        /*0dc8*/ 	.word	0x00000000
        /*0dcc*/ 	.word	0x00000198
        /*0dd0*/ 	.short	0x010a
        /*0dd2*/ 	.byte	0xff
	.zero		1


	//   ....[204]....
        /*0dd4*/ 	.word	0x0000d850
        /*0dd8*/ 	.word	0x00000000
        /*0ddc*/ 	.word	0x00000180
        /*0de0*/ 	.short	0x010a
        /*0de2*/ 	.byte	0xff
	.zero		1


	//   ....[205]....
        /*0de4*/ 	.word	0x0000d8b0
        /*0de8*/ 	.word	0x00000000
        /*0dec*/ 	.word	0x00000188
        /*0df0*/ 	.short	0x010a
        /*0df2*/ 	.byte	0xff
	.zero		1


	//   ....[206]....
        /*0df4*/ 	.word	0x0000d910
        /*0df8*/ 	.word	0x00000000
        /*0dfc*/ 	.word	0x00000190
        /*0e00*/ 	.short	0x010a
        /*0e02*/ 	.byte	0xff
	.zero		1


	//   ....[207]....
        /*0e04*/ 	.word	0x0000d960
        /*0e08*/ 	.word	0x00000003
        /*0e0c*/ 	.word	0x000001b0
        /*0e10*/ 	.short	0x010a
        /*0e12*/ 	.byte	0xff
	.zero		1


	//   ....[208]....
        /*0e14*/ 	.word	0x0000d9b0
        /*0e18*/ 	.word	0x00000003
        /*0e1c*/ 	.word	0x00000160
        /*0e20*/ 	.short	0x010a
        /*0e22*/ 	.byte	0xff
	.zero		1


	//   ....[209]....
        /*0e24*/ 	.word	0x0000da00
        /*0e28*/ 	.word	0x000000a3
        /*0e2c*/ 	.word	0x000001d0
        /*0e30*/ 	.short	0x010a
        /*0e32*/ 	.byte	0xff
	.zero		1


	//   ....[210]....
        /*0e34*/ 	.word	0x0000da50
        /*0e38*/ 	.word	0x000000bf
        /*0e3c*/ 	.word	0x00000160
        /*0e40*/ 	.short	0x010a
        /*0e42*/ 	.byte	0xff
	.zero		1


	//   ....[211]....
        /*0e44*/ 	.word	0x0000daa0
        /*0e48*/ 	.word	0x00000000
        /*0e4c*/ 	.word	0x00000160
        /*0e50*/ 	.short	0x010a
        /*0e52*/ 	.byte	0xff
	.zero		1


	//   ....[212]....
        /*0e54*/ 	.word	0x0000daf0
        /*0e58*/ 	.word	0x00000000
        /*0e5c*/ 	.word	0x00000160
        /*0e60*/ 	.short	0x010a
        /*0e62*/ 	.byte	0xff
	.zero		1


	//----- nvinfo : EIATTR_NUM_MBARRIERS
	.align		4
.L_48:
        /*0e64*/ 	.byte	0x03, 0x38
        /*0e66*/ 	.short	0x0043


	//----- nvinfo : EIATTR_EXIT_INSTR_OFFSETS
	.align		4
        /*0e68*/ 	.byte	0x04, 0x1c
        /*0e6a*/ 	.short	(.L_50 - .L_49)


	//   ....[0]....
.L_49:
        /*0e6c*/ 	.word	0x00003780


	//   ....[1]....
        /*0e70*/ 	.word	0x00003c70


	//   ....[2]....
        /*0e74*/ 	.word	0x00003cd0


	//   ....[3]....
        /*0e78*/ 	.word	0x00004de0


	//   ....[4]....
        /*0e7c*/ 	.word	0x00005f50


	//   ....[5]....
        /*0e80*/ 	.word	0x00005f90


	//   ....[6]....
        /*0e84*/ 	.word	0x0000c840


	//----- nvinfo : EIATTR_MAX_THREADS
	.align		4
.L_50:
        /*0e88*/ 	.byte	0x04, 0x05
        /*0e8a*/ 	.short	(.L_52 - .L_51)
.L_51:
        /*0e8c*/ 	.word	0x00000100
        /*0e90*/ 	.word	0x00000001
        /*0e94*/ 	.word	0x00000001


	//----- nvinfo : EIATTR_CRS_STACK_SIZE
	.align		4
.L_52:
        /*0e98*/ 	.byte	0x04, 0x1e
        /*0e9a*/ 	.short	(.L_54 - .L_53)
.L_53:
        /*0e9c*/ 	.word	0x00000000


	//----- nvinfo : EIATTR_CBANK_PARAM_SIZE
	.align		4
.L_54:
        /*0ea0*/ 	.byte	0x03, 0x19
        /*0ea2*/ 	.short	0x0800


	//----- nvinfo : EIATTR_PARAM_CBANK
	.align		4
        /*0ea4*/ 	.byte	0x04, 0x0a
        /*0ea6*/ 	.short	(.L_56 - .L_55)
	.align		4
.L_55:
        /*0ea8*/ 	.word	index@(.nv.constant0._ZN7cutlass13device_kernelINS_4gemm6kernel13GemmUniversalIN4cute5tupleIJiiiiEEENS1_10collective13CollectiveMmaINS1_35MainloopSm100TmaUmmaWarpSpecializedILi22ELi2ELi2ENS5_IJNS4_1CILi2EEESB_NSA_ILi1EEEEEEEENS5_IJNSA_ILi256EEESF_NSA_ILi32EEEEEENS_12float_e5m2_tENS5_IJlSC_lEEESI_SJ_NS4_8TiledMMAINS4_8MMA_AtomIJNS4_10MMA_TraitsINS4_25SM100_MMA_F8F6F4_2x1SM_SSEJSI_SI_fSF_SF_NS4_17integral_constantINS4_4UMMA5MajorELSQ_0EEESR_NSO_INSP_7ScaleInELSS_0EEEST_EEEEEENS4_6LayoutINS5_IJSC_SC_SC_EEENS5_IJNSA_ILi0EEESY_SY_EEEEENS5_IJNS4_10UnderscoreES11_S11_EEEEENS4_28SM100_TMA_2SM_LOAD_MULTICASTENS4_14ComposedLayoutINS4_7SwizzleILi1ELi4ELi3EEENS4_18smem_ptr_flag_bitsILi8EEENSW_INS5_IJNSA_ILi8EEESG_EEENS5_IJSG_SC_EEEEEEEvNS4_8identityENS4_18SM100_TMA_2SM_LOADES1E_vS1F_EENS_8epilogue10collective18CollectiveEpilogueINS1I_23Sm100TmaWarpSpecializedILi4ELi2ELi64ELb0ELb0EEEJNS5_IJNSA_ILi128EEESF_SG_EEENS5_IJNSW_IS1N_SC_EENSW_INSA_ILi64EEESC_EEEEESI_SJ_SI_SJ_NS1I_6fusion15FusionCallbacksIS1M_NS1T_17LinearCombinationISI_fSI_fLNS_15FloatRoundStyleE2EEES1O_S1S_JEEENS4_5SM1004TMEM4LOAD26SM100_TMEM_LOAD_32dp32b64xENS4_13SM90_TMA_LOADENS15_INS16_ILi2ELi4ELi3EEES19_NSW_INS5_IJS1A_S1Q_EEENS5_IJS1Q_SC_EEEEEEENS4_39AutoVectorizingCopyWithAssumedAlignmentILi128EEENS4_14SM90_TMA_STOREES28_S2A_S2A_EEEvvEEEEvNT_6ParamsE)
        /*0eac*/ 	.short	0x0380
        /*0eae*/ 	.short	0x0800


	//----- nvinfo : EIATTR_SW_WAR
	.align		4
.L_56:
        /*0eb0*/ 	.byte	0x04, 0x36
        /*0eb2*/ 	.short	(.L_58 - .L_57)
.L_57:
        /*0eb4*/ 	.word	0x00000008
.L_58:


//--------------------- .nv.callgraph             --------------------------
	.section	.nv.callgraph,"",@"SHT_CUDA_CALLGRAPH"
	.align	4
	.sectionentsize	8
	.align		4
        /*0000*/ 	.word	0x00000000
	.align		4
        /*0004*/ 	.word	0xffffffff
	.align		4
        /*0008*/ 	.word	index@(_ZN7cutlass13device_kernelINS_4gemm6kernel13GemmUniversalIN4cute5tupleIJiiiiEEENS1_10collective13CollectiveMmaINS1_35MainloopSm100TmaUmmaWarpSpecializedILi22ELi2ELi2ENS5_IJNS4_1CILi2EEESB_NSA_ILi1EEEEEEEENS5_IJNSA_ILi256EEESF_NSA_ILi32EEEEEENS_12float_e5m2_tENS5_IJlSC_lEEESI_SJ_NS4_8TiledMMAINS4_8MMA_AtomIJNS4_10MMA_TraitsINS4_25SM100_MMA_F8F6F4_2x1SM_SSEJSI_SI_fSF_SF_NS4_17integral_constantINS4_4UMMA5MajorELSQ_0EEESR_NSO_INSP_7ScaleInELSS_0EEEST_EEEEEENS4_6LayoutINS5_IJSC_SC_SC_EEENS5_IJNSA_ILi0EEESY_SY_EEEEENS5_IJNS4_10UnderscoreES11_S11_EEEEENS4_28SM100_TMA_2SM_LOAD_MULTICASTENS4_14ComposedLayoutINS4_7SwizzleILi1ELi4ELi3EEENS4_18smem_ptr_flag_bitsILi8EEENSW_INS5_IJNSA_ILi8EEESG_EEENS5_IJSG_SC_EEEEEEEvNS4_8identityENS4_18SM100_TMA_2SM_LOADES1E_vS1F_EENS_8epilogue10collective18CollectiveEpilogueINS1I_23Sm100TmaWarpSpecializedILi4ELi2ELi64ELb0ELb0EEEJNS5_IJNSA_ILi128EEESF_SG_EEENS5_IJNSW_IS1N_SC_EENSW_INSA_ILi64EEESC_EEEEESI_SJ_SI_SJ_NS1I_6fusion15FusionCallbacksIS1M_NS1T_17LinearCombinationISI_fSI_fLNS_15FloatRoundStyleE2EEES1O_S1S_JEEENS4_5SM1004TMEM4LOAD26SM100_TMEM_LOAD_32dp32b64xENS4_13SM90_TMA_LOADENS15_INS16_ILi2ELi4ELi3EEES19_NSW_INS5_IJS1A_S1Q_EEENS5_IJS1Q_SC_EEEEEEENS4_39AutoVectorizingCopyWithAssumedAlignmentILi128EEENS4_14SM90_TMA_STOREES28_S2A_S2A_EEEvvEEEEvNT_6ParamsE)
	.align		4
        /*000c*/ 	.word	index@(__assertfail)
	.align		4
        /*0010*/ 	.word	0x00000000
	.align		4
        /*0014*/ 	.word	0xfffffffe
	.align		4
        /*0018*/ 	.word	0x00000000
	.align		4
        /*001c*/ 	.word	0xfffffffd
	.align		4
        /*0020*/ 	.word	0x00000000
	.align		4
        /*0024*/ 	.word	0xfffffffc


//--------------------- .nv.constant4             --------------------------
	.section	.nv.constant4,"a",@progbits
	.align	8
	.align		8
.nv.constant4:
        /*0000*/ 	.dword	__assertfail
	.align		8
        /*0008*/ 	.dword	__unnamed_1
	.align		8
        /*0010*/ 	.dword	__unnamed_2
	.align		8
        /*0018*/ 	.dword	__unnamed_3
	.align		8
        /*0020*/ 	.dword	_ZN40_INTERNAL_dc1aae50_4_k_cu_4e71844d_347444cuda3std3__45__cpo5beginE
	.align		8
        /*0028*/ 	.dword	_ZN40_INTERNAL_dc1aae50_4_k_cu_4e71844d_347444cuda3std3__45__cpo3endE
	.align		8
        /*0030*/ 	.dword	_ZN40_INTERNAL_dc1aae50_4_k_cu_4e71844d_347444cuda3std3__45__cpo6cbeginE
	.align		8
        /*0038*/ 	.dword	_ZN40_INTERNAL_dc1aae50_4_k_cu_4e71844d_347444cuda3std3__45__cpo4cendE
	.align		8
        /*0040*/ 	.dword	_ZN40_INTERNAL_dc1aae50_4_k_cu_4e71844d_347444cuda3std3__442_GLOBAL__N__dc1aae50_4_k_cu_4e71844d_347446ignoreE
	.align		8
        /*0048*/ 	.dword	_ZN40_INTERNAL_dc1aae50_4_k_cu_4e71844d_347444cuda3std3__419piecewise_constructE
	.align		8
        /*0050*/ 	.dword	_ZN40_INTERNAL_dc1aae50_4_k_cu_4e71844d_347444cuda3std3__48in_placeE
	.align		8
        /*0058*/ 	.dword	_ZN40_INTERNAL_dc1aae50_4_k_cu_4e71844d_347444cuda3std6ranges3__45__cpo4swapE
	.align		8
        /*0060*/ 	.dword	_ZN40_INTERNAL_dc1aae50_4_k_cu_4e71844d_347444cuda3std6ranges3__45__cpo9iter_moveE
	.align		8
        /*0068*/ 	.dword	_ZN40_INTERNAL_dc1aae50_4_k_cu_4e71844d_347444cute7productE
	.align		8
        /*0070*/ 	.dword	_ZN40_INTERNAL_dc1aae50_4_k_cu_4e71844d_347444cute1_E
	.align		8
        /*0078*/ 	.dword	$str$25
	.align		8
        /*0080*/ 	.dword	$str$26
	.align		8
        /*0088*/ 	.dword	$str$27
	.align		8
        /*0090*/ 	.dword	$str$28


//--------------------- .text._ZN7cutlass13device_kernelINS_4gemm6kernel13GemmUniversalIN4cute5tupleIJiiiiEEENS1_10collective13CollectiveMmaINS1_35MainloopSm100TmaUmmaWarpSpecializedILi22ELi2ELi2ENS5_IJNS4_1CILi2EEESB_NSA_ILi1EEEEEEEENS5_IJNSA_ILi256EEESF_NSA_ILi32EEEEEENS_12float_e5m2_tENS5_IJlSC_lEEESI_SJ_NS4_8TiledMMAINS4_8MMA_AtomIJNS4_10MMA_TraitsINS4_25SM100_MMA_F8F6F4_2x1SM_SSEJSI_SI_fSF_SF_NS4_17integral_constantINS4_4UMMA5MajorELSQ_0EEESR_NSO_INSP_7ScaleInELSS_0EEEST_EEEEEENS4_6LayoutINS5_IJSC_SC_SC_EEENS5_IJNSA_ILi0EEESY_SY_EEEEENS5_IJNS4_10UnderscoreES11_S11_EEEEENS4_28SM100_TMA_2SM_LOAD_MULTICASTENS4_14ComposedLayoutINS4_7SwizzleILi1ELi4ELi3EEENS4_18smem_ptr_flag_bitsILi8EEENSW_INS5_IJNSA_ILi8EEESG_EEENS5_IJSG_SC_EEEEEEEvNS4_8identityENS4_18SM100_TMA_2SM_LOADES1E_vS1F_EENS_8epilogue10collective18CollectiveEpilogueINS1I_23Sm100TmaWarpSpecializedILi4ELi2ELi64ELb0ELb0EEEJNS5_IJNSA_ILi128EEESF_SG_EEENS5_IJNSW_IS1N_SC_EENSW_INSA_ILi64EEESC_EEEEESI_SJ_SI_SJ_NS1I_6fusion15FusionCallbacksIS1M_NS1T_17LinearCombinationISI_fSI_fLNS_15FloatRoundStyleE2EEES1O_S1S_JEEENS4_5SM1004TMEM4LOAD26SM100_TMEM_LOAD_32dp32b64xENS4_13SM90_TMA_LOADENS15_INS16_ILi2ELi4ELi3EEES19_NSW_INS5_IJS1A_S1Q_EEENS5_IJS1Q_SC_EEEEEEENS4_39AutoVectorizingCopyWithAssumedAlignmentILi128EEENS4_14SM90_TMA_STOREES28_S2A_S2A_EEEvvEEEEvNT_6ParamsE --------------------------
	.section	.text._ZN7cutlass13device_kernelINS_4gemm6kernel13GemmUniversalIN4cute5tupleIJiiiiEEENS1_10collective13CollectiveMmaINS1_35MainloopSm100TmaUmmaWarpSpecializedILi22ELi2ELi2ENS5_IJNS4_1CILi2EEESB_NSA_ILi1EEEEEEEENS5_IJNSA_ILi256EEESF_NSA_ILi32EEEEEENS_12float_e5m2_tENS5_IJlSC_lEEESI_SJ_NS4_8TiledMMAINS4_8MMA_AtomIJNS4_10MMA_TraitsINS4_25SM100_MMA_F8F6F4_2x1SM_SSEJSI_SI_fSF_SF_NS4_17integral_constantINS4_4UMMA5MajorELSQ_0EEESR_NSO_INSP_7ScaleInELSS_0EEEST_EEEEEENS4_6LayoutINS5_IJSC_SC_SC_EEENS5_IJNSA_ILi0EEESY_SY_EEEEENS5_IJNS4_10UnderscoreES11_S11_EEEEENS4_28SM100_TMA_2SM_LOAD_MULTICASTENS4_14ComposedLayoutINS4_7SwizzleILi1ELi4ELi3EEENS4_18smem_ptr_flag_bitsILi8EEENSW_INS5_IJNSA_ILi8EEESG_EEENS5_IJSG_SC_EEEEEEEvNS4_8identityENS4_18SM100_TMA_2SM_LOADES1E_vS1F_EENS_8epilogue10collective18CollectiveEpilogueINS1I_23Sm100TmaWarpSpecializedILi4ELi2ELi64ELb0ELb0EEEJNS5_IJNSA_ILi128EEESF_SG_EEENS5_IJNSW_IS1N_SC_EENSW_INSA_ILi64EEESC_EEEEESI_SJ_SI_SJ_NS1I_6fusion15FusionCallbacksIS1M_NS1T_17LinearCombinationISI_fSI_fLNS_15FloatRoundStyleE2EEES1O_S1S_JEEENS4_5SM1004TMEM4LOAD26SM100_TMEM_LOAD_32dp32b64xENS4_13SM90_TMA_LOADENS15_INS16_ILi2ELi4ELi3EEES19_NSW_INS5_IJS1A_S1Q_EEENS5_IJS1Q_SC_EEEEEEENS4_39AutoVectorizingCopyWithAssumedAlignmentILi128EEENS4_14SM90_TMA_STOREES28_S2A_S2A_EEEvvEEEEvNT_6ParamsE,"ax",@progbits
	.align	128
.text._ZN7cutlass13device_kernelINS_4gemm6kernel13GemmUniversalIN4cute5tupleIJiiiiEEENS1_10collective13CollectiveMmaINS1_35MainloopSm100TmaUmmaWarpSpecializedILi22ELi2ELi2ENS5_IJNS4_1CILi2EEESB_NSA_ILi1EEEEEEEENS5_IJNSA_ILi256EEESF_NSA_ILi32EEEEEENS_12float_e5m2_tENS5_IJlSC_lEEESI_SJ_NS4_8TiledMMAINS4_8MMA_AtomIJNS4_10MMA_TraitsINS4_25SM100_MMA_F8F6F4_2x1SM_SSEJSI_SI_fSF_SF_NS4_17integral_constantINS4_4UMMA5MajorELSQ_0EEESR_NSO_INSP_7ScaleInELSS_0EEEST_EEEEEENS4_6LayoutINS5_IJSC_SC_SC_EEENS5_IJNSA_ILi0EEESY_SY_EEEEENS5_IJNS4_10UnderscoreES11_S11_EEEEENS4_28SM100_TMA_2SM_LOAD_MULTICASTENS4_14ComposedLayoutINS4_7SwizzleILi1ELi4ELi3EEENS4_18smem_ptr_flag_bitsILi8EEENSW_INS5_IJNSA_ILi8EEESG_EEENS5_IJSG_SC_EEEEEEEvNS4_8identityENS4_18SM100_TMA_2SM_LOADES1E_vS1F_EENS_8epilogue10collective18CollectiveEpilogueINS1I_23Sm100TmaWarpSpecializedILi4ELi2ELi64ELb0ELb0EEEJNS5_IJNSA_ILi128EEESF_SG_EEENS5_IJNSW_IS1N_SC_EENSW_INSA_ILi64EEESC_EEEEESI_SJ_SI_SJ_NS1I_6fusion15FusionCallbacksIS1M_NS1T_17LinearCombinationISI_fSI_fLNS_15FloatRoundStyleE2EEES1O_S1S_JEEENS4_5SM1004TMEM4LOAD26SM100_TMEM_LOAD_32dp32b64xENS4_13SM90_TMA_LOADENS15_INS16_ILi2ELi4ELi3EEES19_NSW_INS5_IJS1A_S1Q_EEENS5_IJS1Q_SC_EEEEEEENS4_39AutoVectorizingCopyWithAssumedAlignmentILi128EEENS4_14SM90_TMA_STOREES28_S2A_S2A_EEEvvEEEEvNT_6ParamsE:
        .type           _ZN7cutlass13device_kernelINS_4gemm6kernel13GemmUniversalIN4cute5tupleIJiiiiEEENS1_10collective13CollectiveMmaINS1_35MainloopSm100TmaUmmaWarpSpecializedILi22ELi2ELi2ENS5_IJNS4_1CILi2EEESB_NSA_ILi1EEEEEEEENS5_IJNSA_ILi256EEESF_NSA_ILi32EEEEEENS_12float_e5m2_tENS5_IJlSC_lEEESI_SJ_NS4_8TiledMMAINS4_8MMA_AtomIJNS4_10MMA_TraitsINS4_25SM100_MMA_F8F6F4_2x1SM_SSEJSI_SI_fSF_SF_NS4_17integral_constantINS4_4UMMA5MajorELSQ_0EEESR_NSO_INSP_7ScaleInELSS_0EEEST_EEEEEENS4_6LayoutINS5_IJSC_SC_SC_EEENS5_IJNSA_ILi0EEESY_SY_EEEEENS5_IJNS4_10UnderscoreES11_S11_EEEEENS4_28SM100_TMA_2SM_LOAD_MULTICASTENS4_14ComposedLayoutINS4_7SwizzleILi1ELi4ELi3EEENS4_18smem_ptr_flag_bitsILi8EEENSW_INS5_IJNSA_ILi8EEESG_EEENS5_IJSG_SC_EEEEEEEvNS4_8identityENS4_18SM100_TMA_2SM_LOADES1E_vS1F_EENS_8epilogue10collective18CollectiveEpilogueINS1I_23Sm100TmaWarpSpecializedILi4ELi2ELi64ELb0ELb0EEEJNS5_IJNSA_ILi128EEESF_SG_EEENS5_IJNSW_IS1N_SC_EENSW_INSA_ILi64EEESC_EEEEESI_SJ_SI_SJ_NS1I_6fusion15FusionCallbacksIS1M_NS1T_17LinearCombinationISI_fSI_fLNS_15FloatRoundStyleE2EEES1O_S1S_JEEENS4_5SM1004TMEM4LOAD26SM100_TMEM_LOAD_32dp32b64xENS4_13SM90_TMA_LOADENS15_INS16_ILi2ELi4ELi3EEES19_NSW_INS5_IJS1A_S1Q_EEENS5_IJS1Q_SC_EEEEEEENS4_39AutoVectorizingCopyWithAssumedAlignmentILi128EEENS4_14SM90_TMA_STOREES28_S2A_S2A_EEEvvEEEEvNT_6ParamsE,@function
        .size           _ZN7cutlass13device_kernelINS_4gemm6kernel13GemmUniversalIN4cute5tupleIJiiiiEEENS1_10collective13CollectiveMmaINS1_35MainloopSm100TmaUmmaWarpSpecializedILi22ELi2ELi2ENS5_IJNS4_1CILi2EEESB_NSA_ILi1EEEEEEEENS5_IJNSA_ILi256EEESF_NSA_ILi32EEEEEENS_12float_e5m2_tENS5_IJlSC_lEEESI_SJ_NS4_8TiledMMAINS4_8MMA_AtomIJNS4_10MMA_TraitsINS4_25SM100_MMA_F8F6F4_2x1SM_SSEJSI_SI_fSF_SF_NS4_17integral_constantINS4_4UMMA5MajorELSQ_0EEESR_NSO_INSP_7ScaleInELSS_0EEEST_EEEEEENS4_6LayoutINS5_IJSC_SC_SC_EEENS5_IJNSA_ILi0EEESY_SY_EEEEENS5_IJNS4_10UnderscoreES11_S11_EEEEENS4_28SM100_TMA_2SM_LOAD_MULTICASTENS4_14ComposedLayoutINS4_7SwizzleILi1ELi4ELi3EEENS4_18smem_ptr_flag_bitsILi8EEENSW_INS5_IJNSA_ILi8EEESG_EEENS5_IJSG_SC_EEEEEEEvNS4_8identityENS4_18SM100_TMA_2SM_LOADES1E_vS1F_EENS_8epilogue10collective18CollectiveEpilogueINS1I_23Sm100TmaWarpSpecializedILi4ELi2ELi64ELb0ELb0EEEJNS5_IJNSA_ILi128EEESF_SG_EEENS5_IJNSW_IS1N_SC_EENSW_INSA_ILi64EEESC_EEEEESI_SJ_SI_SJ_NS1I_6fusion15FusionCallbacksIS1M_NS1T_17LinearCombinationISI_fSI_fLNS_15FloatRoundStyleE2EEES1O_S1S_JEEENS4_5SM1004TMEM4LOAD26SM100_TMEM_LOAD_32dp32b64xENS4_13SM90_TMA_LOADENS15_INS16_ILi2ELi4ELi3EEES19_NSW_INS5_IJS1A_S1Q_EEENS5_IJS1Q_SC_EEEEEEENS4_39AutoVectorizingCopyWithAssumedAlignmentILi128EEENS4_14SM90_TMA_STOREES28_S2A_S2A_EEEvvEEEEvNT_6ParamsE,(.L_x_243 - _ZN7cutlass13device_kernelINS_4gemm6kernel13GemmUniversalIN4cute5tupleIJiiiiEEENS1_10collective13CollectiveMmaINS1_35MainloopSm100TmaUmmaWarpSpecializedILi22ELi2ELi2ENS5_IJNS4_1CILi2EEESB_NSA_ILi1EEEEEEEENS5_IJNSA_ILi256EEESF_NSA_ILi32EEEEEENS_12float_e5m2_tENS5_IJlSC_lEEESI_SJ_NS4_8TiledMMAINS4_8MMA_AtomIJNS4_10MMA_TraitsINS4_25SM100_MMA_F8F6F4_2x1SM_SSEJSI_SI_fSF_SF_NS4_17integral_constantINS4_4UMMA5MajorELSQ_0EEESR_NSO_INSP_7ScaleInELSS_0EEEST_EEEEEENS4_6LayoutINS5_IJSC_SC_SC_EEENS5_IJNSA_ILi0EEESY_SY_EEEEENS5_IJNS4_10UnderscoreES11_S11_EEEEENS4_28SM100_TMA_2SM_LOAD_MULTICASTENS4_14ComposedLayoutINS4_7SwizzleILi1ELi4ELi3EEENS4_18smem_ptr_flag_bitsILi8EEENSW_INS5_IJNSA_ILi8EEESG_EEENS5_IJSG_SC_EEEEEEEvNS4_8identityENS4_18SM100_TMA_2SM_LOADES1E_vS1F_EENS_8epilogue10collective18CollectiveEpilogueINS1I_23Sm100TmaWarpSpecializedILi4ELi2ELi64ELb0ELb0EEEJNS5_IJNSA_ILi128EEESF_SG_EEENS5_IJNSW_IS1N_SC_EENSW_INSA_ILi64EEESC_EEEEESI_SJ_SI_SJ_NS1I_6fusion15FusionCallbacksIS1M_NS1T_17LinearCombinationISI_fSI_fLNS_15FloatRoundStyleE2EEES1O_S1S_JEEENS4_5SM1004TMEM4LOAD26SM100_TMEM_LOAD_32dp32b64xENS4_13SM90_TMA_LOADENS15_INS16_ILi2ELi4ELi3EEES19_NSW_INS5_IJS1A_S1Q_EEENS5_IJS1Q_SC_EEEEEEENS4_39AutoVectorizingCopyWithAssumedAlignmentILi128EEENS4_14SM90_TMA_STOREES28_S2A_S2A_EEEvvEEEEvNT_6ParamsE)
        .other          _ZN7cutlass13device_kernelINS_4gemm6kernel13GemmUniversalIN4cute5tupleIJiiiiEEENS1_10collective13CollectiveMmaINS1_35MainloopSm100TmaUmmaWarpSpecializedILi22ELi2ELi2ENS5_IJNS4_1CILi2EEESB_NSA_ILi1EEEEEEEENS5_IJNSA_ILi256EEESF_NSA_ILi32EEEEEENS_12float_e5m2_tENS5_IJlSC_lEEESI_SJ_NS4_8TiledMMAINS4_8MMA_AtomIJNS4_10MMA_TraitsINS4_25SM100_MMA_F8F6F4_2x1SM_SSEJSI_SI_fSF_SF_NS4_17integral_constantINS4_4UMMA5MajorELSQ_0EEESR_NSO_INSP_7ScaleInELSS_0EEEST_EEEEEENS4_6LayoutINS5_IJSC_SC_SC_EEENS5_IJNSA_ILi0EEESY_SY_EEEEENS5_IJNS4_10UnderscoreES11_S11_EEEEENS4_28SM100_TMA_2SM_LOAD_MULTICASTENS4_14ComposedLayoutINS4_7SwizzleILi1ELi4ELi3EEENS4_18smem_ptr_flag_bitsILi8EEENSW_INS5_IJNSA_ILi8EEESG_EEENS5_IJSG_SC_EEEEEEEvNS4_8identityENS4_18SM100_TMA_2SM_LOADES1E_vS1F_EENS_8epilogue10collective18CollectiveEpilogueINS1I_23Sm100TmaWarpSpecializedILi4ELi2ELi64ELb0ELb0EEEJNS5_IJNSA_ILi128EEESF_SG_EEENS5_IJNSW_IS1N_SC_EENSW_INSA_ILi64EEESC_EEEEESI_SJ_SI_SJ_NS1I_6fusion15FusionCallbacksIS1M_NS1T_17LinearCombinationISI_fSI_fLNS_15FloatRoundStyleE2EEES1O_S1S_JEEENS4_5SM1004TMEM4LOAD26SM100_TMEM_LOAD_32dp32b64xENS4_13SM90_TMA_LOADENS15_INS16_ILi2ELi4ELi3EEES19_NSW_INS5_IJS1A_S1Q_EEENS5_IJS1Q_SC_EEEEEEENS4_39AutoVectorizingCopyWithAssumedAlignmentILi128EEENS4_14SM90_TMA_STOREES28_S2A_S2A_EEEvvEEEEvNT_6ParamsE,@"STO_CUDA_ENTRY STV_DEFAULT"
_ZN7cutlass13device_kernelINS_4gemm6kernel13GemmUniversalIN4cute5tupleIJiiiiEEENS1_10collective13CollectiveMmaINS1_35MainloopSm100TmaUmmaWarpSpecializedILi22ELi2ELi2ENS5_IJNS4_1CILi2EEESB_NSA_ILi1EEEEEEEENS5_IJNSA_ILi256EEESF_NSA_ILi32EEEEEENS_12float_e5m2_tENS5_IJlSC_lEEESI_SJ_NS4_8TiledMMAINS4_8MMA_AtomIJNS4_10MMA_TraitsINS4_25SM100_MMA_F8F6F4_2x1SM_SSEJSI_SI_fSF_SF_NS4_17integral_constantINS4_4UMMA5MajorELSQ_0EEESR_NSO_INSP_7ScaleInELSS_0EEEST_EEEEEENS4_6LayoutINS5_IJSC_SC_SC_EEENS5_IJNSA_ILi0EEESY_SY_EEEEENS5_IJNS4_10UnderscoreES11_S11_EEEEENS4_28SM100_TMA_2SM_LOAD_MULTICASTENS4_14ComposedLayoutINS4_7SwizzleILi1ELi4ELi3EEENS4_18smem_ptr_flag_bitsILi8EEENSW_INS5_IJNSA_ILi8EEESG_EEENS5_IJSG_SC_EEEEEEEvNS4_8identityENS4_18SM100_TMA_2SM_LOADES1E_vS1F_EENS_8epilogue10collective18CollectiveEpilogueINS1I_23Sm100TmaWarpSpecializedILi4ELi2ELi64ELb0ELb0EEEJNS5_IJNSA_ILi128EEESF_SG_EEENS5_IJNSW_IS1N_SC_EENSW_INSA_ILi64EEESC_EEEEESI_SJ_SI_SJ_NS1I_6fusion15FusionCallbacksIS1M_NS1T_17LinearCombinationISI_fSI_fLNS_15FloatRoundStyleE2EEES1O_S1S_JEEENS4_5SM1004TMEM4LOAD26SM100_TMEM_LOAD_32dp32b64xENS4_13SM90_TMA_LOADENS15_INS16_ILi2ELi4ELi3EEES19_NSW_INS5_IJS1A_S1Q_EEENS5_IJS1Q_SC_EEEEEEENS4_39AutoVectorizingCopyWithAssumedAlignmentILi128EEENS4_14SM90_TMA_STOREES28_S2A_S2A_EEEvvEEEEvNT_6ParamsE:
[----:B------:R-:W1:Y:S01]  /*0000*/  LDC R1, c[0x0][0x37c] ;  /* 0x0000df00ff017b82 */ /* 0x000e620000000800 */
[----:B------:R-:W2:Y:S01]  /*0010*/  S2R R172, SR_TID.X ;  /* 0x0000000000ac7919 */ /* 0x000ea20000002100 */
[----:B------:R-:W3:Y:S06]  /*0020*/  LDCU.64 UR8, c[0x0][0x890] ;  /* 0x00011200ff0877ac */ /* 0x000eec0008000a00 */
[----:B------:R-:W4:Y:S01]  /*0030*/  S2UR UR45, SR_CgaCtaId ;  /* 0x00000000002d79c3 */ /* 0x000f220000008800 */
[----:B------:R-:W-:Y:S02]  /*0040*/  PRMT R158, RZ, 0x7610, R158 ;  /* 0x00007610ff9e7816 */ /* 0x000fe4000000009e */
[----:B------:R-:W-:Y:S01]  /*0050*/  ELECT P1, URZ, PT ;  /* 0x0000000000ff782f */ /* 0x000fe20003820000 */
[----:B---3--:R-:W-:-:S04]  /*0060*/  UISETP.NE.U32.AND UP0, UPT, UR8, URZ, UPT ;  /* 0x000000ff0800728c */ /* 0x008fc8000bf05070 */
[----:B------:R-:W-:Y:S02]  /*0070*/  UISETP.NE.AND.EX UP0, UPT, UR9, URZ, UPT, UP0 ;  /* 0x000000ff0900728c */ /* 0x000fe4000bf05300 */
[----:B----4-:R-:W-:Y:S02]  /*0080*/  ULOP3.LUT UR27, UR45, 0x1, URZ, 0xc0, !UPT ;  /* 0x000000012d1b7892 */ /* 0x010fe4000f8ec0ff */
[----:B------:R-:W-:Y:S01]  /*0090*/  ULOP3.LUT UR28, UR45, 0x1, URZ, 0x3c, !UPT ;  /* 0x000000012d1c7892 */ /* 0x000fe2000f8e3cff */
[----:B--2---:R-:W-:-:S05]  /*00a0*/  SHF.R.U32.HI R159, RZ, 0x5, R172 ;  /* 0x00000005ff9f7819 */ /* 0x004fca00000116ac */
[----:B------:R-:W2:Y:S02]  /*00b0*/  SHFL.IDX PT, R0, R159, RZ, 0x1f ;  /* 0x00001fff9f007589 */ /* 0x000ea400000e0000 */
[----:B--2---:R-:W-:Y:S01]  /*00c0*/  R2UR UR17, R0 ;  /* 0x00000000001172ca */ /* 0x004fe200000e0000 */
[----:B-1----:R-:W-:-:S14]  /*00d0*/  BRA.U UP0, `(.L_x_0) ;  /* 0x0000000100307547 */ /* 0x002fdc000b800000 */
[----:B------:R-:W1:Y:S02]  /*00e0*/  LDCU.64 UR4, c[0x0][0x888] ;  /* 0x00011100ff0477ac */ /* 0x000e640008000a00 */
[----:B-1----:R-:W-:-:S04]  /*00f0*/  UISETP.NE.U32.AND UP0, UPT, UR4, URZ, UPT ;  /* 0x000000ff0400728c */ /* 0x002fc8000bf05070 */
[----:B------:R-:W-:-:S09]  /*0100*/  UISETP.NE.AND.EX UP0, UPT, UR5, URZ, UPT, UP0 ;  /* 0x000000ff0500728c */ /* 0x000fd2000bf05300 */
[----:B------:R-:W-:Y:S05]  /*0110*/  BRA.U !UP0, `(.L_x_1) ;  /* 0x0000000108147547 */ /* 0x000fea000b800000 */
[----:B------:R-:W1:Y:S01]  /*0120*/  LDC.64 R2, c[0x0][0x888] ;  /* 0x00022200ff027b82 */ /* 0x000e620000000a00 */
[----:B------:R-:W1:Y:S02]  /*0130*/  LDCU.64 UR4, c[0x0][0x358] ;  /* 0x00006b00ff0477ac */ /* 0x000e640008000a00 */
[----:B-1----:R1:W5:Y:S01]  /*0140*/  LDG.E R73, desc[UR4][R2.64] ;  /* 0x0000000402497981 */ /* 0x002362000c1e1900 */
[----:B------:R-:W-:Y:S01]  /*0150*/  HFMA2 R158, -RZ, RZ, 0, 5.9604644775390625e-08 ;  /* 0x00000001ff9e7431 */ /* 0x000fe200000001ff */
[----:B------:R-:W-:Y:S05]  /*0160*/  BRA `(.L_x_0) ;  /* 0x00000000000c7947 */ /* 0x000fea0003800000 */
.L_x_1:
[----:B------:R-:W1:Y:S01]  /*0170*/  LDCU UR4, c[0x0][0x880] ;  /* 0x00011000ff0477ac */ /* 0x000e620008000800 */
[----:B------:R-:W-:Y:S01]  /*0180*/  HFMA2 R158, -RZ, RZ, 0, 5.9604644775390625e-08 ;  /* 0x00000001ff9e7431 */ /* 0x000fe200000001ff */
[----:B-1----:R-:W-:-:S07]  /*0190*/  MOV R73, UR4 ;  /* 0x0000000400497c02 */ /* 0x002fce0008000f00 */
.L_x_0:
[----:B------:R-:W2:Y:S02]  /*01a0*/  LDCU.64 UR4, c[0x0][0x8b0] ;  /* 0x00011600ff0477ac */ /* 0x000ea40008000a00 */
[----:B--2---:R-:W-:-:S04]  /*01b0*/  UISETP.NE.U32.AND UP0, UPT, UR4, URZ, UPT ;  /* 0x000000ff0400728c */ /* 0x004fc8000bf05070 */
[----:B------:R-:W-:-:S09]  /*01c0*/  UISETP.NE.AND.EX UP0, UPT, UR5, URZ, UPT, UP0 ;  /* 0x000000ff0500728c */ /* 0x000fd2000bf05300 */
[----:B------:R-:W-:Y:S05]  /*01d0*/  BRA.U UP0, `(.L_x_2) ;  /* 0x0000000100287547 */ /* 0x000fea000b800000 */
[----:B------:R-:W2:Y:S02]  /*01e0*/  LDCU.64 UR4, c[0x0][0x8a8] ;  /* 0x00011500ff0477ac */ /* 0x000ea40008000a00 */
[----:B--2---:R-:W-:-:S04]  /*01f0*/  UISETP.NE.U32.AND UP0, UPT, UR4, URZ, UPT ;  /* 0x000000ff0400728c */ /* 0x004fc8000bf05070 */
[----:B------:R-:W-:-:S09]  /*0200*/  UISETP.NE.AND.EX UP0, UPT, UR5, URZ, UPT, UP0 ;  /* 0x000000ff0500728c */ /* 0x000fd2000bf05300 */
[----:B------:R-:W-:Y:S05]  /*0210*/  BRA.U !UP0, `(.L_x_3) ;  /* 0x0000000108107547 */ /* 0x000fea000b800000 */
[----:B------:R-:W2:Y:S01]  /*0220*/  LDC.64 R70, c[0x0][0x8a8] ;  /* 0x00022a00ff467b82 */ /* 0x000ea20000000a00 */
[----:B------:R-:W2:Y:S02]  /*0230*/  LDCU.64 UR4, c[0x0][0x358] ;  /* 0x00006b00ff0477ac */ /* 0x000ea40008000a00 */
[----:B--2---:R2:W5:Y:S01]  /*0240*/  LDG.E R70, desc[UR4][R70.64] ;  /* 0x0000000446467981 */ /* 0x004562000c1e1900 */
[----:B------:R-:W-:Y:S05]  /*0250*/  BRA `(.L_x_2) ;  /* 0x0000000000087947 */ /* 0x000fea0003800000 */
.L_x_3:
[----:B------:R-:W2:Y:S02]  /*0260*/  LDCU UR4, c[0x0][0x8a0] ;  /* 0x00011400ff0477ac */ /* 0x000ea40008000800 */
[----:B--2---:R-:W-:Y:S02]  /*0270*/  MOV R70, UR4 ;  /* 0x0000000400467c02 */ /* 0x004fe40008000f00 */
.L_x_2:
[----:B------:R-:W-:Y:S01]  /*0280*/  IMAD.U32 R0, RZ, RZ, UR17 ;  /* 0x00000011ff007e24 */ /* 0x000fe2000f8e00ff */
[----:B------:R-:W-:Y:S04]  /*0290*/  BSSY.RECONVERGENT B0, `(.L_x_4) ;  /* 0x000000c000007945 */ /* 0x000fe80003800200 */
[C---:B------:R-:W-:Y:S02]  /*02a0*/  ISETP.NE.OR P2, PT, R0.reuse, 0x1, !P1 ;  /* 0x000000010000780c */ /* 0x040fe40004f45670 */
[----:B------:R-:W-:-:S11]  /*02b0*/  ISETP.NE.OR P0, PT, R0, 0x3, !P1 ;  /* 0x000000030000780c */ /* 0x000fd60004f05670 */
[----:B------:R-:W-:Y:S05]  /*02c0*/  @P2 BRA `(.L_x_5) ;  /* 0x0000000000202947 */ /* 0x000fea0003800000 */
[----:B------:R-:W3:Y:S02]  /*02d0*/  LDCU.64 UR4, c[0x0][0x348] ;  /* 0x00006900ff0477ac */ /* 0x000ee40008000a00 */
[----:B---3--:R-:W-:Y:S02]  /*02e0*/  UIADD3 UR6, UP1, UPT, UR4, 0x80, URZ ;  /* 0x0000008004067890 */ /* 0x008fe4000ff3e0ff */
[----:B------:R-:W-:Y:S02]  /*02f0*/  UIADD3 UR4, UP0, UPT, UR4, 0x180, URZ ;  /* 0x0000018004047890 */ /* 0x000fe4000ff1e0ff */
[----:B------:R-:W-:Y:S02]  /*0300*/  UIADD3.X UR7, UPT, UPT, URZ, UR5, URZ, UP1, !UPT ;  /* 0x00000005ff077290 */ /* 0x000fe40008ffe4ff */
[----:B------:R-:W-:-:S07]  /*0310*/  UIADD3.X UR5, UPT, UPT, URZ, UR5, URZ, UP0, !UPT ;  /* 0x00000005ff057290 */ /* 0x000fce00087fe4ff */
[----:B------:R3:W-:Y:S02]  /*0320*/  UTMACCTL.PF [UR6] ;  /* 0x00000000060079b9 */ /* 0x0007e40008040000 */
[----:B------:R3:W-:Y:S02]  /*0330*/  UTMACCTL.PF [UR4] ;  /* 0x00000000040079b9 */ /* 0x0007e40008040000 */
[----:B---3--:R-:W-:Y:S01]  /*0340*/  NOP ;  /* 0x0000000000007918 */ /* 0x008fe20000000000 */
.L_x_5:
[----:B------:R-:W-:Y:S05]  /*0350*/  BSYNC.RECONVERGENT B0 ;  /* 0x0000000000007941 */ /* 0x000fea0003800200 */
.L_x_4:
[----:B------:R-:W-:Y:S04]  /*0360*/  BSSY.RECONVERGENT B0, `(.L_x_6) ;  /* 0x000000a000007945 */ /* 0x000fe80003800200 */
        /* <DEDUP_REMOVED lines=9> */
.L_x_7:
[----:B------:R-:W-:Y:S05]  /*0400*/  BSYNC.RECONVERGENT B0 ;  /* 0x0000000000007941 */ /* 0x000fea0003800200 */
.L_x_6:
[----:B------:R-:W3:Y:S01]  /*0410*/  LDCU.64 UR4, c[0x0][0x888] ;  /* 0x00011100ff0477ac */ /* 0x000ee20008000a00 */
[----:B------:R-:W-:Y:S02]  /*0420*/  UISETP.EQ.U32.AND UP1, UPT, UR8, URZ, UPT ;  /* 0x000000ff0800728c */ /* 0x000fe4000bf22070 */
[----:B------:R-:W-:Y:S02]  /*0430*/  UPLOP3.LUT UP3, UPT, UPT, UPT, UPT, 0x80, 0x8 ;  /* 0x000000000008789c */ /* 0x000fe40003f6f070 */
[----:B---3--:R-:W-:-:S04]  /*0440*/  UISETP.NE.U32.AND UP0, UPT, UR4, URZ, UPT ;  /* 0x000000ff0400728c */ /* 0x008fc8000bf05070 */
[----:B------:R-:W-:-:S04]  /*0450*/  UISETP.NE.AND.EX UP0, UPT, UR5, URZ, UPT, UP0 ;  /* 0x000000ff0500728c */ /* 0x000fc8000bf05300 */
[----:B------:R-:W-:-:S04]  /*0460*/  UISETP.EQ.OR.EX UP2, UPT, UR9, URZ, !UP0, UP1 ;  /* 0x000000ff0900728c */ /* 0x000fc8000c742710 */
[----:B------:R-:W-:-:S06]  /*0470*/  UP2UR UR4, UPR, URZ, 0x4 ;  /* 0x00000004ff047883 */ /* 0x000fcc0008000000 */
[----:B------:R-:W-:Y:S01]  /*0480*/  MOV R162, UR4 ;  /* 0x0000000400a27c02 */ /* 0x000fe20008000f00 */
[----:B------:R-:W-:Y:S06]  /*0490*/  BRA.U !UP2, `(.L_x_8) ;  /* 0x000000010a207547 */ /* 0x000fec000b800000 */
[----:B------:R-:W-:Y:S01]  /*04a0*/  UISETP.NE.U32.AND UP1, UPT, UR8, URZ, UPT ;  /* 0x000000ff0800728c */ /* 0x000fe2000bf25070 */
[----:B-----5:R-:W-:Y:S01]  /*04b0*/  FSETP.NEU.AND P0, PT, R73, RZ, PT ;  /* 0x000000ff4900720b */ /* 0x020fe20003f0d000 */
[----:B------:R-:W-:Y:S02]  /*04c0*/  USEL UR4, URZ, 0xffffffff, UP0 ;  /* 0xffffffffff047887 */ /* 0x000fe40008000000 */
[----:B------:R-:W-:-:S10]  /*04d0*/  UISETP.NE.AND.EX UP1, UPT, UR9, URZ, UPT, UP1 ;  /* 0x000000ff0900728c */ /* 0x000fd4000bf25310 */
[----:B------:R-:W-:Y:S01]  /*04e0*/  VOTEU.ANY UP0, P0 ;  /* 0x0000000000ff7886 */ /* 0x000fe20000000100 */
[----:B------:R-:W-:-:S04]  /*04f0*/  @!UP1 USEL UR4, URZ, 0xffffffff, UP0 ;  /* 0xffffffffff049887 */ /* 0x000fc80008000000 */
[----:B------:R-:W-:-:S04]  /*0500*/  ULOP3.LUT UR4, UR4, 0x1, URZ, 0xc0, !UPT ;  /* 0x0000000104047892 */ /* 0x000fc8000f8ec0ff */
[----:B------:R-:W-:-:S11]  /*0510*/  UISETP.NE.U32.AND UP3, UPT, UR4, 0x1, UPT ;  /* 0x000000010400788c */ /* 0x000fd6000bf65070 */
.L_x_8:
[----:B------:R-:W3:Y:S01]  /*0520*/  SHFL.IDX PT, R0, R159, RZ, 0x1f ;  /* 0x00001fff9f007589 */ /* 0x000ee200000e0000 */
[----:B------:R-:W-:-:S04]  /*0530*/  UISETP.NE.AND UP0, UPT, UR17, 0x2, UPT ;  /* 0x000000021100788c */ /* 0x000fc8000bf05270 */
[----:B------:R-:W-:Y:S02]  /*0540*/  UISETP.EQ.AND UP1, UPT, UR27, URZ, !UP0 ;  /* 0x000000ff1b00728c */ /* 0x000fe4000c722270 */
[----:B------:R-:W-:-:S04]  /*0550*/  USEL UR41, URZ, 0x1, UP0 ;  /* 0x00000001ff297887 */ /* 0x000fc80008000000 */
[----:B------:R-:W-:Y:S02]  /*0560*/  PLOP3.LUT P3, PT, P1, PT, UP1, 0x80, 0x8 ;  /* 0x000000000008781c */ /* 0x000fe40000f6f018 */
[----:B---3--:R-:W-:-:S13]  /*0570*/  ISETP.NE.AND P0, PT, R0, RZ, PT ;  /* 0x000000ff0000720c */ /* 0x008fda0003f05270 */
[----:B------:R-:W-:Y:S05]  /*0580*/  @P0 BRA `(.L_x_9) ;  /* 0x0000000000f00947 */ /* 0x000fea0003800000 */
[----:B------:R-:W-:Y:S01]  /*0590*/  ELECT P0, URZ, PT ;  /* 0x0000000000ff782f */ /* 0x000fe20003800000 */
[----:B------:R-:W-:-:S12]  /*05a0*/  BSSY.RECONVERGENT B0, `(.L_x_9) ;  /* 0x000003a000007945 */ /* 0x000fd80003800200 */
[----:B------:R-:W-:Y:S05]  /*05b0*/  @!P0 BRA `(.L_x_10) ;  /* 0x0000000000e08947 */ /* 0x000fea0003800000 */
[----:B------:R-:W-:Y:S01]  /*05c0*/  UMOV UR4, 0x400 ;  /* 0x0000040000047882 */ /* 0x000fe20000000000 */
[----:B------:R-:W-:Y:S01]  /*05d0*/  UMOV UR8, 0x1 ;  /* 0x0000000100087882 */ /* 0x000fe20000000000 */
[----:B------:R-:W-:Y:S01]  /*05e0*/  UMOV UR6, 0x2 ;  /* 0x0000000200067882 */ /* 0x000fe20000000000 */
[----:B------:R-:W-:Y:S02]  /*05f0*/  ULEA UR4, UR45, UR4, 0x18 ;  /* 0x000000042d047291 */ /* 0x000fe4000f8ec0ff */
[----:B------:R-:W-:-:S04]  /*0600*/  UIADD3 UR8, UPT, UPT, -UR8, 0x100000, URZ ;  /* 0x0010000008087890 */ /* 0x000fc8000fffe1ff */
[----:B------:R-:W-:Y:S02]  /*0610*/  USHF.L.U32 UR9, UR8, 0xb, URZ ;  /* 0x0000000b08097899 */ /* 0x000fe400080006ff */
[----:B------:R-:W-:Y:S02]  /*0620*/  USHF.L.U32 UR8, UR8, 0x1, URZ ;  /* 0x0000000108087899 */ /* 0x000fe400080006ff */
[----:B------:R-:W-:-:S04]  /*0630*/  UIADD3 UR6, UPT, UPT, -UR6, 0x100000, URZ ;  /* 0x0010000006067890 */ /* 0x000fc8000fffe1ff */
[----:B------:R-:W-:Y:S02]  /*0640*/  USHF.L.U32 UR7, UR6, 0xb, URZ ;  /* 0x0000000b06077899 */ /* 0x000fe400080006ff */
[----:B------:R-:W-:Y:S01]  /*0650*/  USHF.L.U32 UR6, UR6, 0x1, URZ ;  /* 0x0000000106067899 */ /* 0x000fe200080006ff */
[----:B------:R-:W3:Y:S03]  /*0660*/  FENCE.VIEW.ASYNC.S ;  /* 0x00000000000073c6 */ /* 0x000ee60000000000 */
[----:B---3--:R3:W4:Y:S08]  /*0670*/  SYNCS.EXCH.64 URZ, [UR4], UR8 ;  /* 0x0000000804ff75b2 */ /* 0x0087300008000100 */
[----:B------:R3:W1:Y:S01]  /*0680*/  SYNCS.EXCH.64 URZ, [UR4+0xb0], UR6 ;  /* 0x0000b00604ff75b2 */ /* 0x0006620008000100 */
        /* <DEDUP_REMOVED lines=41> */
[----:B------:R3:W1:Y:S02]  /*0920*/  SYNCS.EXCH.64 URZ, [UR4+0x158], UR6 ;  /* 0x0001580604ff75b2 */ /* 0x0006640008000100 */
[----:B---34-:R-:W-:Y:S01]  /*0930*/  NOP ;  /* 0x0000000000007918 */ /* 0x018fe20000000000 */
.L_x_10:
[----:B------:R-:W-:Y:S05]  /*0940*/  BSYNC.RECONVERGENT B0 ;  /* 0x0000000000007941 */ /* 0x000fea0003800200 */
.L_x_9:
[----:B------:R-:W3:Y:S01]  /*0950*/  SHFL.IDX PT, R0, R159, RZ, 0x1f ;  /* 0x00001fff9f007589 */ /* 0x000ee200000e0000 */
[----:B------:R-:W-:Y:S01]  /*0960*/  NOP ;  /* 0x0000000000007918 */ /* 0x000fe20000000000 */
[----:B---3--:R-:W-:-:S13]  /*0970*/  ISETP.NE.AND P0, PT, R0, 0x1, PT ;  /* 0x000000010000780c */ /* 0x008fda0003f05270 */
[----:B------:R-:W-:Y:S05]  /*0980*/  @P0 BRA `(.L_x_11) ;  /* 0x0000000000540947 */ /* 0x000fea0003800000 */
        /* <DEDUP_REMOVED lines=10> */
[----:B------:R-:W-:Y:S01]  /*0a30*/  ELECT P0, URZ, PT ;  /* 0x0000000000ff782f */ /* 0x000fe20003800000 */
[----:B------:R-:W3:Y:S02]  /*0a40*/  FENCE.VIEW.ASYNC.S ;  /* 0x00000000000073c6 */ /* 0x000ee40000000000 */
[----:B---3--:R3:W4:Y:S08]  /*0a50*/  SYNCS.EXCH.64 URZ, [UR4+0x160], UR8 ;  /* 0x0001600804ff75b2 */ /* 0x0087300008000100 */
[----:B------:R3:W1:Y:S01]  /*0a60*/  SYNCS.EXCH.64 URZ, [UR4+0x180], UR6 ;  /* 0x0001800604ff75b2 */ /* 0x0006620008000100 */
[----:B------:R3:W1:Y:S01]  /*0a70*/  SYNCS.EXCH.64 URZ, [UR4+0x168], UR8 ;  /* 0x0001680804ff75b2 */ /* 0x0006620008000100 */
[----:B------:R3:W1:Y:S01]  /*0a80*/  SYNCS.EXCH.64 URZ, [UR4+0x188], UR6 ;  /* 0x0001880604ff75b2 */ /* 0x0006620008000100 */
[----:B------:R3:W1:Y:S01]  /*0a90*/  SYNCS.EXCH.64 URZ, [UR4+0x170], UR8 ;  /* 0x0001700804ff75b2 */ /* 0x0006620008000100 */
[----:B------:R3:W1:Y:S01]  /*0aa0*/  SYNCS.EXCH.64 URZ, [UR4+0x190], UR6 ;  /* 0x0001900604ff75b2 */ /* 0x0006620008000100 */
[----:B------:R3:W1:Y:S01]  /*0ab0*/  SYNCS.EXCH.64 URZ, [UR4+0x178], UR8 ;  /* 0x0001780804ff75b2 */ /* 0x0006620008000100 */
[----:B------:R3:W1:Y:S01]  /*0ac0*/  SYNCS.EXCH.64 URZ, [UR4+0x198], UR6 ;  /* 0x0001980604ff75b2 */ /* 0x0006620008000100 */
[----:B------:R-:W-:Y:S01]  /*0ad0*/  NOP ;  /* 0x0000000000007918 */ /* 0x000fe20000000000 */
.L_x_11:
[----:B------:R-:W2:Y:S01]  /*0ae0*/  SHFL.IDX PT, R0, R159, RZ, 0x1f ;  /* 0x00001fff9f007589 */ /* 0x000ea200000e0000 */
[----:B------:R-:W-:Y:S01]  /*0af0*/  NOP ;  /* 0x0000000000007918 */ /* 0x000fe20000000000 */
[----:B--2---:R-:W-:-:S13]  /*0b00*/  ISETP.NE.AND P0, PT, R0, 0x3, PT ;  /* 0x000000030000780c */ /* 0x004fda0003f05270 */
[----:B------:R-:W-:Y:S05]  /*0b10*/  @P0 BRA `(.L_x_12) ;  /* 0x00000000002c0947 */ /* 0x000fea0003800000 */
[----:B---3--:R-:W-:Y:S01]  /*0b20*/  UMOV UR6, 0x400 ;  /* 0x0000040000067882 */ /* 0x008fe20000000000 */
[----:B------:R-:W-:Y:S01]  /*0b30*/  UMOV UR4, 0x20 ;  /* 0x0000002000047882 */ /* 0x000fe20000000000 */
[----:B------:R-:W-:Y:S02]  /*0b40*/  ULEA UR6, UR45, UR6, 0x18 ;  /* 0x000000062d067291 */ /* 0x000fe4000f8ec0ff */
[----:B------:R-:W-:-:S04]  /*0b50*/  UIADD3 UR4, UPT, UPT, -UR4, 0x100000, URZ ;  /* 0x0010000004047890 */ /* 0x000fc8000fffe1ff */
[----:B------:R-:W-:Y:S02]  /*0b60*/  USHF.L.U32 UR5, UR4, 0xb, URZ ;  /* 0x0000000b04057899 */ /* 0x000fe400080006ff */
[----:B------:R-:W-:Y:S01]  /*0b70*/  USHF.L.U32 UR4, UR4, 0x1, URZ ;  /* 0x0000000104047899 */ /* 0x000fe200080006ff */
[----:B------:R-:W-:Y:S01]  /*0b80*/  ELECT P0, URZ, PT ;  /* 0x0000000000ff782f */ /* 0x000fe20003800000 */
[----:B------:R-:W2:Y:S10]  /*0b90*/  FENCE.VIEW.ASYNC.S ;  /* 0x00000000000073c6 */ /* 0x000eb40000000000 */
[----:B--2---:R2:W3:Y:S01]  /*0ba0*/  SYNCS.EXCH.64 URZ, [UR6+0x1a0], UR4 ;  /* 0x0001a00406ff75b2 */ /* 0x0044e20008000100 */
[----:B------:R2:W1:Y:S01]  /*0bb0*/  SYNCS.EXCH.64 URZ, [UR6+0x1a8], UR4 ;  /* 0x0001a80406ff75b2 */ /* 0x0004620008000100 */
[----:B------:R-:W-:Y:S01]  /*0bc0*/  NOP ;  /* 0x0000000000007918 */ /* 0x000fe20000000000 */
.L_x_12:
[----:B------:R-:W4:Y:S01]  /*0bd0*/  SHFL.IDX PT, R0, R159, RZ, 0x1f ;  /* 0x00001fff9f007589 */ /* 0x000f2200000e0000 */
[----:B------:R-:W-:Y:S01]  /*0be0*/  NOP ;  /* 0x0000000000007918 */ /* 0x000fe20000000000 */
[----:B----4-:R-:W-:-:S13]  /*0bf0*/  ISETP.NE.AND P0, PT, R0, 0x4, PT ;  /* 0x000000040000780c */ /* 0x010fda0003f05270 */
[----:B------:R-:W-:Y:S05]  /*0c00*/  @P0 BRA `(.L_x_13) ;  /* 0x0000000000480947 */ /* 0x000fea0003800000 */
[----:B--23--:R-:W-:Y:S01]  /*0c10*/  UMOV UR4, 0x3a0 ;  /* 0x000003a000047882 */ /* 0x00cfe20000000000 */
[----:B------:R-:W-:Y:S01]  /*0c20*/  UMOV UR6, 0x400 ;  /* 0x0000040000067882 */ /* 0x000fe20000000000 */
[----:B------:R-:W-:Y:S01]  /*0c30*/  USEL UR4, UR4, 0x320, UP3 ;  /* 0x0000032004047887 */ /* 0x000fe20009800000 */
        /* <DEDUP_REMOVED lines=9> */
[----:B------:R-:W2:Y:S02]  /*0cd0*/  FENCE.VIEW.ASYNC.S ;  /* 0x00000000000073c6 */ /* 0x000ea40000000000 */
[----:B--2---:R4:W2:Y:S08]  /*0ce0*/  SYNCS.EXCH.64 URZ, [UR6+0x1b0], UR8 ;  /* 0x0001b00806ff75b2 */ /* 0x0048b00008000100 */
[----:B------:R4:W3:Y:S01]  /*0cf0*/  SYNCS.EXCH.64 URZ, [UR6+0x1c0], UR4 ;  /* 0x0001c00406ff75b2 */ /* 0x0008e20008000100 */
[----:B------:R4:W1:Y:S01]  /*0d00*/  SYNCS.EXCH.64 URZ, [UR6+0x1b8], UR8 ;  /* 0x0001b80806ff75b2 */ /* 0x0008620008000100 */
[----:B------:R4:W1:Y:S02]  /*0d10*/  SYNCS.EXCH.64 URZ, [UR6+0x1c8], UR4 ;  /* 0x0001c80406ff75b2 */ /* 0x0008640008000100 */
[----:B----4-:R-:W-:Y:S01]  /*0d20*/  NOP ;  /* 0x0000000000007918 */ /* 0x010fe20000000000 */
.L_x_13:
[----:B------:R-:W4:Y:S01]  /*0d30*/  SHFL.IDX PT, R0, R159, RZ, 0x1f ;  /* 0x00001fff9f007589 */ /* 0x000f2200000e0000 */
[----:B------:R-:W-:Y:S01]  /*0d40*/  NOP ;  /* 0x0000000000007918 */ /* 0x000fe20000000000 */
[----:B----4-:R-:W-:-:S13]  /*0d50*/  ISETP.NE.AND P0, PT, R0, 0x5, PT ;  /* 0x000000050000780c */ /* 0x010fda0003f05270 */
[----:B------:R-:W-:Y:S05]  /*0d60*/  @P0 BRA `(.L_x_14) ;  /* 0x0000000000440947 */ /* 0x000fea0003800000 */
[----:B--23--:R-:W-:Y:S01]  /*0d70*/  UMOV UR4, 0x400 ;  /* 0x0000040000047882 */ /* 0x00cfe20000000000 */
        /* <DEDUP_REMOVED lines=16> */
.L_x_14:
[----:B------:R-:W4:Y:S01]  /*0e80*/  SHFL.IDX PT, R0, R159, RZ, 0x1f ;  /* 0x00001fff9f007589 */ /* 0x000f2200000e0000 */
[----:B------:R-:W-:Y:S01]  /*0e90*/  ISETP.NE.OR P1, PT, RZ, UR17, !P1 ;  /* 0x00000011ff007c0c */ /* 0x000fe2000cf25670 */
[----:B------:R-:W-:Y:S01]  /*0ea0*/  NOP ;  /* 0x0000000000007918 */ /* 0x000fe20000000000 */
[----:B----4-:R-:W-:-:S13]  /*0eb0*/  ISETP.NE.AND P0, PT, R0, 0x3, PT ;  /* 0x000000030000780c */ /* 0x010fda0003f05270 */
[----:B------:R-:W-:Y:S05]  /*0ec0*/  @P0 BRA `(.L_x_15) ;  /* 0x0000000000340947 */ /* 0x000fea0003800000 */
[----:B--23--:R-:W-:Y:S01]  /*0ed0*/  UMOV UR4, 0x400 ;  /* 0x0000040000047882 */ /* 0x00cfe20000000000 */
[----:B------:R-:W-:Y:S01]  /*0ee0*/  UMOV UR6, 0x20 ;  /* 0x0000002000067882 */ /* 0x000fe20000000000 */
[----:B------:R-:W-:Y:S02]  /*0ef0*/  ULEA UR4, UR45, UR4, 0x18 ;  /* 0x000000042d047291 */ /* 0x000fe4000f8ec0ff */
[----:B------:R-:W-:-:S04]  /*0f00*/  UIADD3 UR6, UPT, UPT, -UR6, 0x100000, URZ ;  /* 0x0010000006067890 */ /* 0x000fc8000fffe1ff */
[----:B------:R-:W-:Y:S02]  /*0f10*/  USHF.L.U32 UR7, UR6, 0xb, URZ ;  /* 0x0000000b06077899 */ /* 0x000fe400080006ff */
[----:B------:R-:W-:Y:S01]  /*0f20*/  USHF.L.U32 UR6, UR6, 0x1, URZ ;  /* 0x0000000106067899 */ /* 0x000fe200080006ff */
[----:B------:R-:W-:Y:S01]  /*0f30*/  ELECT P0, URZ, PT ;  /* 0x0000000000ff782f */ /* 0x000fe20003800000 */
[----:B------:R-:W2:Y:S10]  /*0f40*/  FENCE.VIEW.ASYNC.S ;  /* 0x00000000000073c6 */ /* 0x000eb40000000000 */
[----:B--2---:R4:W2:Y:S01]  /*0f50*/  SYNCS.EXCH.64 URZ, [UR4+0x1f0], UR6 ;  /* 0x0001f00604ff75b2 */ /* 0x0048a20008000100 */
[----:B------:R4:W3:Y:S01]  /*0f60*/  SYNCS.EXCH.64 URZ, [UR4+0x200], UR6 ;  /* 0x0002000604ff75b2 */ /* 0x0008e20008000100 */
[----:B------:R4:W1:Y:S01]  /*0f70*/  SYNCS.EXCH.64 URZ, [UR4+0x1f8], UR6 ;  /* 0x0001f80604ff75b2 */ /* 0x0008620008000100 */
[----:B------:R4:W1:Y:S02]  /*0f80*/  SYNCS.EXCH.64 URZ, [UR4+0x208], UR6 ;  /* 0x0002080604ff75b2 */ /* 0x0008640008000100 */
[----:B----4-:R-:W-:Y:S01]  /*0f90*/  NOP ;  /* 0x0000000000007918 */ /* 0x010fe20000000000 */
.L_x_15:
[----:B------:R-:W-:Y:S01]  /*0fa0*/  VOTEU.ALL UP0, P1 ;  /* 0x0000000000ff7886 */ /* 0x000fe20000800000 */
[----:B--23--:R-:W-:Y:S01]  /*0fb0*/  UMOV UR4, 0x20 ;  /* 0x0000002000047882 */ /* 0x00cfe20000000000 */
[----:B------:R-:W2:Y:S01]  /*0fc0*/  LDCU UR7, c[0x0][0x36c] ;  /* 0x00006d80ff0777ac */ /* 0x000ea20008000800 */
[----:B------:R-:W-:Y:S01]  /*0fd0*/  NOP ;  /* 0x0000000000007918 */ /* 0x000fe20000000000 */
[----:B-1----:R-:W-:Y:S01]  /*0fe0*/  LOP3.LUT R3, R172, 0x1f, RZ, 0xc0, !PT ;  /* 0x0000001fac037812 */ /* 0x002fe200078ec0ff */
[----:B------:R-:W-:Y:S01]  /*0ff0*/  @!UP0 UMOV UR6, 0x400 ;  /* 0x0000040000068882 */ /* 0x000fe20000000000 */
[----:B------:R-:W-:-:S04]  /*1000*/  @!UP0 UIADD3 UR4, UPT, UPT, -UR4, 0x100000, URZ ;  /* 0x0010000004048890 */ /* 0x000fc8000fffe1ff */
[----:B------:R-:W-:Y:S02]  /*1010*/  @!UP0 USHF.L.U32 UR5, UR4, 0xb, URZ ;  /* 0x0000000b04058899 */ /* 0x000fe400080006ff */
[----:B------:R-:W-:Y:S02]  /*1020*/  @!UP0 USHF.L.U32 UR4, UR4, 0x1, URZ ;  /* 0x0000000104048899 */ /* 0x000fe400080006ff */
[----:B------:R-:W-:Y:S01]  /*1030*/  @!UP0 ULEA UR6, UR45, UR6, 0x18 ;  /* 0x000000062d068291 */ /* 0x000fe2000f8ec0ff */
[----:B------:R-:W-:Y:S01]  /*1040*/  VOTEU.ALL UP0, P1 ;  /* 0x0000000000ff7886 */ /* 0x000fe20000800000 */
[----:B------:R-:W-:Y:S02]  /*1050*/  UISETP.NE.AND UP4, UPT, UR17, URZ, UPT ;  /* 0x000000ff1100728c */ /* 0x000fe4000bf85270 */
[----:B--2---:R-:W-:Y:S01]  /*1060*/  UISETP.EQ.U32.AND UP5, UPT, UR7, 0x1, UPT ;  /* 0x000000010700788c */ /* 0x004fe2000bfa2070 */
[----:B------:R-:W1:Y:S07]  /*1070*/  FENCE.VIEW.ASYNC.S ;  /* 0x00000000000073c6 */ /* 0x000e6e0000000000 */
[----:B-1----:R1:W2:Y:S01]  /*1080*/  @!UP0 SYNCS.EXCH.64 URZ, [UR6+0x210], UR4 ;  /* 0x0002100406ff85b2 */ /* 0x0022a20008000100 */
[----:B------:R-:W-:Y:S05]  /*1090*/  BRA.U !UP5, `(.L_x_16) ;  /* 0x000000010d087547 */ /* 0x000fea000b800000 */
[----:B--2---:R-:W-:Y:S01]  /*10a0*/  UCGABAR_ARV ;  /* 0x00000000000079c7 */ /* 0x004fe20008000000 */
[----:B------:R-:W-:Y:S05]  /*10b0*/  BRA `(.L_x_17) ;  /* 0x0000000000047947 */ /* 0x000fea0003800000 */
.L_x_16:
[----:B--2---:R-:W-:Y:S01]  /*10c0*/  NOP ;  /* 0x0000000000007918 */ /* 0x004fe20000000000 */
.L_x_17:
[----:B------:R-:W2:Y:S01]  /*10d0*/  S2UR UR16, SR_CTAID.X ;  /* 0x00000000001079c3 */ /* 0x000ea20000002500 */
[----:B------:R-:W-:-:S05]  /*10e0*/  CS2R.32 R161, SR_CgaSize ;  /* 0x0000000000a17805 */ /* 0x000fca0000008a00 */
[----:B------:R-:W-:-:S05]  /*10f0*/  IMAD R161, R161, -0xa0, RZ ;  /* 0xffffff60a1a17824 */ /* 0x000fca00078e02ff */
[----:B-1----:R-:W-:-:S14]  /*1100*/  R2UR UR5, R161 ;  /* 0x00000000a10572ca */ /* 0x002fdc00000e0000 */
[----:B------:R-:W1:Y:S01]  /*1110*/  LDCU UR5, c[0x0][UR5+0x2b0] ;  /* 0x00005600050577ac */ /* 0x000e620008000800 */
[----:B------:R-:W-:-:S05]  /*1120*/  CS2R.32 R161, SR_CgaSize ;  /* 0x0000000000a17805 */ /* 0x000fca0000008a00 */
[----:B------:R-:W-:-:S05]  /*1130*/  IMAD R161, R161, -0xa0, RZ ;  /* 0xffffff60a1a17824 */ /* 0x000fca00078e02ff */
[----:B------:R-:W-:-:S14]  /*1140*/  R2UR UR4, R161 ;  /* 0x00000000a10472ca */ /* 0x000fdc00000e0000 */
[----:B------:R-:W3:Y:S01]  /*1150*/  LDCU UR4, c[0x0][UR4+0x2b4] ;  /* 0x00005680040477ac */ /* 0x000ee20008000800 */
[----:B------:R-:W4:Y:S01]  /*1160*/  S2UR UR7, SR_CTAID.Y ;  /* 0x00000000000779c3 */ /* 0x000f220000002600 */
[----:B------:R-:W-:-:S05]  /*1170*/  CS2R.32 R161, SR_CgaSize ;  /* 0x0000000000a17805 */ /* 0x000fca0000008a00 */
[----:B------:R-:W-:-:S05]  /*1180*/  IMAD R161, R161, -0xa0, RZ ;  /* 0xffffff60a1a17824 */ /* 0x000fca00078e02ff */
[----:B------:R-:W-:-:S14]  /*1190*/  R2UR UR8, R161 ;  /* 0x00000000a10872ca */ /* 0x000fdc00000e0000 */
[----:B------:R-:W3:Y:S01]  /*11a0*/  LDCU UR8, c[0x0][UR8+0x2a0] ;  /* 0x00005400080877ac */ /* 0x000ee20008000800 */
[----:B------:R-:W-:-:S05]  /*11b0*/  CS2R.32 R161, SR_CgaSize ;  /* 0x0000000000a17805 */ /* 0x000fca0000008a00 */
[----:B------:R-:W-:-:S05]  /*11c0*/  IMAD R161, R161, -0xa0, RZ ;  /* 0xffffff60a1a17824 */ /* 0x000fca00078e02ff */
[----:B------:R-:W-:-:S14]  /*11d0*/  R2UR UR9, R161 ;  /* 0x00000000a10972ca */ /* 0x000fdc00000e0000 */
[----:B------:R-:W3:Y:S01]  /*11e0*/  LDCU UR9, c[0x0][UR9+0x2a4] ;  /* 0x00005480090977ac */ /* 0x000ee20008000800 */
[----:B------:R-:W3:Y:S01]  /*11f0*/  S2UR UR36, SR_CTAID.Z ;  /* 0x00000000002479c3 */ /* 0x000ee20000002700 */
[----:B------:R-:W3:Y:S01]  /*1200*/  LDCU UR21, c[0x0][0xb24] ;  /* 0x00016480ff1577ac */ /* 0x000ee20008000800 */
[----:B------:R-:W-:Y:S02]  /*1210*/  UISETP.GT.U32.AND UP0, UPT, UR27, 0xffff, UPT ;  /* 0x0000ffff1b00788c */ /* 0x000fe4000bf04070 */
[----:B------:R-:W-:Y:S01]  /*1220*/  USHF.L.U32 UR29, UR45, 0xa, URZ ;  /* 0x0000000a2d1d7899 */ /* 0x000fe200080006ff */
[----:B--2---:R-:W-:Y:S01]  /*1230*/  I2FP.F32.U32 R2, UR16 ;  /* 0x0000001000027c45 */ /* 0x004fe20008201000 */
[----:B------:R-:W-:Y:S01]  /*1240*/  UMOV UR32, 0x5 ;  /* 0x0000000500207882 */ /* 0x000fe20000000000 */
[----:B------:R-:W2:Y:S03]  /*1250*/  LDCU UR42, c[0x0][0xb24] ;  /* 0x00016480ff2a77ac */ /* 0x000ea60008000800 */
[----:B-1----:R-:W-:Y:S01]  /*1260*/  FMUL R2, R2, UR5 ;  /* 0x0000000502027c20 */ /* 0x002fe20008400000 */
[----:B------:R-:W1:Y:S01]  /*1270*/  LDCU UR31, c[0x0][0xb30] ;  /* 0x00016600ff1f77ac */ /* 0x000e620008000800 */
[----:B----4-:R-:W-:Y:S01]  /*1280*/  I2FP.F32.U32 R0, UR7 ;  /* 0x0000000700007c45 */ /* 0x010fe20008201000 */
[----:B------:R-:W-:-:S03]  /*1290*/  USHF.L.U32 UR46, UR16, 0x7, URZ ;  /* 0x00000007102e7899 */ /* 0x000fc600080006ff */
[----:B------:R-:W4:Y:S01]  /*12a0*/  F2I.U32.TRUNC.NTZ R2, R2 ;  /* 0x0000000200027305 */ /* 0x000f22000020f000 */
[----:B------:R-:W-:Y:S01]  /*12b0*/  USEL UR26, UR27, 0xffff, !UP0 ;  /* 0x0000ffff1b1a7887 */ /* 0x000fe2000c000000 */
[----:B---3--:R-:W-:Y:S01]  /*12c0*/  FMUL R0, R0, UR4 ;  /* 0x0000000400007c20 */ /* 0x008fe20008400000 */
[----:B------:R-:W-:Y:S01]  /*12d0*/  UISETP.GE.AND UP2, UPT, UR21, 0x1, UPT ;  /* 0x000000011500788c */ /* 0x000fe2000bf46270 */
[----:B------:R-:W-:-:S04]  /*12e0*/  UMOV UR20, UR7 ;  /* 0x0000000700147c82 */ /* 0x000fc80008000000 */
[----:B------:R-:W3:Y:S01]  /*12f0*/  F2I.U32.TRUNC.NTZ R0, R0 ;  /* 0x0000000000007305 */ /* 0x000ee2000020f000 */
[----:B----4-:R-:W-:Y:S02]  /*1300*/  R2UR UR4, R2 ;  /* 0x00000000020472ca */ /* 0x010fe400000e0000 */
[----:B------:R-:W-:Y:S02]  /*1310*/  PRMT R2, RZ, 0x7610, R2 ;  /* 0x00007610ff027816 */ /* 0x000fe40000000002 */
[----:B---3--:R-:W-:Y:S02]  /*1320*/  R2UR UR6, R0 ;  /* 0x00000000000672ca */ /* 0x008fe400000e0000 */
[----:B------:R-:W-:-:S07]  /*1330*/  PRMT R0, RZ, 0x7610, R0 ;  /* 0x00007610ff007816 */ /* 0x000fce0000000000 */
[----:B------:R-:W-:-:S04]  /*1340*/  UIADD3 UR5, UPT, UPT, -UR4, URZ, URZ ;  /* 0x000000ff04057290 */ /* 0x000fc8000fffe1ff */
[----:B------:R-:W-:Y:S02]  /*1350*/  UIMAD UR5, UR8, UR5, UR16 ;  /* 0x00000005080572a4 */ /* 0x000fe4000f8e0210 */
[----:B------:R-:W-:-:S04]  /*1360*/  UIADD3 UR4, UPT, UPT, -UR6, URZ, URZ ;  /* 0x000000ff06047290 */ /* 0x000fc8000fffe1ff */
[----:B------:R-:W-:Y:S01]  /*1370*/  IMAD.U32 R161, RZ, RZ, UR5 ;  /* 0x00000005ffa17e24 */ /* 0x000fe2000f8e00ff */
[----:B------:R-:W-:-:S06]  /*1380*/  UIMAD UR4, UR9, UR4, UR7 ;  /* 0x00000004090472a4 */ /* 0x000fcc000f8e0207 */
[----:B------:R-:W-:Y:S01]  /*1390*/  IMAD.U32 R160, RZ, RZ, UR4 ;  /* 0x00000004ffa07e24 */ /* 0x000fe2000f8e00ff */
[----:B-12---:R-:W-:Y:S06]  /*13a0*/  BRA.U UP4, `(.L_x_18) ;  /* 0x0000000104447547 */ /* 0x006fec000b800000 */
[----:B------:R-:W-:Y:S02]  /*13b0*/  R2UR UR4, R161 ;  /* 0x00000000a10472ca */ /* 0x000fe400000e0000 */
[----:B------:R-:W-:-:S11]  /*13c0*/  R2UR UR8, R160 ;  /* 0x00000000a00872ca */ /* 0x000fd600000e0000 */
[----:B------:R-:W-:Y:S02]  /*13d0*/  UISETP.GT.U32.AND UP0, UPT, UR4, 0x1, UPT ;  /* 0x000000010400788c */ /* 0x000fe4000bf04070 */
[----:B------:R-:W-:Y:S02]  /*13e0*/  ULOP3.LUT UR4, UR4, 0xfffffffe, URZ, 0xc0, !UPT ;  /* 0xfffffffe04047892 */ /* 0x000fe4000f8ec0ff */
[----:B------:R-:W-:Y:S02]  /*13f0*/  UISETP.NE.AND UP1, UPT, UR8, URZ, UP0 ;  /* 0x000000ff0800728c */ /* 0x000fe40008725270 */
[----:B------:R-:W-:Y:S02]  /*1400*/  UISETP.NE.AND UP0, UPT, UR8, 0x1, UP0 ;  /* 0x000000010800788c */ /* 0x000fe40008705270 */
[----:B------:R-:W-:Y:S02]  /*1410*/  USEL UR7, URZ, 0x1, UP1 ;  /* 0x00000001ff077887 */ /* 0x000fe40008800000 */
[----:B------:R-:W-:-:S02]  /*1420*/  USEL UR6, URZ, 0x4, UP0 ;  /* 0x00000004ff067887 */ /* 0x000fc40008000000 */
[----:B------:R-:W-:Y:S02]  /*1430*/  USEL UR5, URZ, 0x2, UP1 ;  /* 0x00000002ff057887 */ /* 0x000fe40008800000 */
[----:B------:R-:W-:Y:S02]  /*1440*/  ULEA UR4, UR8, UR4, 0x1 ;  /* 0x0000000408047291 */ /* 0x000fe4000f8e08ff */
[----:B------:R-:W-:Y:S02]  /*1450*/  USEL UR8, URZ, 0x8, UP0 ;  /* 0x00000008ff087887 */ /* 0x000fe40008000000 */
[----:B------:R-:W-:-:S03]  /*1460*/  UIADD3 UR5, UPT, UPT, UR5, UR6, UR7 ;  /* 0x0000000605057290 */ /* 0x000fc6000fffe007 */
[----:B------:R-:W-:Y:S01]  /*1470*/  UMOV UR6, 0x3 ;  /* 0x0000000300067882 */ /* 0x000fe20000000000 */
[----:B------:R-:W-:Y:S02]  /*1480*/  UIADD3 UR5, UPT, UPT, UR5, UR8, URZ ;  /* 0x0000000805057290 */ /* 0x000fe4000fffe0ff */
[----:B------:R-:W-:-:S04]  /*1490*/  USHF.L.U32 UR4, UR6, UR4, URZ ;  /* 0x0000000406047299 */ /* 0x000fc800080006ff */
[----:B------:R-:W-:Y:S02]  /*14a0*/  IMAD.U32 R2, RZ, RZ, UR5 ;  /* 0x00000005ff027e24 */ /* 0x000fe4000f8e00ff */
[----:B------:R-:W-:Y:S02]  /*14b0*/  IMAD.U32 R0, RZ, RZ, UR4 ;  /* 0x00000004ff007e24 */ /* 0x000fe4000f8e00ff */
.L_x_18:
[----:B------:R-:W-:Y:S05]  /*14c0*/  BRA.U !UP2, `(.L_x_19) ;  /* 0x000000010ad47547 */ /* 0x000fea000b800000 */
[----:B------:R-:W1:Y:S01]  /*14d0*/  LDCU.128 UR12, c[0x0][0xb10] ;  /* 0x00016200ff0c77ac */ /* 0x000e620008000c00 */
[----:B------:R-:W2:Y:S01]  /*14e0*/  LDCU UR6, c[0x0][0x370] ;  /* 0x00006e00ff0677ac */ /* 0x000ea20008000800 */
[----:B------:R-:W3:Y:S01]  /*14f0*/  LDCU UR5, c[0x0][0x374] ;  /* 0x00006e80ff0577ac */ /* 0x000ee20008000800 */
[----:B------:R-:W4:Y:S01]  /*1500*/  LDCU UR30, c[0x0][0xb0c] ;  /* 0x00016180ff1e77ac */ /* 0x000f220008000800 */
[----:B------:R-:W4:Y:S01]  /*1510*/  LDCU UR4, c[0x0][0xb20] ;  /* 0x00016400ff0477ac */ /* 0x000f220008000800 */
[----:B------:R-:W4:Y:S01]  /*1520*/  LDCU.64 UR8, c[0x0][0xb28] ;  /* 0x00016500ff0877ac */ /* 0x000f220008000a00 */
[----:B-1----:R-:W-:Y:S02]  /*1530*/  UISETP.NE.AND UP0, UPT, UR14, 0x1, UPT ;  /* 0x000000010e00788c */ /* 0x002fe4000bf05270 */
[----:B---3--:R-:W-:Y:S02]  /*1540*/  UIMAD.WIDE.U32 UR10, UR5, UR15, URZ ;  /* 0x0000000f050a72a5 */ /* 0x008fe4000f8e00ff */
[----:B--2---:R-:W-:-:S02]  /*1550*/  UIMAD.WIDE.U32 UR22, UR6, UR12, URZ ;  /* 0x0000000c061672a5 */ /* 0x004fc4000f8e00ff */
[----:B----4-:R-:W-:Y:S02]  /*1560*/  UISETP.NE.AND UP1, UPT, UR30, 0x1, UPT ;  /* 0x000000011e00788c */ /* 0x010fe4000bf25270 */
[----:B------:R-:W-:Y:S01]  /*1570*/  UISETP.NE.AND UP2, UPT, UR21, 0x1, UPT ;  /* 0x000000011500788c */ /* 0x000fe2000bf45270 */
[----:B------:R-:W-:Y:S02]  /*1580*/  UMOV UR10, UR11 ;  /* 0x0000000b000a7c82 */ /* 0x000fe40008000000 */
[----:B------:R-:W-:Y:S01]  /*1590*/  UMOV UR22, UR23 ;  /* 0x0000001700167c82 */ /* 0x000fe20008000000 */
[----:B------:R-:W-:Y:S02]  /*15a0*/  @UP0 USHF.R.U32.HI UR5, URZ, UR4, UR10 ;  /* 0x00000004ff050299 */ /* 0x000fe4000801160a */
[----:B------:R-:W-:Y:S02]  /*15b0*/  UIMAD.WIDE.U32 UR24, UR20, UR15, URZ ;  /* 0x0000000f141872a5 */ /* 0x000fe4000f8e00ff */
[----:B------:R-:W-:-:S02]  /*15c0*/  UIMAD.WIDE.U32 UR10, UR5, UR8, URZ ;  /* 0x00000008050a72a5 */ /* 0x000fc4000f8e00ff */
[----:B------:R-:W-:Y:S02]  /*15d0*/  @UP1 USHF.R.U32.HI UR6, URZ, UR13, UR22 ;  /* 0x0000000dff061299 */ /* 0x000fe40008011616 */
[----:B------:R-:W-:Y:S02]  /*15e0*/  UIMAD.WIDE.U32 UR18, UR16, UR12, URZ ;  /* 0x0000000c101272a5 */ /* 0x000fe4000f8e00ff */
[----:B------:R-:W-:Y:S01]  /*15f0*/  UIMAD.WIDE.U32 UR22, UR6, UR8, URZ ;  /* 0x00000008061672a5 */ /* 0x000fe2000f8e00ff */
[----:B------:R-:W-:Y:S01]  /*1600*/  UMOV UR24, UR25 ;  /* 0x0000001900187c82 */ /* 0x000fe20008000000 */
[----:B------:R-:W-:Y:S01]  /*1610*/  UMOV UR10, UR11 ;  /* 0x0000000b000a7c82 */ /* 0x000fe20008000000 */
[----:B------:R-:W-:Y:S02]  /*1620*/  USHF.R.U32.HI UR24, URZ, UR4, UR24 ;  /* 0x00000004ff187299 */ /* 0x000fe40008011618 */
[----:B------:R-:W-:Y:S02]  /*1630*/  @UP2 USHF.R.U32.HI UR5, URZ, UR9, UR10 ;  /* 0x00000009ff052299 */ /* 0x000fe4000801160a */
[----:B------:R-:W-:Y:S01]  /*1640*/  UMOV UR7, UR23 ;  /* 0x0000001700077c82 */ /* 0x000fe20008000000 */
[----:B------:R-:W-:Y:S01]  /*1650*/  UMOV UR18, UR19 ;  /* 0x0000001300127c82 */ /* 0x000fe20008000000 */
[----:B------:R-:W-:-:S02]  /*1660*/  @UP2 USHF.R.U32.HI UR6, URZ, UR9, UR7 ;  /* 0x00000009ff062299 */ /* 0x000fc40008011607 */
[----:B------:R-:W-:Y:S02]  /*1670*/  USHF.R.U32.HI UR13, URZ, UR13, UR18 ;  /* 0x0000000dff0d7299 */ /* 0x000fe40008011612 */
[----:B------:R-:W-:Y:S02]  /*1680*/  USEL UR4, UR20, UR24, !UP0 ;  /* 0x0000001814047287 */ /* 0x000fe4000c000000 */
[----:B------:R-:W-:Y:S02]  /*1690*/  UIMAD UR7, UR5, UR21, URZ ;  /* 0x00000015050772a4 */ /* 0x000fe4000f8e02ff */
[----:B------:R-:W-:Y:S02]  /*16a0*/  USEL UR5, UR16, UR13, !UP1 ;  /* 0x0000000d10057287 */ /* 0x000fe4000c800000 */
[----:B------:R-:W-:Y:S02]  /*16b0*/  UIMAD UR12, UR6, UR21, URZ ;  /* 0x00000015060c72a4 */ /* 0x000fe4000f8e02ff */
[----:B------:R-:W-:-:S02]  /*16c0*/  UISETP.GE.AND UP0, UPT, UR4, UR7, UPT ;  /* 0x000000070400728c */ /* 0x000fc4000bf06270 */
[----:B------:R-:W-:Y:S02]  /*16d0*/  UIMAD.WIDE.U32 UR10, UR4, UR8, URZ ;  /* 0x00000008040a72a5 */ /* 0x000fe4000f8e00ff */
[----:B------:R-:W-:Y:S02]  /*16e0*/  UISETP.GE.OR UP0, UPT, UR5, UR12, UP0 ;  /* 0x0000000c0500728c */ /* 0x000fe40008706670 */
[----:B------:R-:W-:Y:S02]  /*16f0*/  UIMAD.WIDE.U32 UR12, UR5, UR8, URZ ;  /* 0x00000008050c72a5 */ /* 0x000fe4000f8e00ff */
[----:B------:R-:W-:Y:S01]  /*1700*/  UIADD3 UR10, UPT, UPT, -UR4, URZ, URZ ;  /* 0x000000ff040a7290 */ /* 0x000fe2000fffe1ff */
[----:B------:R-:W-:Y:S01]  /*1710*/  UMOV UR8, UR11 ;  /* 0x0000000b00087c82 */ /* 0x000fe20008000000 */
[----:B------:R-:W-:Y:S02]  /*1720*/  UIADD3 UR11, UPT, UPT, -UR5, URZ, URZ ;  /* 0x000000ff050b7290 */ /* 0x000fe4000fffe1ff */
[----:B------:R-:W-:-:S03]  /*1730*/  USHF.R.U32.HI UR8, URZ, UR9, UR8 ;  /* 0x00000009ff087299 */ /* 0x000fc60008011608 */
[----:B------:R-:W-:Y:S01]  /*1740*/  @!UP0 UMOV UR7, UR13 ;  /* 0x0000000d00078c82 */ /* 0x000fe20008000000 */
[----:B------:R-:W-:Y:S02]  /*1750*/  UIMAD UR20, UR14, UR10, UR20 ;  /* 0x0000000a0e1472a4 */ /* 0x000fe4000f8e0214 */
[----:B------:R-:W-:Y:S02]  /*1760*/  USEL UR8, UR4, UR8, !UP2 ;  /* 0x0000000804087287 */ /* 0x000fe4000d000000 */
[----:B------:R-:W-:Y:S02]  /*1770*/  @!UP0 USHF.R.U32.HI UR7, URZ, UR9, UR7 ;  /* 0x00000009ff078299 */ /* 0x000fe40008011607 */
[----:B------:R-:W-:Y:S02]  /*1780*/  UIADD3 UR9, UPT, UPT, -UR8, URZ, URZ ;  /* 0x000000ff08097290 */ /* 0x000fe4000fffe1ff */
[----:B------:R-:W-:Y:S02]  /*1790*/  @!UP0 USEL UR7, UR5, UR7, !UP2 ;  /* 0x0000000705078287 */ /* 0x000fe4000d000000 */
[----:B------:R-:W-:-:S02]  /*17a0*/  UIMAD UR9, UR21, UR9, UR4 ;  /* 0x00000009150972a4 */ /* 0x000fc4000f8e0204 */
[----:B------:R-:W-:Y:S02]  /*17b0*/  @!UP0 UIADD3 UR8, UPT, UPT, UR8, -UR7, URZ ;  /* 0x8000000708088290 */ /* 0x000fe4000fffe0ff */
[----:B------:R-:W-:Y:S02]  /*17c0*/  @!UP0 UIMAD UR6, UR9, UR6, UR7 ;  /* 0x00000006090682a4 */ /* 0x000fe4000f8e0207 */
[----:B------:R-:W-:Y:S02]  /*17d0*/  @!UP0 UIMAD UR4, UR8, UR21, UR5 ;  /* 0x00000015080482a4 */ /* 0x000fe4000f8e0205 */
[----:B------:R-:W-:Y:S02]  /*17e0*/  UIMAD UR16, UR30, UR11, UR16 ;  /* 0x0000000b1e1072a4 */ /* 0x000fe4000f8e0210 */
[----:B------:R-:W-:Y:S01]  /*17f0*/  UIMAD UR20, UR4, UR14, UR20 ;  /* 0x0000000e041472a4 */ /* 0x000fe2000f8e0214 */
[----:B------:R-:W-:Y:S02]  /*1800*/  @!UP0 UMOV UR5, UR6 ;  /* 0x0000000600058c82 */ /* 0x000fe40008000000 */
[----:B------:R-:W-:-:S12]  /*1810*/  UIMAD UR16, UR5, UR30, UR16 ;  /* 0x0000001e051072a4 */ /* 0x000fd8000f8e0210 */
.L_x_19:
[----:B------:R-:W-:Y:S02]  /*1820*/  UISETP.NE.AND UP1, UPT, UR31, 0x1, UPT ;  /* 0x000000011f00788c */ /* 0x000fe4000bf25270 */
[----:B------:R-:W-:Y:S02]  /*1830*/  ULOP3.LUT UR21, UR26, 0xffff, URZ, 0xc0, !UPT ;  /* 0x0000ffff1a157892 */ /* 0x000fe4000f8ec0ff */
[----:B------:R-:W-:Y:S02]  /*1840*/  UISETP.NE.AND UP0, UPT, UR17, 0x2, UPT ;  /* 0x000000021100788c */ /* 0x000fe4000bf05270 */
[----:B------:R-:W-:Y:S02]  /*1850*/  ULOP3.LUT UR22, UR29, 0x800, URZ, 0xc0, !UPT ;  /* 0x000008001d167892 */ /* 0x000fe4000f8ec0ff */
[----:B------:R-:W-:Y:S02]  /*1860*/  ULOP3.LUT UR46, UR46, 0x80, URZ, 0xc0, !UPT ;  /* 0x000000802e2e7892 */ /* 0x000fe4000f8ec0ff */
[----:B------:R-:W-:Y:S01]  /*1870*/  USHF.L.U32 UR21, UR32, UR21, URZ ;  /* 0x0000001520157299 */ /* 0x000fe200080006ff */
[----:B------:R-:W-:Y:S11]  /*1880*/  BRA.U UP1, `(.L_x_20) ;  /* 0x0000000101447547 */ /* 0x000ff6000b800000 */
[----:B------:R-:W1:Y:S01]  /*1890*/  LDCU.128 UR8, c[0x0][0xb10] ;  /* 0x00016200ff0877ac */ /* 0x000e620008000c00 */
[----:B------:R-:W2:Y:S01]  /*18a0*/  LDCU UR12, c[0x0][0xb0c] ;  /* 0x00016180ff0c77ac */ /* 0x000ea20008000800 */
[----:B------:R-:W3:Y:S01]  /*18b0*/  LDCU UR13, c[0x0][0xb20] ;  /* 0x00016400ff0d77ac */ /* 0x000ee20008000800 */
[----:B-1----:R-:W-:Y:S02]  /*18c0*/  UIMAD.WIDE.U32 UR6, UR16, UR8, URZ ;  /* 0x00000008100672a5 */ /* 0x002fe4000f8e00ff */
[----:B------:R-:W-:Y:S02]  /*18d0*/  UIMAD.WIDE.U32 UR4, UR20, UR11, URZ ;  /* 0x0000000b140472a5 */ /* 0x000fe4000f8e00ff */
[----:B--2---:R-:W-:Y:S02]  /*18e0*/  UISETP.NE.AND UP2, UPT, UR12, 0x1, UPT ;  /* 0x000000010c00788c */ /* 0x004fe4000bf45270 */
[----:B------:R-:W-:Y:S01]  /*18f0*/  UISETP.NE.AND UP1, UPT, UR10, 0x1, UPT ;  /* 0x000000010a00788c */ /* 0x000fe2000bf25270 */
[----:B------:R-:W-:-:S02]  /*1900*/  UMOV UR6, UR7 ;  /* 0x0000000700067c82 */ /* 0x000fc40008000000 */
[----:B------:R-:W-:Y:S01]  /*1910*/  UMOV UR4, UR5 ;  /* 0x0000000500047c82 */ /* 0x000fe20008000000 */
[----:B------:R-:W-:Y:S02]  /*1920*/  USHF.R.U32.HI UR6, URZ, UR9, UR6 ;  /* 0x00000009ff067299 */ /* 0x000fe40008011606 */
[----:B---3--:R-:W-:Y:S02]  /*1930*/  USHF.R.U32.HI UR4, URZ, UR13, UR4 ;  /* 0x0000000dff047299 */ /* 0x008fe40008011604 */
[----:B------:R-:W-:Y:S02]  /*1940*/  USEL UR5, UR16, UR6, !UP2 ;  /* 0x0000000610057287 */ /* 0x000fe4000d000000 */
[----:B------:R-:W-:-:S04]  /*1950*/  USEL UR4, UR20, UR4, !UP1 ;  /* 0x0000000414047287 */ /* 0x000fc8000c800000 */
[----:B------:R-:W-:Y:S02]  /*1960*/  UIADD3 UR6, UPT, UPT, UR5, -UR4, URZ ;  /* 0x8000000405067290 */ /* 0x000fe4000fffe0ff */
[----:B------:R-:W-:Y:S02]  /*1970*/  UIADD3 UR4, UPT, UPT, -UR5, UR4, URZ ;  /* 0x0000000405047290 */ /* 0x000fe4000fffe1ff */
[----:B------:R-:W-:Y:S02]  /*1980*/  UIMAD UR20, UR6, UR10, UR20 ;  /* 0x0000000a061472a4 */ /* 0x000fe4000f8e0214 */
[----:B------:R-:W-:-:S12]  /*1990*/  UIMAD UR16, UR4, UR12, UR16 ;  /* 0x0000000c041072a4 */ /* 0x000fd8000f8e0210 */
.L_x_20:
[----:B------:R-:W-:Y:S05]  /*19a0*/  BRA.U !UP5, `(.L_x_21) ;  /* 0x000000010d0c7547 */ /* 0x000fea000b800000 */
[----:B------:R-:W-:Y:S01]  /*19b0*/  UCGABAR_WAIT ;  /* 0x0000000000007dc7 */ /* 0x000fe20008000000 */
[----:B------:R-:W-:Y:S01]  /*19c0*/  CCTL.IVALL ;  /* 0x00000000ff00798f */ /* 0x000fe20002000000 */
[----:B------:R-:W-:Y:S05]  /*19d0*/  BRA `(.L_x_22) ;  /* 0x0000000000047947 */ /* 0x000fea0003800000 */
.L_x_21:
[----:B------:R-:W-:Y:S06]  /*19e0*/  BAR.SYNC.DEFER_BLOCKING 0x0 ;  /* 0x0000000000007b1d */ /* 0x000fec0000010000 */
.L_x_22:
[----:B------:R-:W-:Y:S05]  /*19f0*/  BRA.U UP0, `(.L_x_23) ;  /* 0x0000001d00687547 */ /* 0x000fea000b800000 */
[----:B------:R-:W1:Y:S01]  /*1a00*/  LDCU UR6, c[0x0][0x38c] ;  /* 0x00007180ff0677ac */ /* 0x000e620008000800 */
[----:B------:R-:W-:Y:S01]  /*1a10*/  PLOP3.LUT P1, PT, PT, PT, UP3, 0x80, 0x8 ;  /* 0x000000000008781c */ /* 0x000fe20003f2f038 */
[----:B------:R-:W-:Y:S01]  /*1a20*/  IMAD.MOV.U32 R12, RZ, RZ, 0x1 ;  /* 0x00000001ff0c7424 */ /* 0x000fe200078e00ff */
[----:B------:R-:W-:Y:S02]  /*1a30*/  ISETP.NE.AND P2, PT, R3, RZ, P3 ;  /* 0x000000ff0300720c */ /* 0x000fe40001f45270 */
[----:B------:R-:W-:Y:S02]  /*1a40*/  CS2R R10, SRZ ;  /* 0x00000000000a7805 */ /* 0x000fe4000001ff00 */
[----:B------:R-:W-:Y:S01]  /*1a50*/  PLOP3.LUT P1, PT, P1, PT, PT, 0x8, 0x80 ;  /* 0x000000000080781c */ /* 0x000fe20000f2e170 */
[----:B------:R-:W-:Y:S01]  /*1a60*/  IMAD.MOV.U32 R9, RZ, RZ, RZ ;  /* 0x000000ffff097224 */ /* 0x000fe200078e00ff */
[----:B------:R-:W2:Y:S01]  /*1a70*/  LDCU UR38, c[0x0][0x370] ;  /* 0x00006e00ff2677ac */ /* 0x000ea20008000800 */
[----:B------:R-:W-:Y:S01]  /*1a80*/  IMAD.MOV.U32 R8, RZ, RZ, 0x1 ;  /* 0x00000001ff087424 */ /* 0x000fe200078e00ff */
[----:B------:R-:W3:Y:S01]  /*1a90*/  LDCU.64 UR26, c[0x0][0x348] ;  /* 0x00006900ff1a77ac */ /* 0x000ee20008000a00 */
[----:B------:R-:W-:Y:S01]  /*1aa0*/  ULEA.HI UR43, UR22, UR46, URZ, 0x1b ;  /* 0x0000002e162b7291 */ /* 0x000fe2000f8fd8ff */
[----:B------:R-:W4:Y:S01]  /*1ab0*/  LDCU UR37, c[0x0][0x374] ;  /* 0x00006e80ff2577ac */ /* 0x000f220008000800 */
[----:B-1----:R-:W-:-:S02]  /*1ac0*/  UIADD3 UR5, UPT, UPT, UR6, 0x1f, URZ ;  /* 0x0000001f06057890 */ /* 0x002fc4000fffe0ff */
[----:B------:R-:W-:Y:S02]  /*1ad0*/  UIADD3 UR47, UPT, UPT, UR6, 0x3e, URZ ;  /* 0x0000003e062f7890 */ /* 0x000fe4000fffe0ff */
[----:B------:R-:W-:Y:S01]  /*1ae0*/  USHF.R.S32.HI UR4, URZ, 0x1f, UR5 ;  /* 0x0000001fff047899 */ /* 0x000fe20008011405 */
[----:B------:R-:W-:-:S03]  /*1af0*/  UMOV UR7, URZ ;  /* 0x000000ff00077c82 */ /* 0x000fc60008000000 */
[----:B------:R-:W-:Y:S02]  /*1b00*/  ULEA.HI UR4, UR4, UR5, URZ, 0x5 ;  /* 0x0000000504047291 */ /* 0x000fe4000f8f28ff */
[----:B------:R-:W-:Y:S02]  /*1b10*/  UIADD3 UR5, UPT, UPT, UR6, -0x1, URZ ;  /* 0xffffffff06057890 */ /* 0x000fe4000fffe0ff */
[----:B------:R-:W-:Y:S02]  /*1b20*/  USHF.R.S32.HI UR40, URZ, 0x5, UR4 ;  /* 0x00000005ff287899 */ /* 0x000fe40008011404 */
[----:B------:R-:W-:Y:S02]  /*1b30*/  UISETP.GE.U32.AND UP1, UPT, UR5, -0x3f, UPT ;  /* 0xffffffc10500788c */ /* 0x000fe4000bf26070 */
[----:B------:R-:W-:-:S04]  /*1b40*/  UISETP.LT.U32.AND UP0, UPT, UR40, 0x16, UPT ;  /* 0x000000162800788c */ /* 0x000fc8000bf01070 */
[----:B------:R-:W-:Y:S02]  /*1b50*/  USEL UR39, UR40, 0x16, UP0 ;  /* 0x0000001628277887 */ /* 0x000fe40008000000 */
[----:B------:R-:W-:Y:S02]  /*1b60*/  UISETP.NE.AND UP0, UPT, UR17, URZ, UPT ;  /* 0x000000ff1100728c */ /* 0x000fe4000bf05270 */
[----:B------:R-:W-:Y:S02]  /*1b70*/  UIADD3 UR4, UPT, UPT, UR39, -0x1, URZ ;  /* 0xffffffff27047890 */ /* 0x000fe4000fffe0ff */
[----:B------:R-:W-:Y:S02]  /*1b80*/  @UP1 UIADD3 UR4, UPT, UPT, UR39, URZ, URZ ;  /* 0x000000ff27041290 */ /* 0x000fe4000fffe0ff */
[----:B------:R-:W-:Y:S02]  /*1b90*/  USEL UR23, UR41, 0x2, UP0 ;  /* 0x0000000229177887 */ /* 0x000fe40008000000 */
[----:B------:R-:W-:-:S02]  /*1ba0*/  UIADD3 UR44, UPT, UPT, UR40, -UR39, URZ ;  /* 0x80000027282c7290 */ /* 0x000fc4000fffe0ff */
[----:B------:R-:W-:Y:S02]  /*1bb0*/  UIADD3 UR25, UPT, UPT, UR4, 0x1, URZ ;  /* 0x0000000104197890 */ /* 0x000fe4000fffe0ff */
[----:B--234-:R-:W-:-:S12]  /*1bc0*/  UIADD3 UR41, UPT, UPT, -UR4, URZ, URZ ;  /* 0x000000ff04297290 */ /* 0x01cfd8000fffe1ff */
.L_x_43:
[----:B------:R-:W-:Y:S01]  /*1bd0*/  UISETP.NE.AND UP0, UPT, UR45, URZ, UPT ;  /* 0x000000ff2d00728c */ /* 0x000fe2000bf05270 */
[----:B-1----:R-:W1:Y:S08]  /*1be0*/  S2UR UR45, SR_CgaCtaId ;  /* 0x00000000002d79c3 */ /* 0x002e700000008800 */
[----:B------:R-:W-:Y:S05]  /*1bf0*/  BRA.U UP0, `(.L_x_24) ;  /* 0x0000000100347547 */ /* 0x000fea000b800000 */
[----:B------:R-:W2:Y:S01]  /*1c00*/  S2R R0, SR_CgaCtaId ;  /* 0x0000000000007919 */ /* 0x000ea20000008800 */
[----:B------:R-:W-:Y:S02]  /*1c10*/  MOV R3, 0x400 ;  /* 0x0000040000037802 */ /* 0x000fe40000000f00 */
[----:B------:R-:W-:Y:S02]  /*1c20*/  SHF.L.U32 R2, R8, 0x1f, RZ ;  /* 0x0000001f08027819 */ /* 0x000fe400000006ff */
[----:B--2---:R-:W-:-:S05]  /*1c30*/  LEA R0, R0, R3, 0x18 ;  /* 0x0000000300007211 */ /* 0x004fca00078ec0ff */
[----:B------:R-:W-:-:S04]  /*1c40*/  IMAD R3, R9, 0x8, R0 ;  /* 0x0000000809037824 */ /* 0x000fc800078e0200 */
[----:B------:R-:W2:Y:S02]  /*1c50*/  SYNCS.PHASECHK.TRANS64.TRYWAIT P0, [R3+URZ+0x200], R2 ;  /* 0x00020002030075a7 */ /* 0x000ea400080011ff */
[----:B--2---:R-:W-:Y:S05]  /*1c60*/  @!P0 BRA `(.L_x_25) ;  /* 0x000000a800f88947 */ /* 0x004fea0003800000 */
.L_x_163:
[----:B------:R-:W-:Y:S01]  /*1c70*/  VIADD R9, R9, 0x1 ;  /* 0x0000000109097836 */ /* 0x000fe20000000000 */
[----:B------:R2:W-:Y:S04]  /*1c80*/  SYNCS.ARRIVE.TRANS64.A1T0 RZ, [R3+URZ+0x1f0], RZ ;  /* 0x0001f0ff03ff79a7 */ /* 0x0005e800081000ff */
[----:B------:R-:W-:-:S04]  /*1c90*/  ISETP.NE.AND P0, PT, R9, 0x2, PT ;  /* 0x000000020900780c */ /* 0x000fc80003f05270 */
[----:B------:R-:W-:Y:S02]  /*1ca0*/  SEL R9, R9, RZ, P0 ;  /* 0x000000ff09097207 */ /* 0x000fe40000000000 */
[----:B--2---:R-:W-:-:S04]  /*1cb0*/  SEL R3, RZ, 0x1, P0 ;  /* 0x00000001ff037807 */ /* 0x004fc80000000000 */
[----:B------:R-:W-:-:S07]  /*1cc0*/  LOP3.LUT R8, R8, R3, RZ, 0x3c, !PT ;  /* 0x0000000308087212 */ /* 0x000fce00078e3cff */
.L_x_24:
[----:B------:R-:W-:Y:S01]  /*1cd0*/  UMOV UR6, 0x400 ;  /* 0x0000040000067882 */ /* 0x000fe20000000000 */
[----:B------:R-:W-:Y:S01]  /*1ce0*/  SHF.L.U32 R0, R12, 0x1f, RZ ;  /* 0x0000001f0c007819 */ /* 0x000fe200000006ff */
[----:B-1----:R-:W-:Y:S02]  /*1cf0*/  ULEA UR6, UR45, UR6, 0x18 ;  /* 0x000000062d067291 */ /* 0x002fe4000f8ec0ff */
[----:B------:R-:W-:Y:S02]  /*1d00*/  UISETP.GE.U32.AND UP0, UPT, UR47, 0x3f, UPT ;  /* 0x0000003f2f00788c */ /* 0x000fe4000bf06070 */
[----:B------:R-:W-:Y:S02]  /*1d10*/  ULEA UR4, UR7, UR6, 0x3 ;  /* 0x0000000607047291 */ /* 0x000fe4000f8e18ff */
[----:B------:R-:W-:Y:S01]  /*1d20*/  ULEA UR11, UR20, UR46, 0x8 ;  /* 0x0000002e140b7291 */ /* 0x000fe2000f8e40ff */
[----:B------:R-:W-:-:S06]  /*1d30*/  UMOV UR13, URZ ;  /* 0x000000ff000d7c82 */ /* 0x000fcc0008000000 */
[----:B------:R1:W2:Y:S01]  /*1d40*/  SYNCS.PHASECHK.TRANS64.TRYWAIT P0, [UR4+0xb0], R0 ;  /* 0x0000b000ff0075a7 */ /* 0x0002a20008001104 */
[----:B------:R-:W-:-:S04]  /*1d50*/  ULEA.HI UR4, UR16, UR16, URZ, 0x1 ;  /* 0x0000001010047291 */ /* 0x000fc8000f8f08ff */
[----:B------:R-:W-:-:S04]  /*1d60*/  USHF.L.U32 UR4, UR4, 0x7, URZ ;  /* 0x0000000704047899 */ /* 0x000fc800080006ff */
[----:B------:R-:W-:-:S04]  /*1d70*/  ULOP3.LUT UR35, UR4, 0xffffff00, URZ, 0xc0, !UPT ;  /* 0xffffff0004237892 */ /* 0x000fc8000f8ec0ff */
[----:B------:R-:W-:Y:S01]  /*1d80*/  UIADD3 UR35, UPT, UPT, UR43, UR35, URZ ;  /* 0x000000232b237290 */ /* 0x000fe2000fffe0ff */
[----:B------:R-:W-:Y:S11]  /*1d90*/  BRA.U !UP0, `(.L_x_26) ;  /* 0x0000000108c47547 */ /* 0x000ff6000b800000 */
[----:B------:R-:W-:Y:S01]  /*1da0*/  UMOV UR16, UR41 ;  /* 0x0000002900107c82 */ /* 0x000fe20008000000 */
[----:B------:R-:W-:Y:S01]  /*1db0*/  UMOV UR4, UR7 ;  /* 0x0000000700047c82 */ /* 0x000fe20008000000 */
[----:B------:R-:W-:-:S05]  /*1dc0*/  UMOV UR34, URZ ;  /* 0x000000ff00227c82 */ /* 0x000fca0008000000 */
.L_x_32:
[----:B------:R-:W-:Y:S01]  /*1dd0*/  ULEA UR33, UR4, UR6, 0x3 ;  /* 0x0000000604217291 */ /* 0x000fe2000f8e18ff */
[----:B------:R-:W-:Y:S01]  /*1de0*/  @P3 MOV R2, 0x4000 ;  /* 0x0000400000023802 */ /* 0x000fe20000000f00 */
[----:B--234-:R-:W-:Y:S10]  /*1df0*/  @P0 BRA `(.L_x_27) ;  /* 0x00000000000c0947 */ /* 0x01cff40003800000 */
[----:B------:R-:W-:-:S04]  /*1e00*/  SHF.L.U32 R3, R12, 0x1f, RZ ;  /* 0x0000001f0c037819 */ /* 0x000fc800000006ff */
[----:B------:R-:W2:Y:S02]  /*1e10*/  SYNCS.PHASECHK.TRANS64.TRYWAIT P0, [UR33+0xb0], R3 ;  /* 0x0000b003ff0075a7 */ /* 0x000ea40008001121 */
[----:B--2---:R-:W-:Y:S05]  /*1e20*/  @!P0 BRA `(.L_x_28) ;  /* 0x000000a8009c8947 */ /* 0x004fea0003800000 */
.L_x_27:
[----:B------:R2:W-:Y:S01]  /*1e30*/  @P3 SYNCS.ARRIVE.TRANS64 RZ, [UR33], R2 ;  /* 0x00000002ffff39a7 */ /* 0x0005e20008000021 */
[----:B------:R-:W-:Y:S02]  /*1e40*/  ULOP3.LUT UR5, UR23, 0x2, URZ, 0xfc, !UPT ;  /* 0x0000000217057892 */ /* 0x000fe4000f8efcff */
[----:B------:R-:W-:Y:S02]  /*1e50*/  UIADD3 UR16, UPT, UPT, UR16, 0x1, URZ ;  /* 0x0000000110107890 */ /* 0x000fe4000fffe0ff */
[----:B------:R-:W-:Y:S02]  /*1e60*/  UISETP.NE.AND UP0, UPT, UR5, 0x2, UPT ;  /* 0x000000020500788c */ /* 0x000fe4000bf05270 */
[----:B------:R-:W-:-:S07]  /*1e70*/  UISETP.NE.AND UP2, UPT, UR16, 0x1, UPT ;  /* 0x000000011000788c */ /* 0x000fce000bf45270 */
[----:B------:R-:W-:Y:S05]  /*1e80*/  BRA.U UP0, `(.L_x_29) ;  /* 0x0000000100047547 */ /* 0x000fea000b800000 */
[----:B------:R-:W-:Y:S05]  /*1e90*/  BPT.TRAP 0x1 ;  /* 0x000000040000795c */ /* 0x000fea0000300000 */
.L_x_29:
[----:B------:R-:W-:Y:S04]  /*1ea0*/  BSSY.RECONVERGENT B0, `(.L_x_30) ;  /* 0x0000003000007945 */ /* 0x000fe80003800200 */
[----:B------:R-:W-:Y:S05]  /*1eb0*/  @!P2 BRA `(.L_x_31) ;  /* 0x000000000004a947 */ /* 0x000fea0003800000 */
[----:B------:R-:W-:Y:S05]  /*1ec0*/  BPT.TRAP 0x1 ;  /* 0x000000040000795c */ /* 0x000fea0000300000 */
.L_x_31:
[----:B------:R-:W-:Y:S05]  /*1ed0*/  BSYNC.RECONVERGENT B0 ;  /* 0x0000000000007941 */ /* 0x000fea0003800200 */
.L_x_30:
[----:B------:R-:W-:Y:S02]  /*1ee0*/  UIADD3 UR5, UPT, UPT, UR4, 0x1, URZ ;  /* 0x0000000104057890 */ /* 0x000fe4000fffe0ff */
[----:B------:R-:W-:Y:S02]  /*1ef0*/  UIADD3 UR14, UP1, UPT, UR26, 0x80, URZ ;  /* 0x000000801a0e7890 */ /* 0x000fe4000ff3e0ff */
[----:B------:R-:W-:Y:S02]  /*1f00*/  UISETP.NE.AND UP0, UPT, UR5, 0x16, UPT ;  /* 0x000000160500788c */ /* 0x000fe4000bf05270 */
[----:B------:R-:W-:Y:S02]  /*1f10*/  ULOP3.LUT UR33, UR33, 0xfefffff8, URZ, 0xc0, !UPT ;  /* 0xfefffff821217892 */ /* 0x000fe4000f8ec0ff */
[----:B------:R-:W-:Y:S02]  /*1f20*/  USEL UR8, URZ, 0x1, UP0 ;  /* 0x00000001ff087887 */ /* 0x000fe40008000000 */
[----:B------:R-:W-:-:S02]  /*1f30*/  USEL UR7, UR5, URZ, UP0 ;  /* 0x000000ff05077287 */ /* 0x000fc40008000000 */
[----:B------:R-:W-:Y:S02]  /*1f40*/  UIADD3.X UR15, UPT, UPT, URZ, UR27, URZ, UP1, !UPT ;  /* 0x0000001bff0f7290 */ /* 0x000fe40008ffe4ff */
[----:B------:R-:W-:Y:S01]  /*1f50*/  ULEA UR5, UR7, UR6, 0x3 ;  /* 0x0000000607057291 */ /* 0x000fe2000f8e18ff */
[----:B------:R-:W-:Y:S01]  /*1f60*/  LOP3.LUT R12, R12, UR8, RZ, 0x3c, !PT ;  /* 0x000000080c0c7c12 */ /* 0x000fe2000f8e3cff */
[----:B------:R-:W-:Y:S02]  /*1f70*/  USHF.L.U32 UR8, UR4, 0xc, URZ ;  /* 0x0000000c04087899 */ /* 0x000fe400080006ff */
[----:B------:R-:W-:Y:S01]  /*1f80*/  UIADD3 UR4, UP0, UPT, UR26, 0x180, URZ ;  /* 0x000001801a047890 */ /* 0x000fe2000ff1e0ff */
[----:B-1----:R-:W-:Y:S01]  /*1f90*/  SHF.L.U32 R0, R12, 0x1f, RZ ;  /* 0x0000001f0c007819 */ /* 0x002fe200000006ff */
[----:B------:R-:W-:Y:S02]  /*1fa0*/  ULOP3.LUT UR32, UR8, UR22, URZ, 0xfc, !UPT ;  /* 0x0000001608207292 */ /* 0x000fe4000f8efcff */
[----:B------:R-:W-:Y:S01]  /*1fb0*/  UPRMT UR13, URZ, 0x5410, UR21 ;  /* 0x00005410ff0d7896 */ /* 0x000fe20008000015 */
[----:B------:R3:W4:Y:S01]  /*1fc0*/  SYNCS.PHASECHK.TRANS64.TRYWAIT P0, [UR5+0xb0], R0 ;  /* 0x0000b000ff0075a7 */ /* 0x0007220008001105 */
[----:B------:R-:W-:-:S02]  /*1fd0*/  UIADD3 UR32, UPT, UPT, UR6, 0xc600, UR32 ;  /* 0x0000c60006207890 */ /* 0x000fc4000fffe020 */
[----:B------:R-:W-:Y:S02]  /*1fe0*/  UIADD3 UR8, UPT, UPT, UR6, 0x22600, UR8 ;  /* 0x0002260006087890 */ /* 0x000fe4000fffe008 */
[----:B------:R-:W-:Y:S01]  /*1ff0*/  UIADD3.X UR5, UPT, UPT, URZ, UR27, URZ, UP0, !UPT ;  /* 0x0000001bff057290 */ /* 0x000fe200087fe4ff */
[----:B------:R-:W-:Y:S01]  /*2000*/  UMOV UR18, 0x0 ;  /* 0x0000000000127882 */ /* 0x000fe20000000000 */
[----:B------:R-:W-:Y:S01]  /*2010*/  UMOV UR19, 0x10000000 ;  /* 0x1000000000137882 */ /* 0x000fe20000000000 */
[----:B------:R-:W-:Y:S01]  /*2020*/  UMOV UR10, UR34 ;  /* 0x00000022000a7c82 */ /* 0x000fe20008000000 */
[----:B------:R-:W-:Y:S01]  /*2030*/  UMOV UR12, UR36 ;  /* 0x00000024000c7c82 */ /* 0x000fe20008000000 */
[----:B------:R-:W-:Y:S01]  /*2040*/  UMOV UR9, UR33 ;  /* 0x0000002100097c82 */ /* 0x000fe20008000000 */
[----:B------:R1:W-:Y:S03]  /*2050*/  UTMALDG.3D.MULTICAST.2CTA [UR32], [UR14], UR13, desc[UR18] ;  /* 0x000012200e0073b4 */ /* 0x0003e6000821180d */
[----:B------:R2:W-:Y:S01]  /*2060*/  UTMALDG.3D.2CTA [UR8], [UR4], desc[UR18] ;  /* 0x00001208040075b4 */ /* 0x0005e20008211000 */
[----:B-1----:R-:W-:Y:S01]  /*2070*/  UIADD3 UR34, UPT, UPT, UR34, 0x20, URZ ;  /* 0x0000002022227890 */ /* 0x002fe2000fffe0ff */
[----:B------:R-:W-:Y:S01]  /*2080*/  UMOV UR13, UR25 ;  /* 0x00000019000d7c82 */ /* 0x000fe20008000000 */
[----:B--2---:R-:W-:Y:S01]  /*2090*/  UMOV UR4, UR7 ;  /* 0x0000000700047c82 */ /* 0x004fe20008000000 */
[----:B------:R-:W-:Y:S09]  /*20a0*/  BRA.U UP2, `(.L_x_32) ;  /* 0xfffffffd02487547 */ /* 0x000ff2000b83ffff */
.L_x_26:
[----:B------:R-:W-:Y:S01]  /*20b0*/  ULEA UR4, UR7, UR6, 0x3 ;  /* 0x0000000607047291 */ /* 0x000fe2000f8e18ff */
[----:B-1-3--:R-:W-:Y:S01]  /*20c0*/  SHF.L.U32 R0, R12, 0x1f, RZ ;  /* 0x0000001f0c007819 */ /* 0x00afe200000006ff */
[----:B------:R-:W-:Y:S01]  /*20d0*/  @!P1 SYNCS.ARRIVE.TRANS64.A1T0 RZ, [UR6+0x1a8], RZ ;  /* 0x0001a8ffffff99a7 */ /* 0x000fe20008100006 */
[----:B------:R-:W-:-:S06]  /*20e0*/  UISETP.GT.AND UP0, UPT, UR40, UR39, UPT ;  /* 0x000000272800728c */ /* 0x000fcc000bf04270 */
[----:B--2-4-:R1:W2:Y:S03]  /*20f0*/  SYNCS.PHASECHK.TRANS64.TRYWAIT P0, [UR4+0xb0], R0 ;  /* 0x0000b000ff0075a7 */ /* 0x0142a60008001104 */
[----:B------:R-:W-:Y:S05]  /*2100*/  BRA.U !UP0, `(.L_x_33) ;  /* 0x0000000108c47547 */ /* 0x000fea000b800000 */
[----:B------:R-:W-:Y:S01]  /*2110*/  UIADD3 UR24, UPT, UPT, UR44, UR13, URZ ;  /* 0x0000000d2c187290 */ /* 0x000fe2000fffe0ff */
[----:B------:R-:W-:-:S11]  /*2120*/  UMOV UR4, UR7 ;  /* 0x0000000700047c82 */ /* 0x000fd60008000000 */
.L_x_39:
[----:B------:R-:W-:Y:S01]  /*2130*/  ULEA UR17, UR4, UR6, 0x3 ;  /* 0x0000000604117291 */ /* 0x000fe2000f8e18ff */
[----:B--2---:R-:W-:Y:S01]  /*2140*/  @P3 MOV R2, 0x4000 ;  /* 0x0000400000023802 */ /* 0x004fe20000000f00 */
[----:B--2-4-:R-:W-:Y:S10]  /*2150*/  @P0 BRA `(.L_x_34) ;  /* 0x00000000000c0947 */ /* 0x014ff40003800000 */
[----:B------:R-:W-:-:S04]  /*2160*/  SHF.L.U32 R3, R12, 0x1f, RZ ;  /* 0x0000001f0c037819 */ /* 0x000fc800000006ff */
[----:B------:R-:W2:Y:S02]  /*2170*/  SYNCS.PHASECHK.TRANS64.TRYWAIT P0, [UR17+0xb0], R3 ;  /* 0x0000b003ff0075a7 */ /* 0x000ea40008001111 */
[----:B--2---:R-:W-:Y:S05]  /*2180*/  @!P0 BRA `(.L_x_35) ;  /* 0x000000a400dc8947 */ /* 0x004fea0003800000 */
.L_x_34:
[----:B------:R2:W-:Y:S01]  /*2190*/  @P3 SYNCS.ARRIVE.TRANS64 RZ, [UR17], R2 ;  /* 0x00000002ffff39a7 */ /* 0x0005e20008000011 */
[----:B------:R-:W-:-:S04]  /*21a0*/  ULOP3.LUT UR5, UR23, 0x2, URZ, 0xfc, !UPT ;  /* 0x0000000217057892 */ /* 0x000fc8000f8efcff */
[----:B------:R-:W-:-:S09]  /*21b0*/  UISETP.NE.AND UP0, UPT, UR5, 0x2, UPT ;  /* 0x000000020500788c */ /* 0x000fd2000bf05270 */
[----:B------:R-:W-:Y:S05]  /*21c0*/  BRA.U UP0, `(.L_x_36) ;  /* 0x0000000100047547 */ /* 0x000fea000b800000 */
[----:B------:R-:W-:Y:S05]  /*21d0*/  BPT.TRAP 0x1 ;  /* 0x000000040000795c */ /* 0x000fea0000300000 */
.L_x_36:
[----:B------:R-:W-:Y:S04]  /*21e0*/  BSSY.RECONVERGENT B0, `(.L_x_37) ;  /* 0x0000003000007945 */ /* 0x000fe80003800200 */
[----:B------:R-:W-:Y:S05]  /*21f0*/  @!P2 BRA `(.L_x_38) ;  /* 0x000000000004a947 */ /* 0x000fea0003800000 */
[----:B------:R-:W-:Y:S05]  /*2200*/  BPT.TRAP 0x1 ;  /* 0x000000040000795c */ /* 0x000fea0000300000 */
.L_x_38:
[----:B------:R-:W-:Y:S05]  /*2210*/  BSYNC.RECONVERGENT B0 ;  /* 0x0000000000007941 */ /* 0x000fea0003800200 */
.L_x_37:
[----:B------:R-:W-:Y:S02]  /*2220*/  UIADD3 UR5, UPT, UPT, UR4, 0x1, URZ ;  /* 0x0000000104057890 */ /* 0x000fe4000fffe0ff */
[----:B------:R-:W-:Y:S02]  /*2230*/  USHF.L.U32 UR18, UR13, 0x5, URZ ;  /* 0x000000050d127899 */ /* 0x000fe400080006ff */
[----:B------:R-:W-:Y:S02]  /*2240*/  UISETP.NE.AND UP0, UPT, UR5, 0x16, UPT ;  /* 0x000000160500788c */ /* 0x000fe4000bf05270 */
[----:B------:R-:W-:Y:S02]  /*2250*/  ULOP3.LUT UR17, UR17, 0xfefffff8, URZ, 0xc0, !UPT ;  /* 0xfefffff811117892 */ /* 0x000fe4000f8ec0ff */
[----:B------:R-:W-:Y:S02]  /*2260*/  USEL UR8, URZ, 0x1, UP0 ;  /* 0x00000001ff087887 */ /* 0x000fe40008000000 */
[----:B------:R-:W-:-:S02]  /*2270*/  USEL UR7, UR5, URZ, UP0 ;  /* 0x000000ff05077287 */ /* 0x000fc40008000000 */
[----:B------:R-:W-:Y:S02]  /*2280*/  UIADD3 UR14, UP0, UPT, UR26, 0x180, URZ ;  /* 0x000001801a0e7890 */ /* 0x000fe4000ff1e0ff */
        /* <DEDUP_REMOVED lines=9> */
[----:B------:R-:W-:Y:S02]  /*2320*/  UIADD3.X UR5, UPT, UPT, URZ, UR27, URZ, UP1, !UPT ;  /* 0x0000001bff057290 */ /* 0x000fe40008ffe4ff */
[----:B------:R-:W-:Y:S02]  /*2330*/  UIADD3 UR8, UPT, UPT, UR6, 0x22600, UR8 ;  /* 0x0002260006087890 */ /* 0x000fe4000fffe008 */
[----:B------:R-:W-:Y:S01]  /*2340*/  UIADD3.X UR15, UPT, UPT, URZ, UR27, URZ, UP0, !UPT ;  /* 0x0000001bff0f7290 */ /* 0x000fe200087fe4ff */
[----:B------:R-:W-:Y:S01]  /*2350*/  UMOV UR28, 0x0 ;  /* 0x00000000001c7882 */ /* 0x000fe20000000000 */
[----:B------:R-:W-:Y:S01]  /*2360*/  UMOV UR29, 0x10000000 ;  /* 0x10000000001d7882 */ /* 0x000fe20000000000 */
[----:B------:R-:W-:Y:S01]  /*2370*/  UMOV UR19, UR35 ;  /* 0x0000002300137c82 */ /* 0x000fe20008000000 */
[----:B------:R-:W-:Y:S01]  /*2380*/  UMOV UR20, UR36 ;  /* 0x0000002400147c82 */ /* 0x000fe20008000000 */
[----:B------:R-:W-:Y:S01]  /*2390*/  UMOV UR12, UR36 ;  /* 0x00000024000c7c82 */ /* 0x000fe20008000000 */
[----:B------:R1:W-:Y:S01]  /*23a0*/  UTMALDG.3D.MULTICAST.2CTA [UR16], [UR4], UR10, desc[UR28] ;  /* 0x00001c10040073b4 */ /* 0x0003e2000821180a */
[----:B------:R-:W-:Y:S01]  /*23b0*/  UMOV UR9, UR17 ;  /* 0x0000001100097c82 */ /* 0x000fe20008000000 */
[----:B------:R-:W-:-:S04]  /*23c0*/  UIADD3 UR13, UPT, UPT, UR13, 0x1, URZ ;  /* 0x000000010d0d7890 */ /* 0x000fc8000fffe0ff */
[----:B------:R-:W-:Y:S01]  /*23d0*/  UISETP.NE.AND UP0, UPT, UR13, UR24, UPT ;  /* 0x000000180d00728c */ /* 0x000fe2000bf05270 */
[----:B-1----:R-:W-:Y:S01]  /*23e0*/  UMOV UR10, UR18 ;  /* 0x00000012000a7c82 */ /* 0x002fe20008000000 */
[----:B------:R-:W-:Y:S01]  /*23f0*/  UMOV UR4, UR7 ;  /* 0x0000000700047c82 */ /* 0x000fe20008000000 */
[----:B------:R3:W-:Y:S06]  /*2400*/  UTMALDG.3D.2CTA [UR8], [UR14], desc[UR28] ;  /* 0x00001c080e0075b4 */ /* 0x0007ec0008211000 */
[----:B---3--:R-:W-:Y:S05]  /*2410*/  BRA.U UP0, `(.L_x_39) ;  /* 0xfffffffd00447547 */ /* 0x008fea000b83ffff */
.L_x_33:
[C---:B------:R-:W-:Y:S01]  /*2420*/  LEA R3, R11.reuse, UR6, 0x3 ;  /* 0x000000060b037c11 */ /* 0x040fe2000f8e18ff */
[----:B------:R-:W-:Y:S01]  /*2430*/  NOP ;  /* 0x0000000000007918 */ /* 0x000fe20000000000 */
[----:B-1----:R-:W-:Y:S02]  /*2440*/  SHF.L.U32 R0, R10, 0x1f, RZ ;  /* 0x0000001f0a007819 */ /* 0x002fe400000006ff */
[----:B------:R-:W-:Y:S02]  /*2450*/  LEA R5, R11, UR6, 0x4 ;  /* 0x000000060b057c11 */ /* 0x000fe4000f8e20ff */
[----:B--2-4-:R-:W1:Y:S02]  /*2460*/  SYNCS.PHASECHK.TRANS64.TRYWAIT P0, [R3+URZ+0x1b0], R0 ;  /* 0x0001b000030075a7 */ /* 0x014e6400080011ff */
[----:B-1----:R-:W-:Y:S05]  /*2470*/  @!P0 BRA `(.L_x_40) ;  /* 0x000000a400388947 */ /* 0x002fea0003800000 */
.L_x_166:
[----:B------:R-:W2:Y:S01]  /*2480*/  LDS.128 R4, [R5+0x220] ;  /* 0x0002200005047984 */ /* 0x000ea20000000c00 */
[----:B------:R-:W-:Y:S01]  /*2490*/  UISETP.GE.AND UP0, UPT, UR42, 0x1, UPT ;  /* 0x000000012a00788c */ /* 0x000fe2000bf06270 */
[----:B------:R-:W-:Y:S01]  /*24a0*/  @!PT LDS RZ, [RZ] ;  /* 0x00000000fffff984 */ /* 0x000fe20000000800 */
[----:B------:R-:W-:Y:S01]  /*24b0*/  @!PT LDS RZ, [RZ] ;  /* 0x00000000fffff984 */ /* 0x000fe20000000800 */
[----:B------:R-:W-:Y:S01]  /*24c0*/  @!PT LDS RZ, [RZ] ;  /* 0x00000000fffff984 */ /* 0x000fe20000000800 */
[----:B------:R-:W-:Y:S01]  /*24d0*/  @!PT LDS RZ, [RZ] ;  /* 0x00000000fffff984 */ /* 0x000fe20000000800 */
[----:B------:R3:W-:Y:S06]  /*24e0*/  MEMBAR.ALL.CTA ;  /* 0x0000000000007992 */ /* 0x0007ec0000008000 */
[----:B---3--:R-:W3:Y:S01]  /*24f0*/  FENCE.VIEW.ASYNC.S ;  /* 0x00000000000073c6 */ /* 0x008ee20000000000 */
[----:B--2---:R-:W-:-:S13]  /*2500*/  LOP3.LUT P0, RZ, R6, 0x1, RZ, 0xc0, !PT ;  /* 0x0000000106ff7812 */ /* 0x004fda000780c0ff */
[----:B---3--:R-:W-:Y:S01]  /*2510*/  VOTEU.ANY UP1, P0 ;  /* 0x0000000000ff7886 */ /* 0x008fe20000020100 */
[----:B------:R-:W-:-:S13]  /*2520*/  PLOP3.LUT P0, PT, PT, PT, UP1, 0x80, 0x8 ;  /* 0x000000000008781c */ /* 0x000fda0003f0f018 */
[----:B-1----:R-:W-:Y:S02]  /*2530*/  @P0 LOP3.LUT R0, R5, 0xffff, RZ, 0xc0, !PT ;  /* 0x0000ffff05000812 */ /* 0x002fe400078ec0ff */
[----:B------:R-:W-:Y:S02]  /*2540*/  @P0 MOV R2, R4 ;  /* 0x0000000400020202 */ /* 0x000fe40000000f00 */
[----:B------:R-:W-:Y:S01]  /*2550*/  @P0 R2UR UR5, R0 ;  /* 0x00000000000502ca */ /* 0x000fe200000e0000 */
[----:B------:R-:W-:Y:S01]  /*2560*/  VIADD R0, R3, 0x1c0 ;  /* 0x000001c003007836 */ /* 0x000fe20000000000 */
[----:B------:R-:W-:Y:S02]  /*2570*/  @P0 SHF.R.U32.HI R4, RZ, 0x10, R5 ;  /* 0x00000010ff040819 */ /* 0x000fe40000011605 */
[----:B------:R-:W-:Y:S02]  /*2580*/  @P0 R2UR UR8, R2 ;  /* 0x00000000020802ca */ /* 0x000fe400000e0000 */
[----:B------:R-:W-:-:S02]  /*2590*/  PRMT R0, RZ, 0x654, R0 ;  /* 0x00000654ff007816 */ /* 0x000fc40000000000 */
[----:B------:R-:W-:Y:S02]  /*25a0*/  @P0 R2UR UR4, R4 ;  /* 0x00000000040402ca */ /* 0x000fe400000e0000 */
[----:B------:R1:W-:Y:S03]  /*25b0*/  SYNCS.ARRIVE.TRANS64.RED.A1T0 RZ, [R0+URZ], RZ ;  /* 0x000000ff00ff79a7 */ /* 0x0003e600081004ff */
[----:B------:R-:W-:-:S04]  /*25c0*/  @UP1 UMOV UR30, UR5 ;  /* 0x00000005001e1c82 */ /* 0x000fc80008000000 */
[----:B------:R-:W-:-:S04]  /*25d0*/  @UP1 UMOV UR31, UR8 ;  /* 0x00000008001f1c82 */ /* 0x000fc80008000000 */
[----:B------:R-:W-:Y:S01]  /*25e0*/  @UP1 UMOV UR36, UR4 ;  /* 0x0000000400241c82 */ /* 0x000fe20008000000 */
[----:B------:R-:W-:Y:S05]  /*25f0*/  BRA.U !UP0, `(.L_x_41) ;  /* 0x0000000108d47547 */ /* 0x000fea000b800000 */
[----:B------:R-:W2:Y:S01]  /*2600*/  LDCU.128 UR12, c[0x0][0xb10] ;  /* 0x00016200ff0c77ac */ /* 0x000ea20008000c00 */
[----:B------:R-:W3:Y:S01]  /*2610*/  LDCU UR24, c[0x0][0xb20] ;  /* 0x00016400ff1877ac */ /* 0x000ee20008000800 */
[----:B------:R-:W4:Y:S01]  /*2620*/  LDCU UR20, c[0x0][0xb0c] ;  /* 0x00016180ff1477ac */ /* 0x000f220008000800 */
[----:B------:R-:W1:Y:S01]  /*2630*/  LDCU.64 UR10, c[0x0][0xb28] ;  /* 0x00016500ff0a77ac */ /* 0x000e620008000a00 */
[----:B------:R-:W-:Y:S02]  /*2640*/  UISETP.NE.AND UP3, UPT, UR42, 0x1, UPT ;  /* 0x000000012a00788c */ /* 0x000fe4000bf65270 */
[----:B--2---:R-:W-:Y:S02]  /*2650*/  UIMAD.WIDE.U32 UR8, UR37, UR15, URZ ;  /* 0x0000000f250872a5 */ /* 0x004fe4000f8e00ff */
[----:B------:R-:W-:Y:S02]  /*2660*/  UIMAD.WIDE.U32 UR4, UR38, UR12, URZ ;  /* 0x0000000c260472a5 */ /* 0x000fe4000f8e00ff */
[----:B------:R-:W-:-:S02]  /*2670*/  UISETP.NE.AND UP0, UPT, UR14, 0x1, UPT ;  /* 0x000000010e00788c */ /* 0x000fc4000bf05270 */
[----:B------:R-:W-:Y:S01]  /*2680*/  UIMAD.WIDE.U32 UR28, UR30, UR15, URZ ;  /* 0x0000000f1e1c72a5 */ /* 0x000fe2000f8e00ff */
[----:B------:R-:W-:Y:S02]  /*2690*/  UMOV UR8, UR9 ;  /* 0x0000000900087c82 */ /* 0x000fe40008000000 */
[----:B------:R-:W-:Y:S01]  /*26a0*/  UMOV UR4, UR5 ;  /* 0x0000000500047c82 */ /* 0x000fe20008000000 */
[----:B---3--:R-:W-:Y:S02]  /*26b0*/  USHF.R.U32.HI UR8, URZ, UR24, UR8 ;  /* 0x00000018ff087299 */ /* 0x008fe40008011608 */
[----:B----4-:R-:W-:Y:S02]  /*26c0*/  UISETP.NE.AND UP2, UPT, UR20, 0x1, UPT ;  /* 0x000000011400788c */ /* 0x010fe4000bf45270 */
[----:B------:R-:W-:Y:S02]  /*26d0*/  USHF.R.U32.HI UR4, URZ, UR13, UR4 ;  /* 0x0000000dff047299 */ /* 0x000fe40008011604 */
[----:B------:R-:W-:-:S02]  /*26e0*/  USEL UR5, UR37, UR8, !UP0 ;  /* 0x0000000825057287 */ /* 0x000fc4000c000000 */
[----:B------:R-:W-:Y:S02]  /*26f0*/  USEL UR8, UR38, UR4, !UP2 ;  /* 0x0000000426087287 */ /* 0x000fe4000d000000 */
[----:B-1----:R-:W-:Y:S01]  /*2700*/  UIMAD.WIDE.U32 UR16, UR5, UR10, URZ ;  /* 0x0000000a051072a5 */ /* 0x002fe2000f8e00ff */
[----:B------:R-:W-:Y:S01]  /*2710*/  UMOV UR4, UR29 ;  /* 0x0000001d00047c82 */ /* 0x000fe20008000000 */
[----:B------:R-:W-:Y:S02]  /*2720*/  UIMAD.WIDE.U32 UR18, UR31, UR12, URZ ;  /* 0x0000000c1f1272a5 */ /* 0x000fe4000f8e00ff */
[----:B------:R-:W-:-:S03]  /*2730*/  UIMAD.WIDE.U32 UR28, UR8, UR10, URZ ;  /* 0x0000000a081c72a5 */ /* 0x000fc6000f8e00ff */
[----:B------:R-:W-:Y:S01]  /*2740*/  UMOV UR16, UR17 ;  /* 0x0000001100107c82 */ /* 0x000fe20008000000 */
[----:B------:R-:W-:Y:S02]  /*2750*/  USHF.R.U32.HI UR4, URZ, UR24, UR4 ;  /* 0x00000018ff047299 */ /* 0x000fe40008011604 */
[----:B------:R-:W-:Y:S01]  /*2760*/  @UP3 USHF.R.U32.HI UR5, URZ, UR11, UR16 ;  /* 0x0000000bff053299 */ /* 0x000fe20008011610 */
[----:B------:R-:W-:Y:S01]  /*2770*/  UMOV UR18, UR19 ;  /* 0x0000001300127c82 */ /* 0x000fe20008000000 */
[----:B------:R-:W-:Y:S01]  /*2780*/  UMOV UR28, UR29 ;  /* 0x0000001d001c7c82 */ /* 0x000fe20008000000 */
[----:B------:R-:W-:Y:S02]  /*2790*/  USHF.R.U32.HI UR13, URZ, UR13, UR18 ;  /* 0x0000000dff0d7299 */ /* 0x000fe40008011612 */
[----:B------:R-:W-:Y:S02]  /*27a0*/  USEL UR4, UR30, UR4, !UP0 ;  /* 0x000000041e047287 */ /* 0x000fe4000c000000 */
[----:B------:R-:W-:-:S02]  /*27b0*/  @UP3 USHF.R.U32.HI UR8, URZ, UR11, UR28 ;  /* 0x0000000bff083299 */ /* 0x000fc4000801161c */
[----:B------:R-:W-:Y:S02]  /*27c0*/  UIMAD UR9, UR42, UR5, URZ ;  /* 0x000000052a0972a4 */ /* 0x000fe4000f8e02ff */
[----:B------:R-:W-:Y:S02]  /*27d0*/  USEL UR5, UR31, UR13, !UP2 ;  /* 0x0000000d1f057287 */ /* 0x000fe4000d000000 */
[----:B------:R-:W-:Y:S02]  /*27e0*/  UIMAD UR12, UR42, UR8, URZ ;  /* 0x000000082a0c72a4 */ /* 0x000fe4000f8e02ff */
[----:B------:R-:W-:Y:S02]  /*27f0*/  UISETP.GE.AND UP0, UPT, UR4, UR9, UPT ;  /* 0x000000090400728c */ /* 0x000fe4000bf06270 */
[----:B------:R-:W-:Y:S02]  /*2800*/  UIMAD.WIDE.U32 UR16, UR4, UR10, URZ ;  /* 0x0000000a041072a5 */ /* 0x000fe4000f8e00ff */
[----:B------:R-:W-:-:S02]  /*2810*/  UISETP.GE.OR UP0, UPT, UR5, UR12, UP0 ;  /* 0x0000000c0500728c */ /* 0x000fc40008706670 */
        /* <DEDUP_REMOVED lines=19> */
.L_x_41:
[----:B------:R-:W2:Y:S02]  /*2950*/  LDCU UR4, c[0x0][0xb30] ;  /* 0x00016600ff0477ac */ /* 0x000ea40008000800 */
[----:B--2---:R-:W-:-:S09]  /*2960*/  UISETP.NE.AND UP0, UPT, UR4, 0x1, UPT ;  /* 0x000000010400788c */ /* 0x004fd2000bf05270 */
[----:B------:R-:W-:Y:S05]  /*2970*/  BRA.U UP0, `(.L_x_42) ;  /* 0x0000000100447547 */ /* 0x000fea000b800000 */
[----:B------:R-:W2:Y:S01]  /*2980*/  LDCU.128 UR12, c[0x0][0xb10] ;  /* 0x00016200ff0c77ac */ /* 0x000ea20008000c00 */
[----:B------:R-:W3:Y:S01]  /*2990*/  LDCU UR10, c[0x0][0xb0c] ;  /* 0x00016180ff0a77ac */ /* 0x000ee20008000800 */
[----:B------:R-:W4:Y:S01]  /*29a0*/  LDCU UR11, c[0x0][0xb20] ;  /* 0x00016400ff0b77ac */ /* 0x000f220008000800 */
[----:B--2---:R-:W-:Y:S02]  /*29b0*/  UIMAD.WIDE.U32 UR8, UR31, UR12, URZ ;  /* 0x0000000c1f0872a5 */ /* 0x004fe4000f8e00ff */
[----:B------:R-:W-:Y:S02]  /*29c0*/  UIMAD.WIDE.U32 UR4, UR30, UR15, URZ ;  /* 0x0000000f1e0472a5 */ /* 0x000fe4000f8e00ff */
[----:B---3--:R-:W-:Y:S02]  /*29d0*/  UISETP.NE.AND UP2, UPT, UR10, 0x1, UPT ;  /* 0x000000010a00788c */ /* 0x008fe4000bf45270 */
[----:B------:R-:W-:Y:S01]  /*29e0*/  UISETP.NE.AND UP0, UPT, UR14, 0x1, UPT ;  /* 0x000000010e00788c */ /* 0x000fe2000bf05270 */
[----:B------:R-:W-:-:S02]  /*29f0*/  UMOV UR8, UR9 ;  /* 0x0000000900087c82 */ /* 0x000fc40008000000 */
[----:B------:R-:W-:Y:S01]  /*2a00*/  UMOV UR4, UR5 ;  /* 0x0000000500047c82 */ /* 0x000fe20008000000 */
[----:B------:R-:W-:Y:S02]  /*2a10*/  USHF.R.U32.HI UR13, URZ, UR13, UR8 ;  /* 0x0000000dff0d7299 */ /* 0x000fe40008011608 */
[----:B----4-:R-:W-:Y:S02]  /*2a20*/  USHF.R.U32.HI UR4, URZ, UR11, UR4 ;  /* 0x0000000bff047299 */ /* 0x010fe40008011604 */
[----:B------:R-:W-:Y:S02]  /*2a30*/  USEL UR5, UR31, UR13, !UP2 ;  /* 0x0000000d1f057287 */ /* 0x000fe4000d000000 */
[----:B------:R-:W-:-:S04]  /*2a40*/  USEL UR4, UR30, UR4, !UP0 ;  /* 0x000000041e047287 */ /* 0x000fc8000c000000 */
[----:B------:R-:W-:Y:S02]  /*2a50*/  UIADD3 UR8, UPT, UPT, UR5, -UR4, URZ ;  /* 0x8000000405087290 */ /* 0x000fe4000fffe0ff */
[----:B------:R-:W-:Y:S02]  /*2a60*/  UIADD3 UR4, UPT, UPT, -UR5, UR4, URZ ;  /* 0x0000000405047290 */ /* 0x000fe4000fffe1ff */
[----:B------:R-:W-:Y:S02]  /*2a70*/  UIMAD UR30, UR8, UR14, UR30 ;  /* 0x0000000e081e72a4 */ /* 0x000fe4000f8e021e */
[----:B------:R-:W-:-:S12]  /*2a80*/  UIMAD UR31, UR4, UR10, UR31 ;  /* 0x0000000a041f72a4 */ /* 0x000fd8000f8e021f */
.L_x_42:
[----:B------:R-:W-:Y:S01]  /*2a90*/  VIADD R11, R11, 0x1 ;  /* 0x000000010b0b7836 */ /* 0x000fe20000000000 */
[----:B------:R-:W-:Y:S02]  /*2aa0*/  R2UR UR5, R161 ;  /* 0x00000000a10572ca */ /* 0x000fe400000e0000 */
[----:B------:R-:W-:Y:S02]  /*2ab0*/  R2UR UR4, R160 ;  /* 0x00000000a00472ca */ /* 0x000fe400000e0000 */
[C---:B------:R-:W-:Y:S02]  /*2ac0*/  ISETP.NE.AND P0, PT, R11.reuse, 0x2, PT ;  /* 0x000000020b00780c */ /* 0x040fe40003f05270 */
[----:B------:R-:W-:Y:S02]  /*2ad0*/  PLOP3.LUT P1, PT, PT, PT, PT, 0x80, 0x8 ;  /* 0x000000000008781c */ /* 0x000fe40003f2f070 */
[----:B------:R-:W-:Y:S02]  /*2ae0*/  SEL R3, RZ, 0x1, P0 ;  /* 0x00000001ff037807 */ /* 0x000fe40000000000 */
[----:B------:R-:W-:-:S02]  /*2af0*/  SEL R11, R11, RZ, P0 ;  /* 0x000000ff0b0b7207 */ /* 0x000fc40000000000 */
[----:B------:R-:W-:Y:S01]  /*2b00*/  LOP3.LUT R10, R10, R3, RZ, 0x3c, !PT ;  /* 0x000000030a0a7212 */ /* 0x000fe200078e3cff */
[----:B------:R-:W-:Y:S02]  /*2b10*/  UIADD3 UR16, UPT, UPT, UR31, UR5, URZ ;  /* 0x000000051f107290 */ /* 0x000fe4000fffe0ff */
[----:B------:R-:W-:Y:S01]  /*2b20*/  UIADD3 UR20, UPT, UPT, UR30, UR4, URZ ;  /* 0x000000041e147290 */ /* 0x000fe2000fffe0ff */
[----:B------:R-:W-:Y:S11]  /*2b30*/  BRA.U UP1, `(.L_x_43) ;  /* 0xfffffff101247547 */ /* 0x000ff6000b83ffff */
[----:B------:R-:W-:Y:S01]  /*2b40*/  UIADD3 UR8, UPT, UPT, UR6, 0xb0, URZ ;  /* 0x000000b006087890 */ /* 0x000fe2000fffe0ff */
[----:B------:R-:W-:-:S03]  /*2b50*/  SHF.L.U32 R3, R12, 0x1f, RZ ;  /* 0x0000001f0c037819 */ /* 0x000fc600000006ff */
[----:B------:R-:W-:-:S09]  /*2b60*/  ULEA UR4, UR7, UR8, 0x3 ;  /* 0x0000000807047291 */ /* 0x000fd2000f8e18ff */
[----:B------:R-:W2:Y:S02]  /*2b70*/  SYNCS.PHASECHK.TRANS64.TRYWAIT P0, [UR4], R3 ;  /* 0x00000003ff0075a7 */ /* 0x000ea40008001104 */
[----:B--2---:R-:W-:Y:S05]  /*2b80*/  @!P0 BRA `(.L_x_44) ;  /* 0x0000009c00888947 */ /* 0x004fea0003800000 */
.L_x_168:
[----:B------:R-:W-:-:S04]  /*2b90*/  UIADD3 UR4, UPT, UPT, UR7, 0x1, URZ ;  /* 0x0000000107047890 */ /* 0x000fc8000fffe0ff */
[----:B------:R-:W-:-:S04]  /*2ba0*/  UISETP.NE.AND UP0, UPT, UR4, 0x16, UPT ;  /* 0x000000160400788c */ /* 0x000fc8000bf05270 */
[----:B------:R-:W-:Y:S02]  /*2bb0*/  USEL UR6, URZ, 0x1, UP0 ;  /* 0x00000001ff067887 */ /* 0x000fe40008000000 */
[----:B------:R-:W-:-:S04]  /*2bc0*/  USEL UR4, UR4, URZ, UP0 ;  /* 0x000000ff04047287 */ /* 0x000fc80008000000 */
[----:B------:R-:W-:Y:S01]  /*2bd0*/  ULEA UR5, UR4, UR8, 0x3 ;  /* 0x0000000804057291 */ /* 0x000fe2000f8e18ff */
[----:B------:R-:W-:-:S04]  /*2be0*/  LOP3.LUT R2, R12, UR6, RZ, 0x3c, !PT ;  /* 0x000000060c027c12 */ /* 0x000fc8000f8e3cff */
[----:B-1----:R-:W-:-:S04]  /*2bf0*/  SHF.L.U32 R3, R2, 0x1f, RZ ;  /* 0x0000001f02037819 */ /* 0x002fc800000006ff */
[----:B------:R-:W1:Y:S02]  /*2c00*/  SYNCS.PHASECHK.TRANS64.TRYWAIT P0, [UR5], R3 ;  /* 0x00000003ff0075a7 */ /* 0x000e640008001105 */
[----:B-1----:R-:W-:Y:S05]  /*2c10*/  @!P0 BRA `(.L_x_45) ;  /* 0x0000009c007c8947 */ /* 0x002fea0003800000 */
.L_x_170:
        /* <DEDUP_REMOVED lines=9> */
.L_x_172:
        /* <DEDUP_REMOVED lines=9> */
.L_x_174:
        /* <DEDUP_REMOVED lines=9> */
.L_x_176:
        /* <DEDUP_REMOVED lines=9> */
.L_x_178:
        /* <DEDUP_REMOVED lines=9> */
.L_x_180:
        /* <DEDUP_REMOVED lines=9> */
.L_x_182:
        /* <DEDUP_REMOVED lines=9> */
.L_x_184:
        /* <DEDUP_REMOVED lines=9> */
.L_x_186:
        /* <DEDUP_REMOVED lines=9> */
.L_x_188:
        /* <DEDUP_REMOVED lines=9> */
.L_x_190:
        /* <DEDUP_REMOVED lines=9> */
.L_x_192:
        /* <DEDUP_REMOVED lines=9> */
.L_x_194:
        /* <DEDUP_REMOVED lines=9> */
.L_x_196:
        /* <DEDUP_REMOVED lines=9> */
.L_x_198:
        /* <DEDUP_REMOVED lines=9> */
.L_x_200:
        /* <DEDUP_REMOVED lines=9> */
.L_x_202:
        /* <DEDUP_REMOVED lines=9> */
.L_x_204:
        /* <DEDUP_REMOVED lines=9> */
.L_x_206:
        /* <DEDUP_REMOVED lines=9> */
.L_x_208:
[----:B------:R-:W-:-:S04]  /*36d0*/  UIADD3 UR4, UPT, UPT, UR4, 0x1, URZ ;  /* 0x0000000104047890 */ /* 0x000fc8000fffe0ff */
[----:B------:R-:W-:-:S04]  /*36e0*/  UISETP.NE.AND UP0, UPT, UR4, 0x16, UPT ;  /* 0x000000160400788c */ /* 0x000fc8000bf05270 */
[----:B------:R-:W-:Y:S02]  /*36f0*/  USEL UR5, URZ, 0x1, UP0 ;  /* 0x00000001ff057887 */ /* 0x000fe40008000000 */
[----:B------:R-:W-:-:S04]  /*3700*/  USEL UR4, UR4, URZ, UP0 ;  /* 0x000000ff04047287 */ /* 0x000fc80008000000 */
[----:B------:R-:W-:Y:S01]  /*3710*/  ULEA UR4, UR4, UR8, 0x3 ;  /* 0x0000000804047291 */ /* 0x000fe2000f8e18ff */
[----:B-1----:R-:W-:-:S04]  /*3720*/  LOP3.LUT R3, R2, UR5, RZ, 0x3c, !PT ;  /* 0x0000000502037c12 */ /* 0x002fc8000f8e3cff */
[----:B------:R-:W-:Y:S01]  /*3730*/  SHF.L.U32 R3, R3, 0x1f, RZ ;  /* 0x0000001f03037819 */ /* 0x000fe200000006ff */
[----:B------:R-:W-:-:S07]  /*3740*/  IMAD.U32 R0, RZ, RZ, UR4 ;  /* 0x00000004ff007e24 */ /* 0x000fce000f8e00ff */
.L_x_65:
[----:B-1----:R1:W2:Y:S02]  /*3750*/  SYNCS.PHASECHK.TRANS64.TRYWAIT P0, [R0+URZ], R3 ;  /* 0x00000003000075a7 */ /* 0x0022a400080011ff */
[----:B--2---:R-:W-:Y:S05]  /*3760*/  @!P0 NANOSLEEP.SYNCS 0x989680 ;  /* 0x009896800000895d */ /* 0x004fea0003900000 */
[----:B------:R-:W2:Y:S02]  /*3770*/  @!P0 SYNCS.PHASECHK.TRANS64 P0, [R0+URZ], R3 ;  /* 0x00000003000085a7 */ /* 0x000ea400080010ff */
[----:B--2---:R-:W-:Y:S05]  /*3780*/  @P0 EXIT ;  /* 0x000000000000094d */ /* 0x004fea0003800000 */
[----:B------:R-:W-:Y:S05]  /*3790*/  BRA `(.L_x_65) ;  /* 0xfffffffc00ec7947 */ /* 0x000fea000383ffff */
.L_x_23:
[----:B------:R-:W-:-:S04]  /*37a0*/  UISETP.NE.AND UP0, UPT, UR45, URZ, UPT ;  /* 0x000000ff2d00728c */ /* 0x000fc8000bf05270 */
[----:B------:R-:W-:-:S09]  /*37b0*/  UISETP.NE.OR UP0, UPT, UR17, 0x1, UP0 ;  /* 0x000000011100788c */ /* 0x000fd20008705670 */
[----:B------:R-:W-:Y:S05]  /*37c0*/  BRA.U UP0, `(.L_x_66) ;  /* 0x0000000500487547 */ /* 0x000fea000b800000 */
[----:B------:R-:W-:Y:S01]  /*37d0*/  ISETP.GE.U32.AND P2, PT, R3, 0x4, PT ;  /* 0x000000040300780c */ /* 0x000fe20003f46070 */
[----:B------:R-:W-:Y:S01]  /*37e0*/  IMAD.MOV.U32 R12, RZ, RZ, 0x1 ;  /* 0x00000001ff0c7424 */ /* 0x000fe200078e00ff */
[----:B------:R-:W-:Y:S02]  /*37f0*/  CS2R R10, SRZ ;  /* 0x00000000000a7805 */ /* 0x000fe4000001ff00 */
[----:B------:R-:W-:Y:S01]  /*3800*/  CS2R R8, SRZ ;  /* 0x0000000000087805 */ /* 0x000fe2000001ff00 */
[----:B------:R-:W-:Y:S01]  /*3810*/  UMOV UR6, 0x400 ;  /* 0x0000040000067882 */ /* 0x000fe20000000000 */
[----:B------:R-:W-:Y:S01]  /*3820*/  UMOV UR5, URZ ;  /* 0x000000ff00057c82 */ /* 0x000fe20008000000 */
[----:B------:R-:W-:-:S12]  /*3830*/  ULEA UR6, UR45, UR6, 0x18 ;  /* 0x000000062d067291 */ /* 0x000fd8000f8ec0ff */
.L_x_70:
[----:B------:R-:W-:Y:S02]  /*3840*/  LEA R0, R8, UR6, 0x3 ;  /* 0x0000000608007c11 */ /* 0x000fe4000f8e18ff */
[----:B------:R-:W-:-:S03]  /*3850*/  SHF.L.U32 R5, R9, 0x1f, RZ ;  /* 0x0000001f09057819 */ /* 0x000fc600000006ff */
[----:B------:R-:W-:Y:S01]  /*3860*/  VIADD R4, R0, 0x200 ;  /* 0x0000020000047836 */ /* 0x000fe20000000000 */
[----:B------:R-:W1:Y:S02]  /*3870*/  SYNCS.PHASECHK.TRANS64.TRYWAIT P0, [R0+URZ+0x1f0], R5 ;  /* 0x0001f005000075a7 */ /* 0x000e6400080011ff */
[----:B-1----:R-:W-:Y:S05]  /*3880*/  @!P0 BRA `(.L_x_67) ;  /* 0x0000009800408947 */ /* 0x002fea0003800000 */
.L_x_209:
[----:B------:R-:W-:Y:S01]  /*3890*/  ULEA UR4, UR5, UR6, 0x3 ;  /* 0x0000000605047291 */ /* 0x000fe2000f8e18ff */
[----:B------:R-:W-:Y:S01]  /*38a0*/  PRMT R4, RZ, 0x654, R4 ;  /* 0x00000654ff047816 */ /* 0x000fe20000000004 */
[----:B-1----:R-:W-:Y:S01]  /*38b0*/  @!P2 IMAD.MOV.U32 R5, RZ, RZ, 0x10 ;  /* 0x00000010ff05a424 */ /* 0x002fe200078e00ff */
[----:B------:R-:W-:Y:S01]  /*38c0*/  SHF.L.U32 R7, R12, 0x1f, RZ ;  /* 0x0000001f0c077819 */ /* 0x000fe200000006ff */
[----:B------:R-:W-:Y:S01]  /*38d0*/  UIADD3 UR7, UPT, UPT, UR4, 0x1b0, URZ ;  /* 0x000001b004077890 */ /* 0x000fe2000fffe0ff */
[----:B------:R1:W-:Y:S05]  /*38e0*/  SYNCS.ARRIVE.TRANS64.RED.A1T0 RZ, [R4+URZ], RZ ;  /* 0x000000ff04ff79a7 */ /* 0x0003ea00081004ff */
[----:B------:R-:W-:Y:S01]  /*38f0*/  IMAD.U32 R0, RZ, RZ, UR7 ;  /* 0x00000007ff007e24 */ /* 0x000fe2000f8e00ff */
[----:B------:R-:W2:Y:S04]  /*3900*/  SYNCS.PHASECHK.TRANS64.TRYWAIT P0, [UR4+0x1c0], R7 ;  /* 0x0001c007ff0075a7 */ /* 0x000ea80008001104 */
[----:B------:R-:W-:Y:S01]  /*3910*/  PRMT R13, R3, 0x654, R0 ;  /* 0x00000654030d7816 */ /* 0x000fe20000000000 */
[----:B-12---:R-:W-:Y:S06]  /*3920*/  @!P0 BRA `(.L_x_68) ;  /* 0x00000098002c8947 */ /* 0x006fec0003800000 */
.L_x_211:
[----:B------:R-:W-:Y:S01]  /*3930*/  ULEA UR8, UR5, UR6, 0x4 ;  /* 0x0000000605087291 */ /* 0x000fe2000f8e20ff */
[----:B------:R-:W-:Y:S01]  /*3940*/  SEL R2, R13, R2, !P2 ;  /* 0x000000020d027207 */ /* 0x000fe20005000000 */
[----:B------:R-:W-:Y:S01]  /*3950*/  UIADD3 UR9, UPT, UPT, UR4, 0x1b0, URZ ;  /* 0x000001b004097890 */ /* 0x000fe2000fffe0ff */
[----:B-1----:R-:W-:Y:S01]  /*3960*/  LEA R0, R11, UR6, 0x3 ;  /* 0x000000060b007c11 */ /* 0x002fe2000f8e18ff */
[----:B------:R-:W-:Y:S01]  /*3970*/  UIADD3 UR8, UPT, UPT, UR8, 0x220, URZ ;  /* 0x0000022008087890 */ /* 0x000fe2000fffe0ff */
[----:B------:R1:W-:Y:S01]  /*3980*/  @!P2 SYNCS.ARRIVE.TRANS64.RED RZ, [R2+URZ], R5 ;  /* 0x0000000502ffa9a7 */ /* 0x0003e200080004ff */
[----:B------:R-:W-:Y:S01]  /*3990*/  UIADD3 UR4, UPT, UPT, UR5, 0x1, URZ ;  /* 0x0000000105047890 */ /* 0x000fe2000fffe0ff */
[----:B------:R-:W-:-:S03]  /*39a0*/  VIADD R8, R8, 0x1 ;  /* 0x0000000108087836 */ /* 0x000fc60000000000 */
[----:B------:R-:W-:Y:S02]  /*39b0*/  UISETP.NE.AND UP0, UPT, UR4, 0x2, UPT ;  /* 0x000000020400788c */ /* 0x000fe4000bf05270 */
[----:B------:R-:W-:Y:S01]  /*39c0*/  ISETP.NE.AND P0, PT, R8, 0x2, PT ;  /* 0x000000020800780c */ /* 0x000fe20003f05270 */
[----:B------:R-:W-:Y:S06]  /*39d0*/  UGETNEXTWORKID.BROADCAST [UR8], [UR9] ;  /* 0x00000000080073ca */ /* 0x000fec0008000100 */
[----:B------:R-:W-:Y:S02]  /*39e0*/  USEL UR7, URZ, 0x1, UP0 ;  /* 0x00000001ff077887 */ /* 0x000fe40008000000 */
[----:B------:R-:W-:-:S04]  /*39f0*/  USEL UR5, UR4, URZ, UP0 ;  /* 0x000000ff04057287 */ /* 0x000fc80008000000 */
[----:B------:R-:W-:Y:S02]  /*3a00*/  LOP3.LUT R12, R12, UR7, RZ, 0x3c, !PT ;  /* 0x000000070c0c7c12 */ /* 0x000fe4000f8e3cff */
[----:B-1----:R-:W-:-:S04]  /*3a10*/  SHF.L.U32 R5, R10, 0x1f, RZ ;  /* 0x0000001f0a057819 */ /* 0x002fc800000006ff */
[----:B------:R-:W1:Y:S02]  /*3a20*/  SYNCS.PHASECHK.TRANS64.TRYWAIT P1, [R0+URZ+0x1b0], R5 ;  /* 0x0001b005000075a7 */ /* 0x000e6400080211ff */
[----:B-1----:R-:W-:Y:S05]  /*3a30*/  @!P1 BRA `(.L_x_69) ;  /* 0x0000009800009947 */ /* 0x002fea0003800000 */
.L_x_212:
[C---:B------:R-:W-:Y:S01]  /*3a40*/  LEA R4, R11.reuse, UR6, 0x4 ;  /* 0x000000060b047c11 */ /* 0x040fe2000f8e20ff */
[----:B-1----:R-:W-:Y:S01]  /*3a50*/  VIADD R0, R0, 0x1c0 ;  /* 0x000001c000007836 */ /* 0x002fe20000000000 */
[----:B------:R-:W-:Y:S01]  /*3a60*/  SEL R8, R8, RZ, P0 ;  /* 0x000000ff08087207 */ /* 0x000fe20000000000 */
[----:B------:R-:W-:-:S03]  /*3a70*/  VIADD R11, R11, 0x1 ;  /* 0x000000010b0b7836 */ /* 0x000fc60000000000 */
[----:B------:R-:W1:Y:S01]  /*3a80*/  LDS.128 R4, [R4+0x220] ;  /* 0x0002200004047984 */ /* 0x000e620000000c00 */
[----:B------:R-:W-:Y:S02]  /*3a90*/  PRMT R0, RZ, 0x654, R0 ;  /* 0x00000654ff007816 */ /* 0x000fe40000000000 */
[C---:B------:R-:W-:Y:S01]  /*3aa0*/  ISETP.NE.AND P1, PT, R11.reuse, 0x2, PT ;  /* 0x000000020b00780c */ /* 0x040fe20003f25270 */
[----:B------:R-:W-:Y:S01]  /*3ab0*/  @!PT LDS RZ, [RZ] ;  /* 0x00000000fffff984 */ /* 0x000fe20000000800 */
[----:B------:R-:W-:Y:S01]  /*3ac0*/  @!PT LDS RZ, [RZ] ;  /* 0x00000000fffff984 */ /* 0x000fe20000000800 */
[----:B------:R-:W-:Y:S01]  /*3ad0*/  @!PT LDS RZ, [RZ] ;  /* 0x00000000fffff984 */ /* 0x000fe20000000800 */
[----:B------:R-:W-:Y:S01]  /*3ae0*/  @!PT LDS RZ, [RZ] ;  /* 0x00000000fffff984 */ /* 0x000fe20000000800 */
[----:B------:R2:W-:Y:S06]  /*3af0*/  MEMBAR.ALL.CTA ;  /* 0x0000000000007992 */ /* 0x0005ec0000008000 */
[----:B--2---:R-:W2:Y:S01]  /*3b00*/  FENCE.VIEW.ASYNC.S ;  /* 0x00000000000073c6 */ /* 0x004ea20000000000 */
[----:B------:R-:W-:Y:S01]  /*3b10*/  SEL R11, R11, RZ, P1 ;  /* 0x000000ff0b0b7207 */ /* 0x000fe20000800000 */
[----:B--2---:R2:W-:Y:S01]  /*3b20*/  SYNCS.ARRIVE.TRANS64.RED.A1T0 RZ, [R0+URZ], RZ ;  /* 0x000000ff00ff79a7 */ /* 0x0045e200081004ff */
[----:B-1----:R-:W-:-:S02]  /*3b30*/  LOP3.LUT P3, RZ, R6, 0x1, RZ, 0xc0, !PT ;  /* 0x0000000106ff7812 */ /* 0x002fc4000786c0ff */
[----:B------:R-:W-:-:S04]  /*3b40*/  SEL R5, RZ, 0x1, P1 ;  /* 0x00000001ff057807 */ /* 0x000fc80000800000 */
[----:B------:R-:W-:Y:S02]  /*3b50*/  LOP3.LUT R10, R10, R5, RZ, 0x3c, !PT ;  /* 0x000000050a0a7212 */ /* 0x000fe400078e3cff */
[----:B--2---:R-:W-:-:S04]  /*3b60*/  SEL R0, RZ, 0x1, P0 ;  /* 0x00000001ff007807 */ /* 0x004fc80000000000 */
[----:B------:R-:W-:Y:S01]  /*3b70*/  LOP3.LUT R9, R9, R0, RZ, 0x3c, !PT ;  /* 0x0000000009097212 */ /* 0x000fe200078e3cff */
[----:B------:R-:W-:Y:S06]  /*3b80*/  @P3 BRA `(.L_x_70) ;  /* 0xfffffffc002c3947 */ /* 0x000fec000383ffff */
[----:B------:R-:W-:Y:S01]  /*3b90*/  ULEA UR4, UR5, UR6, 0x3 ;  /* 0x0000000605047291 */ /* 0x000fe2000f8e18ff */
[----:B------:R-:W-:-:S08]  /*3ba0*/  SHF.L.U32 R3, R12, 0x1f, RZ ;  /* 0x0000001f0c037819 */ /* 0x000fd000000006ff */
[----:B------:R-:W1:Y:S02]  /*3bb0*/  SYNCS.PHASECHK.TRANS64 P0, [UR4+0x1c0], R3 ;  /* 0x0001c003ff0075a7 */ /* 0x000e640008001004 */
[----:B-1----:R-:W-:Y:S05]  /*3bc0*/  @P0 BRA `(.L_x_71) ;  /* 0x0000000000080947 */ /* 0x002fea0003800000 */
[----:B------:R-:W1:Y:S02]  /*3bd0*/  SYNCS.PHASECHK.TRANS64.TRYWAIT P0, [UR4+0x1c0], R3 ;  /* 0x0001c003ff0075a7 */ /* 0x000e640008001104 */
[----:B-1----:R-:W-:Y:S05]  /*3be0*/  @!P0 BRA `(.L_x_72) ;  /* 0x0000009400a88947 */ /* 0x002fea0003800000 */
.L_x_71:
[----:B------:R-:W-:-:S04]  /*3bf0*/  UIADD3 UR7, UPT, UPT, UR5, 0x1, URZ ;  /* 0x0000000105077890 */ /* 0x000fc8000fffe0ff */
[----:B------:R-:W-:-:S04]  /*3c00*/  UISETP.NE.AND UP0, UPT, UR7, 0x2, UPT ;  /* 0x000000020700788c */ /* 0x000fc8000bf05270 */
[----:B------:R-:W-:Y:S02]  /*3c10*/  USEL UR8, URZ, 0x1, UP0 ;  /* 0x00000001ff087887 */ /* 0x000fe40008000000 */
[----:B------:R-:W-:-:S04]  /*3c20*/  USEL UR7, UR7, URZ, UP0 ;  /* 0x000000ff07077287 */ /* 0x000fc80008000000 */
[----:B------:R-:W-:Y:S01]  /*3c30*/  ULEA UR7, UR7, UR6, 0x3 ;  /* 0x0000000607077291 */ /* 0x000fe2000f8e18ff */
[----:B-1----:R-:W-:-:S04]  /*3c40*/  LOP3.LUT R3, R12, UR8, RZ, 0x3c, !PT ;  /* 0x000000080c037c12 */ /* 0x002fc8000f8e3cff */
[----:B------:R-:W-:-:S04]  /*3c50*/  SHF.L.U32 R0, R3, 0x1f, RZ ;  /* 0x0000001f03007819 */ /* 0x000fc800000006ff */
[----:B------:R-:W1:Y:S02]  /*3c60*/  SYNCS.PHASECHK.TRANS64 P0, [UR7+0x1c0], R0 ;  /* 0x0001c000ff0075a7 */ /* 0x000e640008001007 */
[----:B-1----:R-:W-:Y:S05]  /*3c70*/  @P0 EXIT ;  /* 0x000000000000094d */ /* 0x002fea0003800000 */
[----:B------:R-:W-:Y:S02]  /*3c80*/  SHF.L.U32 R3, R3, 0x1f, RZ ;  /* 0x0000001f03037819 */ /* 0x000fe400000006ff */
[----:B------:R-:W-:-:S07]  /*3c90*/  MOV R0, UR7 ;  /* 0x0000000700007c02 */ /* 0x000fce0008000f00 */
.L_x_73:
[----:B-1----:R1:W2:Y:S02]  /*3ca0*/  SYNCS.PHASECHK.TRANS64.TRYWAIT P0, [R0+URZ+0x1c0], R3 ;  /* 0x0001c003000075a7 */ /* 0x0022a400080011ff */
[----:B--2---:R-:W-:Y:S05]  /*3cb0*/  @!P0 NANOSLEEP.SYNCS 0x989680 ;  /* 0x009896800000895d */ /* 0x004fea0003900000 */
[----:B------:R-:W2:Y:S02]  /*3cc0*/  @!P0 SYNCS.PHASECHK.TRANS64 P0, [R0+URZ+0x1c0], R3 ;  /* 0x0001c003000085a7 */ /* 0x000ea400080010ff */
[----:B--2---:R-:W-:Y:S05]  /*3cd0*/  @P0 EXIT ;  /* 0x000000000000094d */ /* 0x004fea0003800000 */
[----:B------:R-:W-:Y:S05]  /*3ce0*/  BRA `(.L_x_73) ;  /* 0xfffffffc00ec7947 */ /* 0x000fea000383ffff */
.L_x_66:
[----:B------:R-:W-:Y:S05]  /*3cf0*/  BRA.U UP4, `(.L_x_74) ;  /* 0x00000011043c7547 */ /* 0x000fea000b800000 */
[----:B------:R-:W-:Y:S01]  /*3d00*/  UMOV UR4, 0x40 ;  /* 0x0000004000047882 */ /* 0x000fe20000000000 */
[----:B------:R-:W-:Y:S01]  /*3d10*/  NOP ;  /* 0x0000000000007918 */ /* 0x000fe20000000000 */
[----:B------:R-:W-:Y:S01]  /*3d20*/  ULEA UR5, UR45, UR4, 0x18 ;  /* 0x000000042d057291 */ /* 0x000fe2000f8ec0ff */
[----:B------:R-:W-:Y:S02]  /*3d30*/  UMOV UR6, 0x400 ;  /* 0x0000040000067882 */ /* 0x000fe40000000000 */
[----:B------:R-:W-:-:S06]  /*3d40*/  ULEA UR6, UR45, UR6, 0x18 ;  /* 0x000000062d067291 */ /* 0x000fcc000f8ec0ff */
[----:B------:R-:W1:Y:S02]  /*3d50*/  LDS.U8 R3, [UR5+0x1c] ;  /* 0x00001c05ff037984 */ /* 0x000e640008000000 */
[----:B-1----:R-:W-:-:S13]  /*3d60*/  ISETP.NE.AND P0, PT, R3, RZ, PT ;  /* 0x000000ff0300720c */ /* 0x002fda0003f05270 */
[----:B------:R-:W-:Y:S05]  /*3d70*/  @P0 BRA `(.L_x_75) ;  /* 0x0000000400080947 */ /* 0x000fea0003800000 */
[----:B------:R-:W-:Y:S02]  /*3d80*/  UISETP.NE.U32.AND UP1, UPT, UR27, 0x1, UPT ;  /* 0x000000011b00788c */ /* 0x000fe4000bf25070 */
[----:B------:R-:W-:-:S07]  /*3d90*/  UIADD3 UR7, UPT, UPT, UR5, 0x8, URZ ;  /* 0x0000000805077890 */ /* 0x000fce000fffe0ff */
[----:B------:R-:W-:Y:S05]  /*3da0*/  BRA.U !UP1, `(.L_x_76) ;  /* 0x00000001099c7547 */ /* 0x000fea000b800000 */
[----:B------:R-:W-:Y:S01]  /*3db0*/  ELECT P0, URZ, PT ;  /* 0x0000000000ff782f */ /* 0x000fe20003800000 */
[----:B------:R-:W-:-:S12]  /*3dc0*/  BSSY B0, `(.L_x_76) ;  /* 0x0000025000007945 */ /* 0x000fd80003800000 */
[----:B------:R-:W-:Y:S05]  /*3dd0*/  @!P0 BRA `(.L_x_77) ;  /* 0x00000000008c8947 */ /* 0x000fea0003800000 */
[----:B------:R-:W-:-:S05]  /*3de0*/  UMOV UR4, 0x10 ;  /* 0x0000001000047882 */ /* 0x000fca0000000000 */
[----:B------:R-:W-:Y:S04]  /*3df0*/  DEPBAR.LE SB1, 0x36 ;  /* 0x00009d800000791a */ /* 0x000fe80000000000 */
[----:B------:R-:W1:Y:S02]  /*3e00*/  UTCATOMSWS.2CTA.FIND_AND_SET.ALIGN UP0, UR4, UR4 ;  /* 0x00000004000475e3 */ /* 0x000e640008200800 */
[----:B-1----:R-:W-:Y:S01]  /*3e10*/  MOV R10, UR4 ;  /* 0x00000004000a7c02 */ /* 0x002fe20008000f00 */
[----:B------:R-:W-:Y:S06]  /*3e20*/  BRA.U UP0, `(.L_x_78) ;  /* 0x0000000100187547 */ /* 0x000fec000b800000 */
.L_x_79:
[----:B------:R-:W-:Y:S05]  /*3e30*/  NANOSLEEP 0x64 ;  /* 0x000000640000795d */ /* 0x000fea0003800000 */
[----:B------:R-:W-:-:S05]  /*3e40*/  UMOV UR4, 0x10 ;  /* 0x0000001000047882 */ /* 0x000fca0000000000 */
[----:B------:R-:W-:Y:S04]  /*3e50*/  DEPBAR.LE SB1, 0x36 ;  /* 0x00009d800000791a */ /* 0x000fe80000000000 */
[----:B------:R-:W1:Y:S02]  /*3e60*/  UTCATOMSWS.2CTA.FIND_AND_SET.ALIGN UP0, UR4, UR4 ;  /* 0x00000004000475e3 */ /* 0x000e640008200800 */
[----:B-1----:R-:W-:Y:S01]  /*3e70*/  MOV R10, UR4 ;  /* 0x00000004000a7c02 */ /* 0x002fe20008000f00 */
[----:B------:R-:W-:Y:S05]  /*3e80*/  BRA.U !UP0, `(.L_x_79) ;  /* 0xfffffffd08e87547 */ /* 0x000fea000b83ffff */
.L_x_78:
[----:B------:R-:W1:Y:S01]  /*3e90*/  LDS R6, [UR5+0x10] ;  /* 0x00001005ff067984 */ /* 0x000e620008000800 */
[----:B------:R-:W-:Y:S01]  /*3ea0*/  IMAD.U32 R3, RZ, RZ, UR6 ;  /* 0x00000006ff037e24 */ /* 0x000fe2000f8e00ff */
[----:B------:R-:W-:-:S03]  /*3eb0*/  MOV R4, UR28 ;  /* 0x0000001c00047c02 */ /* 0x000fc60008000f00 */
[----:B------:R-:W-:Y:S01]  /*3ec0*/  VIADD R3, R3, 0x240 ;  /* 0x0000024003037836 */ /* 0x000fe20000000000 */
[----:B-1----:R-:W-:-:S04]  /*3ed0*/  SHF.L.U32 R6, R6, 0x1f, RZ ;  /* 0x0000001f06067819 */ /* 0x002fc800000006ff */
[----:B------:R-:W1:Y:S02]  /*3ee0*/  SYNCS.PHASECHK.TRANS64.TRYWAIT P0, [UR5+0x8], R6 ;  /* 0x00000806ff0075a7 */ /* 0x000e640008001105 */
[----:B-1----:R-:W-:Y:S05]  /*3ef0*/  @P0 BRA `(.L_x_80) ;  /* 0x0000000000080947 */ /* 0x002fea0003800000 */
[----:B------:R-:W1:Y:S02]  /*3f00*/  SYNCS.PHASECHK.TRANS64.TRYWAIT P0, [UR5+0x8], R6 ;  /* 0x00000806ff0075a7 */ /* 0x000e640008001105 */
[----:B-1----:R-:W-:Y:S05]  /*3f10*/  @!P0 BRA `(.L_x_81) ;  /* 0x0000009000f48947 */ /* 0x002fea0003800000 */
.L_x_80:
[----:B------:R-:W-:Y:S01]  /*3f20*/  PRMT R4, R4, 0x654, R3 ;  /* 0x0000065404047816 */ /* 0x000fe20000000003 */
[----:B------:R-:W-:Y:S01]  /*3f30*/  HFMA2 R3, -RZ, RZ, 0, 5.9604644775390625e-08 ;  /* 0x00000001ff037431 */ /* 0x000fe200000001ff */
[----:B------:R-:W-:Y:S01]  /*3f40*/  UPRMT UR4, UR28, 0x654, UR7 ;  /* 0x000006541c047896 */ /* 0x000fe20008000007 */
[----:B------:R-:W-:Y:S02]  /*3f50*/  IMAD.MOV.U32 R7, RZ, RZ, 0xffff ;  /* 0x0000ffffff077424 */ /* 0x000fe400078e00ff */
[----:B-1----:R-:W-:Y:S02]  /*3f60*/  IMAD.MOV.U32 R6, RZ, RZ, 0x4 ;  /* 0x00000004ff067424 */ /* 0x002fe400078e00ff */
[----:B------:R-:W-:Y:S01]  /*3f70*/  IMAD.SHL.U32 R9, R10, 0x20, RZ ;  /* 0x000000200a097824 */ /* 0x000fe200078e00ff */
[----:B------:R-:W-:Y:S02]  /*3f80*/  MOV R5, UR4 ;  /* 0x0000000400057c02 */ /* 0x000fe40008000f00 */
[-C--:B------:R-:W-:Y:S01]  /*3f90*/  SHF.L.U32 R8, R7, R10.reuse, RZ ;  /* 0x0000000a07087219 */ /* 0x080fe200000006ff */
[----:B------:R1:W-:Y:S01]  /*3fa0*/  SYNCS.ARRIVE.TRANS64.RED RZ, [UR4], R6 ;  /* 0x00000006ffff79a7 */ /* 0x0003e20008000404 */
[----:B------:R-:W-:Y:S01]  /*3fb0*/  SHF.L.U32 R7, R3, R10, RZ ;  /* 0x0000000a03077219 */ /* 0x000fe200000006ff */
[----:B------:R1:W-:Y:S04]  /*3fc0*/  STS [UR6+0x240], R9 ;  /* 0x00024009ff007988 */ /* 0x0003e80008000806 */
[----:B------:R1:W-:Y:S04]  /*3fd0*/  STAS [R4.64], R10 ;  /* 0x0000000a04007dbd */ /* 0x0003e8000c0008ff */
[----:B------:R1:W-:Y:S04]  /*3fe0*/  ATOMS.OR RZ, [UR5+0x14], R8 ;  /* 0x00001408ffff798c */ /* 0x0003e8000b000005 */
[----:B------:R1:W-:Y:S04]  /*3ff0*/  ATOMS.OR RZ, [UR5+0x18], R7 ;  /* 0x00001807ffff798c */ /* 0x0003e8000b000005 */
[----:B------:R1:W-:Y:S02]  /*4000*/  ATOMS.XOR RZ, [UR5+0x10], R3 ;  /* 0x00001003ffff798c */ /* 0x0003e4000b800005 */
.L_x_77:
[----:B------:R-:W-:Y:S05]  /*4010*/  BSYNC B0 ;  /* 0x0000000000007941 */ /* 0x000fea0003800000 */
.L_x_76:
[----:B------:R-:W-:Y:S05]  /*4020*/  BRA.U UP1, `(.L_x_82) ;  /* 0x00000001016c7547 */ /* 0x000fea000b800000 */
[----:B------:R-:W-:-:S03]  /*4030*/  UMOV UR4, 0xffffffff ;  /* 0xffffffff00047882 */ /* 0x000fc60000000000 */
[----:B------:R-:W-:Y:S05]  /*4040*/  BRA.DIV UR4, `(.L_x_83) ;  /* 0x0000009204c07947 */ /* 0x000fea000b800000 */
[----:B------:R-:W-:-:S13]  /*4050*/  ELECT P0, URZ, PT ;  /* 0x0000000000ff782f */ /* 0x000fda0003800000 */
.L_x_216:
[----:B------:R-:W-:Y:S05]  /*4060*/  @!P0 BRA `(.L_x_82) ;  /* 0x00000000005c8947 */ /* 0x000fea0003800000 */
[----:B-1----:R-:W1:Y:S02]  /*4070*/  LDS R4, [UR5+0x10] ;  /* 0x00001005ff047984 */ /* 0x002e640008000800 */
[----:B-1----:R-:W-:-:S04]  /*4080*/  SHF.L.U32 R4, R4, 0x1f, RZ ;  /* 0x0000001f04047819 */ /* 0x002fc800000006ff */
[----:B------:R-:W1:Y:S02]  /*4090*/  SYNCS.PHASECHK.TRANS64.TRYWAIT P0, [UR5+0x8], R4 ;  /* 0x00000804ff0075a7 */ /* 0x000e640008001105 */
[----:B-1----:R-:W-:Y:S05]  /*40a0*/  @P0 BRA `(.L_x_84) ;  /* 0x0000000000080947 */ /* 0x002fea0003800000 */
[----:B------:R-:W1:Y:S02]  /*40b0*/  SYNCS.PHASECHK.TRANS64.TRYWAIT P0, [UR5+0x8], R4 ;  /* 0x00000804ff0075a7 */ /* 0x000e640008001105 */
[----:B-1----:R-:W-:Y:S05]  /*40c0*/  @!P0 BRA `(.L_x_85) ;  /* 0x0000009000c48947 */ /* 0x002fea0003800000 */
.L_x_84:
[----:B------:R-:W2:Y:S01]  /*40d0*/  LDS R6, [UR6+0x240] ;  /* 0x00024006ff067984 */ /* 0x000ea20008000800 */
[----:B-1----:R-:W-:Y:S02]  /*40e0*/  HFMA2 R3, -RZ, RZ, 0, 5.9604644775390625e-08 ;  /* 0x00000001ff037431 */ /* 0x002fe400000001ff */
[----:B------:R-:W-:Y:S01]  /*40f0*/  IMAD.MOV.U32 R4, RZ, RZ, 0xffff ;  /* 0x0000ffffff047424 */ /* 0x000fe200078e00ff */
[----:B------:R-:W-:Y:S01]  /*4100*/  UPRMT UR4, UR28, 0x654, UR7 ;  /* 0x000006541c047896 */ /* 0x000fe20008000007 */
[----:B--2---:R-:W-:-:S03]  /*4110*/  IMAD.SHL.U32 R5, R6, 0x20, RZ ;  /* 0x0000002006057824 */ /* 0x004fc600078e00ff */
[-C--:B------:R-:W-:Y:S02]  /*4120*/  SHF.L.U32 R4, R4, R6.reuse, RZ ;  /* 0x0000000604047219 */ /* 0x080fe400000006ff */
[----:B------:R-:W-:Y:S01]  /*4130*/  SHF.L.U32 R6, R3, R6, RZ ;  /* 0x0000000603067219 */ /* 0x000fe200000006ff */
[----:B------:R2:W-:Y:S04]  /*4140*/  STS [UR6+0x240], R5 ;  /* 0x00024005ff007988 */ /* 0x0005e80008000806 */
[----:B------:R2:W-:Y:S04]  /*4150*/  ATOMS.OR RZ, [UR5+0x14], R4 ;  /* 0x00001404ffff798c */ /* 0x0005e8000b000005 */
[----:B------:R2:W-:Y:S01]  /*4160*/  ATOMS.OR RZ, [UR5+0x18], R6 ;  /* 0x00001806ffff798c */ /* 0x0005e2000b000005 */
[----:B------:R-:W-:Y:S03]  /*4170*/  SYNCS.ARRIVE.TRANS64.RED.A1T0 RZ, [UR4], RZ ;  /* 0x000000ffffff79a7 */ /* 0x000fe60008100404 */
[----:B------:R2:W-:Y:S01]  /*4180*/  ATOMS.XOR RZ, [UR5+0x10], R3 ;  /* 0x00001003ffff798c */ /* 0x0005e2000b800005 */
[----:B------:R-:W-:Y:S05]  /*4190*/  BRA `(.L_x_82) ;  /* 0x0000000000107947 */ /* 0x000fea0003800000 */
.L_x_75:
[----:B------:R-:W-:Y:S02]  /*41a0*/  MOV R3, 0xffffffff ;  /* 0xffffffff00037802 */ /* 0x000fe40000000f00 */
[----:B------:R-:W-:-:S03]  /*41b0*/  MOV R4, 0x41e0 ;  /* 0x000041e000047802 */ /* 0x000fc60000000f00 */
[----:B------:R1:W-:Y:S04]  /*41c0*/  STS [UR6+0x240], R3 ;  /* 0x00024003ff007988 */ /* 0x0003e80008000806 */
[----:B-1---5:R-:W-:Y:S05]  /*41d0*/  CALL.REL.NOINC `($__internal_1_$__cuda_sm10x_tcgen05_guardrail_trap_phase_invalid_during_alloc) ;  /* 0x0000009800647944 */ /* 0x022fea0003c00000 */
.L_x_82:
[----:B------:R-:W-:Y:S05]  /*41e0*/  WARPSYNC.ALL ;  /* 0x0000000000007948 */ /* 0x000fea0003800000 */
[----:B------:R-:W3:Y:S01]  /*41f0*/  S2UR UR4, SR_CgaCtaId ;  /* 0x00000000000479c3 */ /* 0x000ee20000008800 */
[----:B------:R-:W-:Y:S01]  /*4200*/  UMOV UR13, 0x400 ;  /* 0x00000400000d7882 */ /* 0x000fe20000000000 */
[----:B------:R-:W-:-:S06]  /*4210*/  NOP ;  /* 0x0000000000007918 */ /* 0x000fcc0000000000 */
[----:B------:R-:W-:Y:S06]  /*4220*/  BAR.ARV 0x6, 0xa0 ;  /* 0x0182800000007b1d */ /* 0x000fec0000002000 */
[----:B------:R-:W4:Y:S01]  /*4230*/  LDCU UR6, c[0x0][0x38c] ;  /* 0x00007180ff0677ac */ /* 0x000f220008000800 */
[----:B------:R-:W-:Y:S01]  /*4240*/  LOP3.LUT R0, R0, 0xffff, RZ, 0xc0, !PT ;  /* 0x0000ffff00007812 */ /* 0x000fe200078ec0ff */
[----:B-1----:R-:W-:Y:S01]  /*4250*/  IMAD.MOV.U32 R9, RZ, RZ, 0x1 ;  /* 0x00000001ff097424 */ /* 0x002fe200078e00ff */
[----:B------:R-:W-:Y:S01]  /*4260*/  LOP3.LUT R2, R2, 0xffff, RZ, 0xc0, !PT ;  /* 0x0000ffff02027812 */ /* 0x000fe200078ec0ff */
[----:B------:R-:W-:Y:S01]  /*4270*/  IMAD.MOV.U32 R8, RZ, RZ, RZ ;  /* 0x000000ffff087224 */ /* 0x000fe200078e00ff */
[----:B------:R-:W-:Y:S01]  /*4280*/  R2UR UR24, R0 ;  /* 0x00000000001872ca */ /* 0x000fe200000e0000 */
[----:B------:R-:W-:Y:S01]  /*4290*/  UMOV UR20, URZ ;  /* 0x000000ff00147c82 */ /* 0x000fe20008000000 */
[----:B------:R-:W-:Y:S01]  /*42a0*/  R2UR UR16, R2 ;  /* 0x00000000021072ca */ /* 0x000fe200000e0000 */
[----:B------:R-:W-:Y:S01]  /*42b0*/  UMOV UR10, URZ ;  /* 0x000000ff000a7c82 */ /* 0x000fe20008000000 */
[----:B------:R-:W-:-:S02]  /*42c0*/  UISETP.NE.AND UP3, UPT, UR27, URZ, UPT ;  /* 0x000000ff1b00728c */ /* 0x000fc4000bf65270 */
[----:B---3--:R-:W-:Y:S01]  /*42d0*/  ULEA UR13, UR4, UR13, 0x18 ;  /* 0x0000000d040d7291 */ /* 0x008fe2000f8ec0ff */
[----:B------:R-:W-:Y:S01]  /*42e0*/  UMOV UR11, URZ ;  /* 0x000000ff000b7c82 */ /* 0x000fe20008000000 */
[----:B------:R-:W-:Y:S02]  /*42f0*/  UMOV UR22, 0x0 ;  /* 0x0000000000167882 */ /* 0x000fe40000000000 */
[----:B------:R-:W-:Y:S02]  /*4300*/  UIADD3 UR5, UPT, UPT, UR13, 0xc600, URZ ;  /* 0x0000c6000d057890 */ /* 0x000fe4000fffe0ff */
[----:B------:R-:W-:Y:S02]  /*4310*/  UIADD3 UR4, UPT, UPT, UR13, 0x22600, URZ ;  /* 0x000226000d047890 */ /* 0x000fe4000fffe0ff */
[----:B----4-:R-:W-:Y:S01]  /*4320*/  UIADD3 UR6, UPT, UPT, UR6, 0x1f, URZ ;  /* 0x0000001f06067890 */ /* 0x010fe2000fffe0ff */
[----:B--2---:R-:W1:Y:S01]  /*4330*/  LDS R3, [UR13+0x240] ;  /* 0x0002400dff037984 */ /* 0x004e620008000800 */
[----:B------:R-:W-:-:S02]  /*4340*/  USHF.R.U32.HI UR5, URZ, 0x4, UR5 ;  /* 0x00000004ff057899 */ /* 0x000fc40008011605 */
[----:B------:R-:W-:Y:S02]  /*4350*/  USHF.R.S32.HI UR21, URZ, 0x1f, UR6 ;  /* 0x0000001fff157899 */ /* 0x000fe40008011406 */
[----:B------:R-:W-:Y:S02]  /*4360*/  USHF.R.U32.HI UR4, URZ, 0x4, UR4 ;  /* 0x00000004ff047899 */ /* 0x000fe40008011604 */
[----:B------:R-:W-:Y:S02]  /*4370*/  ULEA.HI UR21, UR21, UR6, URZ, 0x5 ;  /* 0x0000000615157291 */ /* 0x000fe4000f8f28ff */
[----:B------:R-:W-:Y:S02]  /*4380*/  ULOP3.LUT UR5, UR5, 0x3fff, URZ, 0xc0, !UPT ;  /* 0x00003fff05057892 */ /* 0x000fe4000f8ec0ff */
[----:B------:R-:W-:Y:S02]  /*4390*/  USHF.R.S32.HI UR21, URZ, 0x5, UR21 ;  /* 0x00000005ff157899 */ /* 0x000fe40008011415 */
[----:B------:R-:W-:-:S02]  /*43a0*/  ULOP3.LUT UR18, UR4, 0x3fff, URZ, 0xc0, !UPT ;  /* 0x00003fff04127892 */ /* 0x000fc4000f8ec0ff */
[----:B------:R-:W-:Y:S02]  /*43b0*/  UISETP.LT.AND UP0, UPT, UR21, 0x1, UPT ;  /* 0x000000011500788c */ /* 0x000fe4000bf01270 */
[----:B------:R-:W-:Y:S02]  /*43c0*/  ULOP3.LUT UR17, UR5, 0x10000, URZ, 0xfc, !UPT ;  /* 0x0001000005117892 */ /* 0x000fe4000f8efcff */
[----:B------:R-:W-:Y:S02]  /*43d0*/  ULOP3.LUT UR18, UR18, 0x10000, URZ, 0xfc, !UPT ;  /* 0x0001000012127892 */ /* 0x000fe4000f8efcff */
[----:B------:R-:W-:Y:S01]  /*43e0*/  USEL UR25, UR21, 0x1, !UP0 ;  /* 0x0000000115197887 */ /* 0x000fe2000c000000 */
[----:B------:R-:W-:Y:S01]  /*43f0*/  UMOV UR23, 0x10400490 ;  /* 0x1040049000177882 */ /* 0x000fe20000000000 */
[----:B-1----:R-:W-:Y:S02]  /*4400*/  R2UR UR26, R3 ;  /* 0x00000000031a72ca */ /* 0x002fe400000e0000 */
[----:B------:R-:W-:-:S13]  /*4410*/  CS2R R2, SRZ ;  /* 0x0000000000027805 */ /* 0x000fda000001ff00 */
.L_x_93:
[C---:B------:R-:W-:Y:S02]  /*4420*/  LEA R0, R8.reuse, UR13, 0x3 ;  /* 0x0000000d08007c11 */ /* 0x040fe4000f8e18ff */
[----:B------:R-:W-:Y:S02]  /*4430*/  SHF.L.U32 R5, R3, 0x1f, RZ ;  /* 0x0000001f03057819 */ /* 0x000fe400000006ff */
[----:B------:R-:W-:Y:S02]  /*4440*/  LEA R4, R8, UR13, 0x4 ;  /* 0x0000000d08047c11 */ /* 0x000fe4000f8e20ff */
[----:B------:R-:W1:Y:S02]  /*4450*/  SYNCS.PHASECHK.TRANS64.TRYWAIT P0, [R0+URZ+0x1b0], R5 ;  /* 0x0001b005000075a7 */ /* 0x000e6400080011ff */
[----:B-1-3--:R-:W-:Y:S05]  /*4460*/  @!P0 BRA `(.L_x_86) ;  /* 0x0000008c00f48947 */ /* 0x00afea0003800000 */
.L_x_217:
[----:B-1----:R-:W1:Y:S01]  /*4470*/  LDS.128 R4, [R4+0x220] ;  /* 0x0002200004047984 */ /* 0x002e620000000c00 */
[----:B------:R-:W-:Y:S02]  /*4480*/  VIADD R0, R0, 0x1c0 ;  /* 0x000001c000007836 */ /* 0x000fe40000000000 */
[----:B------:R-:W-:Y:S01]  /*4490*/  VIADD R8, R8, 0x1 ;  /* 0x0000000108087836 */ /* 0x000fe20000000000 */
[----:B------:R-:W-:Y:S01]  /*44a0*/  @!PT LDS RZ, [RZ] ;  /* 0x00000000fffff984 */ /* 0x000fe20000000800 */
[----:B------:R-:W-:Y:S01]  /*44b0*/  @!PT LDS RZ, [RZ] ;  /* 0x00000000fffff984 */ /* 0x000fe20000000800 */
[----:B------:R-:W-:Y:S01]  /*44c0*/  @!PT LDS RZ, [RZ] ;  /* 0x00000000fffff984 */ /* 0x000fe20000000800 */
[----:B------:R-:W-:Y:S01]  /*44d0*/  @!PT LDS RZ, [RZ] ;  /* 0x00000000fffff984 */ /* 0x000fe20000000800 */
[----:B------:R2:W-:Y:S06]  /*44e0*/  MEMBAR.ALL.CTA ;  /* 0x0000000000007992 */ /* 0x0005ec0000008000 */
[----:B--2---:R-:W2:Y:S01]  /*44f0*/  FENCE.VIEW.ASYNC.S ;  /* 0x00000000000073c6 */ /* 0x004ea20000000000 */
[----:B------:R-:W-:-:S04]  /*4500*/  PRMT R0, RZ, 0x654, R0 ;  /* 0x00000654ff007816 */ /* 0x000fc80000000000 */
[----:B--2---:R2:W-:Y:S01]  /*4510*/  SYNCS.ARRIVE.TRANS64.RED.A1T0 RZ, [R0+URZ], RZ ;  /* 0x000000ff00ff79a7 */ /* 0x0045e200081004ff */
[----:B-1----:R-:W-:Y:S01]  /*4520*/  LOP3.LUT P1, RZ, R6, 0x1, RZ, 0xc0, !PT ;  /* 0x0000000106ff7812 */ /* 0x002fe2000782c0ff */
[----:B--2---:R-:W-:-:S12]  /*4530*/  BRA.U UP3, `(.L_x_87) ;  /* 0x0000000103cc7547 */ /* 0x004fd8000b800000 */
[----:B------:R-:W1:Y:S01]  /*4540*/  LDCU UR4, c[0x0][0x38c] ;  /* 0x00007180ff0477ac */ /* 0x000e620008000800 */
[----:B------:R-:W-:Y:S02]  /*4550*/  PLOP3.LUT P2, PT, PT, PT, PT, 0x80, 0x8 ;  /* 0x000000000008781c */ /* 0x000fe40003f4f070 */
[----:B------:R-:W-:Y:S01]  /*4560*/  SHF.L.U32 R5, R9, 0x1f, RZ ;  /* 0x0000001f09057819 */ /* 0x000fe200000006ff */
[----:B------:R-:W-:Y:S02]  /*4570*/  ULEA UR19, UR20, UR13, 0x3 ;  /* 0x0000000d14137291 */ /* 0x000fe4000f8e18ff */
[----:B-1----:R-:W-:-:S06]  /*4580*/  UISETP.GE.AND UP0, UPT, UR4, 0x1, UPT ;  /* 0x000000010400788c */ /* 0x002fcc000bf06270 */
[----:B------:R-:W-:-:S05]  /*4590*/  PLOP3.LUT P0, PT, PT, PT, UP0, 0x80, 0x8 ;  /* 0x000000000008781c */ /* 0x000fca0003f0f008 */
[----:B------:R-:W-:-:S08]  /*45a0*/  @UP0 ULEA UR4, UR10, UR13, 0x3 ;  /* 0x0000000d0a040291 */ /* 0x000fd0000f8e18ff */
[----:B------:R-:W-:-:S04]  /*45b0*/  @P0 SHF.L.U32 R0, R2, 0x1f, RZ ;  /* 0x0000001f02000819 */ /* 0x000fc800000006ff */
[----:B------:R1:W2:Y:S01]  /*45c0*/  @P0 SYNCS.PHASECHK.TRANS64.TRYWAIT P2, [UR4], R0 ;  /* 0x00000000ff0005a7 */ /* 0x0002a20008041104 */
[----:B------:R-:W3:Y:S02]  /*45d0*/  SYNCS.PHASECHK.TRANS64.TRYWAIT P0, [UR19+0x1e0], R5 ;  /* 0x0001e005ff0075a7 */ /* 0x000ee40008001113 */
[----:B-123--:R-:W-:Y:S05]  /*45e0*/  @!P0 BRA `(.L_x_88) ;  /* 0x0000008c00a88947 */ /* 0x00efea0003800000 */
.L_x_219:
[----:B------:R-:W-:Y:S01]  /*45f0*/  UMOV UR14, UR11 ;  /* 0x0000000b000e7c82 */ /* 0x000fe20008000000 */
[----:B------:R-:W-:Y:S05]  /*4600*/  BRA.U !UP0, `(.L_x_89) ;  /* 0x0000000108887547 */ /* 0x000fea000b800000 */
[----:B------:R-:W-:Y:S02]  /*4610*/  UIADD3 UR14, UPT, UPT, UR25, UR11, URZ ;  /* 0x0000000b190e7290 */ /* 0x000fe4000fffe0ff */
[----:B------:R-:W-:Y:S02]  /*4620*/  ULEA UR15, UR20, UR26, 0x8 ;  /* 0x0000001a140f7291 */ /* 0x000fe4000f8e40ff */
[----:B------:R-:W-:Y:S01]  /*4630*/  UPLOP3.LUT UP2, UPT, UPT, UPT, UPT, 0x40, 0x4 ;  /* 0x000000000004789c */ /* 0x000fe20003f4e870 */
[----:B------:R-:W-:Y:S01]  /*4640*/  UMOV UR12, UR21 ;  /* 0x00000015000c7c82 */ /* 0x000fe20008000000 */
[----:B------:R-:W-:-:S09]  /*4650*/  UMOV UR5, UR10 ;  /* 0x0000000a00057c82 */ /* 0x000fd20008000000 */
.L_x_92:
[----:B--2---:R-:W-:Y:S01]  /*4660*/  ULEA UR6, UR5, UR13, 0x3 ;  /* 0x0000000d05067291 */ /* 0x004fe2000f8e18ff */
[----:B---3--:R-:W-:Y:S11]  /*4670*/  @P2 BRA `(.L_x_90) ;  /* 0x00000000000c2947 */ /* 0x008ff60003800000 */
[----:B-1----:R-:W-:Y:S04]  /*4680*/  SHF.L.U32 R5, R2, 0x1f, RZ ;  /* 0x0000001f02057819 */ /* 0x002fe800000006ff */
[----:B------:R-:W1:Y:S02]  /*4690*/  SYNCS.PHASECHK.TRANS64.TRYWAIT P0, [UR6], R5 ;  /* 0x00000005ff0075a7 */ /* 0x000e640008001106 */
[----:B-1----:R-:W-:Y:S05]  /*46a0*/  @!P0 BRA `(.L_x_91) ;  /* 0x0000008c00908947 */ /* 0x002fea0003800000 */
.L_x_90:
[----:B------:R-:W-:Y:S01]  /*46b0*/  UISETP.NE.AND UP0, UPT, UR12, 0x1, UPT ;  /* 0x000000010c00788c */ /* 0x000fe2000bf05270 */
[----:B------:R-:W-:Y:S01]  /*46c0*/  PLOP3.LUT P2, PT, PT, PT, PT, 0x80, 0x8 ;  /* 0x000000000008781c */ /* 0x000fe20003f4f070 */
[----:B------:R-:W-:Y:S02]  /*46d0*/  UIADD3 UR4, UPT, UPT, UR5, 0x1, URZ ;  /* 0x0000000105047890 */ /* 0x000fe4000fffe0ff */
[----:B------:R-:W-:Y:S02]  /*46e0*/  ULEA UR8, UR5, UR18, 0x8 ;  /* 0x0000001205087291 */ /* 0x000fe4000f8e40ff */
[----:B------:R-:W-:Y:S01]  /*46f0*/  UISETP.NE.AND UP1, UPT, UR4, 0x16, UPT ;  /* 0x000000160400788c */ /* 0x000fe2000bf25270 */
[----:B------:R-:W-:Y:S01]  /*4700*/  PLOP3.LUT P0, PT, PT, PT, UP0, 0x80, 0x8 ;  /* 0x000000000008781c */ /* 0x000fe20003f0f008 */
[----:B------:R-:W-:Y:S02]  /*4710*/  UIADD3 UR11, UPT, UPT, UR11, 0x1, URZ ;  /* 0x000000010b0b7890 */ /* 0x000fe4000fffe0ff */
[----:B------:R-:W-:Y:S02]  /*4720*/  USEL UR7, URZ, 0x1, UP1 ;  /* 0x00000001ff077887 */ /* 0x000fe40008800000 */
[----:B------:R-:W-:Y:S01]  /*4730*/  USEL UR10, UR4, URZ, UP1 ;  /* 0x000000ff040a7287 */ /* 0x000fe20008800000 */
[----:B------:R-:W-:Y:S01]  /*4740*/  UMOV UR9, 0xc0004010 ;  /* 0xc000401000097882 */ /* 0x000fe20000000000 */
[----:B------:R-:W-:Y:S02]  /*4750*/  UIADD3 UR12, UPT, UPT, UR12, -0x1, URZ ;  /* 0xffffffff0c0c7890 */ /* 0x000fe4000fffe0ff */
[----:B------:R-:W-:Y:S01]  /*4760*/  LOP3.LUT R2, R2, UR7, RZ, 0x3c, !PT ;  /* 0x0000000702027c12 */ /* 0x000fe2000f8e3cff */
[----:B------:R-:W-:Y:S01]  /*4770*/  @UP0 ULEA UR4, UR10, UR13, 0x3 ;  /* 0x0000000d0a040291 */ /* 0x000fe2000f8e18ff */
[----:B------:R-:W-:Y:S02]  /*4780*/  UMOV UR7, 0xc0004010 ;  /* 0xc000401000077882 */ /* 0x000fe40000000000 */
[----:B-1----:R-:W-:Y:S01]  /*4790*/  @P0 SHF.L.U32 R0, R2, 0x1f, RZ ;  /* 0x0000001f02000819 */ /* 0x002fe200000006ff */
[----:B------:R-:W-:Y:S05]  /*47a0*/  UISETP.NE.AND UP0, UPT, UR11, UR14, UPT ;  /* 0x0000000e0b00728c */ /* 0x000fea000bf05270 */
[----:B------:R2:W3:Y:S01]  /*47b0*/  @P0 SYNCS.PHASECHK.TRANS64.TRYWAIT P2, [UR4], R0 ;  /* 0x00000000ff0005a7 */ /* 0x0004e20008041104 */
[----:B------:R-:W-:Y:S02]  /*47c0*/  UIADD3 UR4, UPT, UPT, UR6, 0xb0, URZ ;  /* 0x000000b006047890 */ /* 0x000fe4000fffe0ff */
[----:B------:R-:W-:Y:S03]  /*47d0*/  ULEA UR6, UR5, UR17, 0x8 ;  /* 0x0000001105067291 */ /* 0x000fe6000f8e40ff */
[----:B------:R-:W-:Y:S06]  /*47e0*/  UMOV UR5, UR10 ;  /* 0x0000000a00057c82 */ /* 0x000fec0008000000 */
[----:B------:R2:W-:Y:S01]  /*47f0*/  UTCQMMA.2CTA gdesc[UR6], gdesc[UR8], tmem[UR15], tmem[UR22], idesc[UR23], UP2 ;  /* 0x00ff1608060075ea */ /* 0x0005e2000920030f */
[----:B------:R-:W-:Y:S01]  /*4800*/  UPLOP3.LUT UP2, UPT, UPT, UPT, UPT, 0x80, 0x8 ;  /* 0x000000000008789c */ /* 0x000fe20003f4f070 */
[----:B------:R2:W-:Y:S01]  /*4810*/  UTCBAR.2CTA.MULTICAST [UR4], URZ, UR16 ;  /* 0x000000ff040073e9 */ /* 0x0005e20008200810 */
[----:B------:R-:W-:Y:S09]  /*4820*/  BRA.U UP0, `(.L_x_92) ;  /* 0xfffffffd008c7547 */ /* 0x000ff2000b83ffff */
.L_x_89:
[----:B--2---:R-:W-:Y:S01]  /*4830*/  UIADD3 UR4, UPT, UPT, UR19, 0x1d0, URZ ;  /* 0x000001d013047890 */ /* 0x004fe2000fffe0ff */
[----:B------:R-:W-:-:S08]  /*4840*/  UMOV UR11, UR14 ;  /* 0x0000000e000b7c82 */ /* 0x000fd00008000000 */
[----:B------:R2:W-:Y:S01]  /*4850*/  UTCBAR.2CTA.MULTICAST [UR4], URZ, UR24 ;  /* 0x000000ff040073e9 */ /* 0x0005e20008200818 */
[----:B------:R-:W-:Y:S02]  /*4860*/  NOP ;  /* 0x0000000000007918 */ /* 0x000fe40000000000 */
.L_x_87:
[----:B--2---:R-:W-:Y:S01]  /*4870*/  UIADD3 UR4, UPT, UPT, UR20, 0x1, URZ ;  /* 0x0000000114047890 */ /* 0x004fe2000fffe0ff */
[----:B------:R-:W-:-:S03]  /*4880*/  ISETP.NE.AND P0, PT, R8, 0x2, PT ;  /* 0x000000020800780c */ /* 0x000fc60003f05270 */
[----:B------:R-:W-:Y:S01]  /*4890*/  UISETP.NE.AND UP0, UPT, UR4, 0x2, UPT ;  /* 0x000000020400788c */ /* 0x000fe2000bf05270 */
[----:B-1----:R-:W-:Y:S02]  /*48a0*/  SEL R0, RZ, 0x1, P0 ;  /* 0x00000001ff007807 */ /* 0x002fe40000000000 */
[----:B------:R-:W-:Y:S01]  /*48b0*/  SEL R8, R8, RZ, P0 ;  /* 0x000000ff08087207 */ /* 0x000fe20000000000 */
[----:B------:R-:W-:Y:S01]  /*48c0*/  USEL UR5, URZ, 0x1, UP0 ;  /* 0x00000001ff057887 */ /* 0x000fe20008000000 */
[----:B------:R-:W-:Y:S01]  /*48d0*/  LOP3.LUT R3, R3, R0, RZ, 0x3c, !PT ;  /* 0x0000000003037212 */ /* 0x000fe200078e3cff */
[----:B------:R-:W-:-:S04]  /*48e0*/  USEL UR20, UR4, URZ, UP0 ;  /* 0x000000ff04147287 */ /* 0x000fc80008000000 */
[----:B------:R-:W-:Y:S01]  /*48f0*/  LOP3.LUT R9, R9, UR5, RZ, 0x3c, !PT ;  /* 0x0000000509097c12 */ /* 0x000fe2000f8e3cff */
[----:B------:R-:W-:Y:S07]  /*4900*/  @P1 BRA `(.L_x_93) ;  /* 0xfffffff800c41947 */ /* 0x000fee000383ffff */
[----:B------:R-:W1:Y:S01]  /*4910*/  S2UR UR8, SR_CgaCtaId ;  /* 0x00000000000879c3 */ /* 0x000e620000008800 */
[----:B------:R-:W-:Y:S01]  /*4920*/  ELECT P0, URZ, PT ;  /* 0x0000000000ff782f */ /* 0x000fe20003800000 */
[----:B------:R-:W-:Y:S01]  /*4930*/  HFMA2 R0, -RZ, RZ, 0, 5.9604644775390625e-08 ;  /* 0x00000001ff007431 */ /* 0x000fe200000001ff */
[----:B------:R-:W-:-:S05]  /*4940*/  UMOV UR4, 0x40 ;  /* 0x0000004000047882 */ /* 0x000fca0000000000 */
[----:B------:R-:W-:Y:S01]  /*4950*/  UVIRTCOUNT.DEALLOC.SMPOOL 0x80 ;  /* 0x000000800000784c */ /* 0x000fe20000000000 */
[----:B------:R-:W-:Y:S02]  /*4960*/  UISETP.NE.AND UP0, UPT, UR27, URZ, UPT ;  /* 0x000000ff1b00728c */ /* 0x000fe4000bf05270 */
[----:B-1----:R-:W-:-:S09]  /*4970*/  ULEA UR8, UR8, UR4, 0x18 ;  /* 0x0000000408087291 */ /* 0x002fd2000f8ec0ff */
[----:B------:R1:W-:Y:S01]  /*4980*/  @P0 STS.U8 [UR8+0x1c], R0 ;  /* 0x00001c00ff000988 */ /* 0x0003e20008000008 */
[----:B------:R-:W-:Y:S05]  /*4990*/  BRA.U UP0, `(.L_x_94) ;  /* 0x0000000100587547 */ /* 0x000fea000b800000 */
[----:B------:R-:W-:Y:S01]  /*49a0*/  UIADD3 UR5, UPT, UPT, UR13, 0x1e0, URZ ;  /* 0x000001e00d057890 */ /* 0x000fe2000fffe0ff */
[----:B------:R-:W-:-:S03]  /*49b0*/  SHF.L.U32 R3, R9, 0x1f, RZ ;  /* 0x0000001f09037819 */ /* 0x000fc600000006ff */
[----:B------:R-:W-:-:S09]  /*49c0*/  ULEA UR4, UR20, UR5, 0x3 ;  /* 0x0000000514047291 */ /* 0x000fd2000f8e18ff */
[----:B------:R-:W2:Y:S02]  /*49d0*/  SYNCS.PHASECHK.TRANS64.TRYWAIT P0, [UR4], R3 ;  /* 0x00000003ff0075a7 */ /* 0x000ea40008001104 */
[----:B--2---:R-:W-:Y:S05]  /*49e0*/  @!P0 BRA `(.L_x_95) ;  /* 0x0000008800d88947 */ /* 0x004fea0003800000 */
.L_x_222:
[----:B------:R-:W-:-:S04]  /*49f0*/  UIADD3 UR4, UPT, UPT, UR20, 0x1, URZ ;  /* 0x0000000114047890 */ /* 0x000fc8000fffe0ff */
[----:B------:R-:W-:-:S04]  /*4a00*/  UISETP.NE.AND UP1, UPT, UR4, 0x2, UPT ;  /* 0x000000020400788c */ /* 0x000fc8000bf25270 */
[----:B------:R-:W-:Y:S02]  /*4a10*/  USEL UR6, URZ, 0x1, UP1 ;  /* 0x00000001ff067887 */ /* 0x000fe40008800000 */
[----:B------:R-:W-:-:S04]  /*4a20*/  USEL UR4, UR4, URZ, UP1 ;  /* 0x000000ff04047287 */ /* 0x000fc80008800000 */
[----:B------:R-:W-:Y:S01]  /*4a30*/  ULEA UR4, UR4, UR5, 0x3 ;  /* 0x0000000504047291 */ /* 0x000fe2000f8e18ff */
[----:B-1----:R-:W-:-:S04]  /*4a40*/  LOP3.LUT R3, R9, UR6, RZ, 0x3c, !PT ;  /* 0x0000000609037c12 */ /* 0x002fc8000f8e3cff */
[----:B------:R-:W-:Y:S01]  /*4a50*/  SHF.L.U32 R3, R3, 0x1f, RZ ;  /* 0x0000001f03037819 */ /* 0x000fe200000006ff */
[----:B------:R-:W-:-:S04]  /*4a60*/  IMAD.U32 R0, RZ, RZ, UR4 ;  /* 0x00000004ff007e24 */ /* 0x000fc8000f8e00ff */
[----:B------:R1:W2:Y:S03]  /*4a70*/  SYNCS.PHASECHK.TRANS64.TRYWAIT P0, [R0+URZ], R3 ;  /* 0x00000003000075a7 */ /* 0x0002a600080011ff */
[----:B--2---:R-:W-:Y:S05]  /*4a80*/  @!P0 NANOSLEEP.SYNCS 0x989680 ;  /* 0x009896800000895d */ /* 0x004fea0003900000 */
[----:B------:R-:W2:Y:S02]  /*4a90*/  @!P0 SYNCS.PHASECHK.TRANS64 P0, [R0+URZ], R3 ;  /* 0x00000003000085a7 */ /* 0x000ea400080010ff */
[----:B--2---:R-:W-:Y:S05]  /*4aa0*/  @P0 BRA `(.L_x_96) ;  /* 0x0000000000200947 */ /* 0x004fea0003800000 */
.L_x_97:
[----:B--2---:R2:W4:Y:S02]  /*4ab0*/  SYNCS.PHASECHK.TRANS64.TRYWAIT P0, [R0+URZ], R3 ;  /* 0x00000003000075a7 */ /* 0x00452400080011ff */
[----:B----4-:R-:W-:Y:S05]  /*4ac0*/  @!P0 NANOSLEEP.SYNCS 0x989680 ;  /* 0x009896800000895d */ /* 0x010fea0003900000 */
[----:B------:R-:W4:Y:S02]  /*4ad0*/  @!P0 SYNCS.PHASECHK.TRANS64 P0, [R0+URZ], R3 ;  /* 0x00000003000085a7 */ /* 0x000f2400080010ff */
[----:B----4-:R-:W-:Y:S05]  /*4ae0*/  @!P0 BRA `(.L_x_97) ;  /* 0xfffffffc00f08947 */ /* 0x010fea000383ffff */
[----:B------:R-:W-:Y:S05]  /*4af0*/  BRA `(.L_x_96) ;  /* 0x00000000000c7947 */ /* 0x000fea0003800000 */
.L_x_94:
[----:B------:R-:W-:-:S04]  /*4b00*/  UIADD3 UR4, UPT, UPT, UR13, 0x210, URZ ;  /* 0x000002100d047890 */ /* 0x000fc8000fffe0ff */
[----:B------:R-:W-:-:S09]  /*4b10*/  UPRMT UR4, UR28, 0x654, UR4 ;  /* 0x000006541c047896 */ /* 0x000fd20008000004 */
[----:B------:R-:W-:Y:S03]  /*4b20*/  SYNCS.ARRIVE.TRANS64.RED.A1T0 RZ, [UR4], RZ ;  /* 0x000000ffffff79a7 */ /* 0x000fe60008100404 */
.L_x_96:
[----:B-12---:R-:W-:Y:S01]  /*4b30*/  SHF.L.U32 R3, RZ, 0x1f, RZ ;  /* 0x0000001fff037819 */ /* 0x006fe200000006ff */
[----:B------:R-:W-:Y:S01]  /*4b40*/  UIADD3 UR4, UPT, UPT, UR13, 0x210, URZ ;  /* 0x000002100d047890 */ /* 0x000fe2000fffe0ff */
[----:B------:R-:W-:Y:S02]  /*4b50*/  PLOP3.LUT P0, PT, PT, PT, UP0, 0x80, 0x8 ;  /* 0x000000000008781c */ /* 0x000fe40003f0f008 */
[----:B------:R-:W1:Y:S02]  /*4b60*/  SYNCS.PHASECHK.TRANS64.TRYWAIT P1, [UR13+0x210], R3 ;  /* 0x00021003ff0075a7 */ /* 0x000e64000802110d */
[----:B-1----:R-:W-:Y:S09]  /*4b70*/  @!P1 BRA `(.L_x_98) ;  /* 0x00000088008c9947 */ /* 0x002ff20003800000 */
.L_x_224:
[----:B------:R-:W-:Y:S01]  /*4b80*/  @!UP0 UPRMT UR4, UR28, 0x654, UR4 ;  /* 0x000006541c048896 */ /* 0x000fe20008000004 */
[----:B------:R-:W-:Y:S01]  /*4b90*/  UMOV UR5, 0xffff ;  /* 0x0000ffff00057882 */ /* 0x000fe20000000000 */
[----:B------:R-:W-:-:S07]  /*4ba0*/  UMOV UR6, 0x1 ;  /* 0x0000000100067882 */ /* 0x000fce0000000000 */
[----:B------:R-:W-:Y:S01]  /*4bb0*/  @!P0 SYNCS.ARRIVE.TRANS64.RED.A1T0 RZ, [UR4], RZ ;  /* 0x000000ffffff89a7 */ /* 0x000fe20008100404 */
[----:B------:R-:W-:Y:S01]  /*4bc0*/  NOP ;  /* 0x0000000000007918 */ /* 0x000fe20000000000 */
[----:B-1----:R-:W1:Y:S01]  /*4bd0*/  LDS R0, [UR8+0x14] ;  /* 0x00001408ff007984 */ /* 0x002e620008000800 */
[----:B------:R-:W-:-:S04]  /*4be0*/  ULOP3.LUT UR4, UR26, 0xffff, URZ, 0xc0, !UPT ;  /* 0x0000ffff1a047892 */ /* 0x000fc8000f8ec0ff */
[----:B------:R-:W-:-:S04]  /*4bf0*/  USHF.R.U32.HI UR4, URZ, 0x5, UR4 ;  /* 0x00000005ff047899 */ /* 0x000fc80008011604 */
[----:B------:R-:W-:Y:S02]  /*4c00*/  USHF.L.U32 UR5, UR5, UR4, URZ ;  /* 0x0000000405057299 */ /* 0x000fe400080006ff */
[----:B------:R-:W-:-:S04]  /*4c10*/  USHF.L.U32 UR4, UR6, UR4, URZ ;  /* 0x0000000406047299 */ /* 0x000fc800080006ff */
[----:B-1----:R-:W-:-:S04]  /*4c20*/  LOP3.LUT R0, R0, UR5, RZ, 0xc0, !PT ;  /* 0x0000000500007c12 */ /* 0x002fc8000f8ec0ff */
[----:B------:R-:W-:-:S13]  /*4c30*/  ISETP.NE.AND P0, PT, R0, UR5, PT ;  /* 0x0000000500007c0c */ /* 0x000fda000bf05270 */
[----:B------:R-:W-:Y:S05]  /*4c40*/  @P0 BRA `(.L_x_99) ;  /* 0x0000000000580947 */ /* 0x000fea0003800000 */
[----:B------:R-:W1:Y:S02]  /*4c50*/  LDS R0, [UR8+0x18] ;  /* 0x00001808ff007984 */ /* 0x000e640008000800 */
[----:B-1----:R-:W-:-:S04]  /*4c60*/  LOP3.LUT R0, R0, UR4, RZ, 0xc0, !PT ;  /* 0x0000000400007c12 */ /* 0x002fc8000f8ec0ff */
[----:B------:R-:W-:-:S13]  /*4c70*/  ISETP.NE.AND P0, PT, R0, UR4, PT ;  /* 0x0000000400007c0c */ /* 0x000fda000bf05270 */
[----:B------:R-:W-:Y:S05]  /*4c80*/  @P0 BRA `(.L_x_100) ;  /* 0x00000000003c0947 */ /* 0x000fea0003800000 */
[----:B------:R-:W1:Y:S01]  /*4c90*/  S2R R2, SR_LANEID ;  /* 0x0000000000027919 */ /* 0x000e620000000000 */
[----:B------:R-:W-:Y:S01]  /*4ca0*/  ULOP3.LUT UR5, URZ, UR5, URZ, 0x33, !UPT ;  /* 0x00000005ff057292 */ /* 0x000fe2000f8e33ff */
[----:B------:R-:W-:Y:S01]  /*4cb0*/  LOP3.LUT R4, RZ, UR4, RZ, 0x33, !PT ;  /* 0x00000004ff047c12 */ /* 0x000fe2000f8e33ff */
[----:B------:R-:W-:Y:S02]  /*4cc0*/  VOTEU.ANY UR4, UPT, PT ;  /* 0x0000000000047886 */ /* 0x000fe400038e0100 */
[----:B------:R-:W-:Y:S01]  /*4cd0*/  UFLO.U32 UR4, UR4 ;  /* 0x00000004000472bd */ /* 0x000fe200080e0000 */
[----:B------:R-:W2:Y:S01]  /*4ce0*/  REDUX UR6, R4 ;  /* 0x00000000040673c4 */ /* 0x000ea20000000000 */
[----:B------:R-:W-:-:S06]  /*4cf0*/  IMAD.U32 R0, RZ, RZ, UR5 ;  /* 0x00000005ff007e24 */ /* 0x000fcc000f8e00ff */
[----:B------:R4:W-:Y:S01]  /*4d00*/  UTCATOMSWS.AND URZ, UR5 ;  /* 0x0000000500ff79e3 */ /* 0x0009e20008000000 */
[----:B------:R-:W3:Y:S01]  /*4d10*/  REDUX UR7, R0 ;  /* 0x00000000000773c4 */ /* 0x000ee20000000000 */
[----:B-1----:R-:W-:Y:S01]  /*4d20*/  ISETP.EQ.U32.AND P0, PT, R2, UR4, PT ;  /* 0x0000000402007c0c */ /* 0x002fe2000bf02070 */
[----:B--2---:R-:W-:Y:S01]  /*4d30*/  IMAD.U32 R2, RZ, RZ, UR6 ;  /* 0x00000006ff027e24 */ /* 0x004fe2000f8e00ff */
[----:B---3--:R-:W-:-:S11]  /*4d40*/  MOV R3, UR7 ;  /* 0x0000000700037c02 */ /* 0x008fd60008000f00 */
[----:B------:R4:W-:Y:S04]  /*4d50*/  @P0 ATOMS.AND RZ, [UR8+0x14], R3 ;  /* 0x00001403ffff098c */ /* 0x0009e8000a800008 */
[----:B------:R4:W-:Y:S01]  /*4d60*/  @P0 ATOMS.AND RZ, [UR8+0x18], R2 ;  /* 0x00001802ffff098c */ /* 0x0009e2000a800008 */
[----:B------:R-:W-:Y:S05]  /*4d70*/  BRA `(.L_x_101) ;  /* 0x0000000000147947 */ /* 0x000fea0003800000 */
.L_x_100:
[----:B------:R-:W-:Y:S02]  /*4d80*/  MOV R2, 0x4da0 ;  /* 0x00004da000027802 */ /* 0x000fe40000000f00 */
[----:B---3-5:R-:W-:Y:S05]  /*4d90*/  CALL.REL.NOINC `($__internal_0_$__cuda_sm10x_tcgen05_guardrail_trap_col_being_dealloced_not_returned_by_alloc) ;  /* 0x0000008c00687944 */ /* 0x028fea0003c00000 */
[----:B------:R-:W-:Y:S05]  /*4da0*/  BRA `(.L_x_101) ;  /* 0x0000000000087947 */ /* 0x000fea0003800000 */
.L_x_99:
[----:B------:R-:W-:Y:S02]  /*4db0*/  MOV R2, 0x4dd0 ;  /* 0x00004dd000027802 */ /* 0x000fe40000000f00 */
[----:B---3-5:R-:W-:Y:S05]  /*4dc0*/  CALL.REL.NOINC `($__internal_2_$__cuda_sm10x_tcgen05_guardrail_trap_unallocated_columns_being_dealloced) ;  /* 0x0000008c00747944 */ /* 0x028fea0003c00000 */
.L_x_101:
[----:B------:R-:W-:Y:S01]  /*4dd0*/  NOP ;  /* 0x0000000000007918 */ /* 0x000fe20000000000 */
[----:B----4-:R-:W-:Y:S05]  /*4de0*/  EXIT ;  /* 0x000000000000794d */ /* 0x010fea0003800000 */
.L_x_74:
[----:B------:R-:W-:-:S09]  /*4df0*/  UISETP.NE.OR UP0, UPT, UR17, 0x3, !UP3 ;  /* 0x000000031100788c */ /* 0x000fd2000df05670 */
[----:B------:R-:W-:Y:S05]  /*4e00*/  BRA.U UP0, `(.L_x_102) ;  /* 0x0000001100587547 */ /* 0x000fea000b800000 */
[----:B------:R-:W1:Y:S01]  /*4e10*/  LDCU UR31, c[0x0][0x370] ;  /* 0x00006e00ff1f77ac */ /* 0x000e620008000800 */
[----:B------:R-:W2:Y:S01]  /*4e20*/  LDC.64 R16, c[0x0][0x348] ;  /* 0x0000d200ff107b82 */ /* 0x000ea20000000a00 */
[----:B------:R-:W-:Y:S02]  /*4e30*/  HFMA2 R13, -RZ, RZ, 0, 0 ;  /* 0x00000000ff0d7431 */ /* 0x000fe400000001ff */
[----:B------:R-:W-:Y:S01]  /*4e40*/  IMAD.MOV.U32 R15, RZ, RZ, 0x1 ;  /* 0x00000001ff0f7424 */ /* 0x000fe200078e00ff */
[----:B------:R-:W1:Y:S01]  /*4e50*/  LDCU.128 UR48, c[0x0][0xb10] ;  /* 0x00016200ff3077ac */ /* 0x000e620008000c00 */
[----:B------:R-:W-:Y:S01]  /*4e60*/  IMAD.MOV.U32 R14, RZ, RZ, RZ ;  /* 0x000000ffff0e7224 */ /* 0x000fe200078e00ff */
[----:B------:R-:W-:Y:S01]  /*4e70*/  MOV R7, 0x2000 ;  /* 0x0000200000077802 */ /* 0x000fe20000000f00 */
[----:B------:R-:W3:Y:S01]  /*4e80*/  LDCU UR30, c[0x0][0x374] ;  /* 0x00006e80ff1e77ac */ /* 0x000ee20008000800 */
[----:B------:R-:W4:Y:S01]  /*4e90*/  LDC.64 R2, c[0x0][0x888] ;  /* 0x00022200ff027b82 */ /* 0x000f220000000a00 */
[----:B------:R-:W3:Y:S01]  /*4ea0*/  LDCU UR15, c[0x0][0xb0c] ;  /* 0x00016180ff0f77ac */ /* 0x000ee20008000800 */
[----:B------:R-:W2:Y:S06]  /*4eb0*/  LDCU UR40, c[0x0][0xb20] ;  /* 0x00016400ff2877ac */ /* 0x000eac0008000800 */
[----:B------:R-:W4:Y:S01]  /*4ec0*/  LDC.64 R4, c[0x0][0x890] ;  /* 0x00022400ff047b82 */ /* 0x000f220000000a00 */
[----:B------:R-:W2:Y:S01]  /*4ed0*/  LDCU UR4, c[0x0][0xb30] ;  /* 0x00016600ff0477ac */ /* 0x000ea20008000800 */
[----:B------:R-:W-:Y:S01]  /*4ee0*/  UMOV UR21, 0x400 ;  /* 0x0000040000157882 */ /* 0x000fe20000000000 */
[----:B-1----:R-:W-:-:S02]  /*4ef0*/  UIMAD.WIDE.U32 UR6, UR31, UR48, URZ ;  /* 0x000000301f0672a5 */ /* 0x002fc4000f8e00ff */
[----:B---3--:R-:W-:Y:S02]  /*4f00*/  UIMAD.WIDE.U32 UR8, UR30, UR51, URZ ;  /* 0x000000331e0872a5 */ /* 0x008fe4000f8e00ff */
[----:B------:R-:W-:Y:S02]  /*4f10*/  ULEA UR21, UR45, UR21, 0x18 ;  /* 0x000000152d157291 */ /* 0x000fe4000f8ec0ff */
[----:B------:R-:W-:Y:S02]  /*4f20*/  UPLOP3.LUT UP3, UPT, UPT, UPT, UPT, 0x40, 0x4 ;  /* 0x000000000004789c */ /* 0x000fe40003f6e870 */
[----:B------:R-:W-:Y:S01]  /*4f30*/  UIADD3 UR37, UPT, UPT, UR21, 0x178, URZ ;  /* 0x0000017815257890 */ /* 0x000fe2000fffe0ff */
[----:B------:R-:W-:Y:S01]  /*4f40*/  UMOV UR6, UR7 ;  /* 0x0000000700067c82 */ /* 0x000fe20008000000 */
[----:B------:R-:W-:Y:S01]  /*4f50*/  UMOV UR38, UR9 ;  /* 0x0000000900267c82 */ /* 0x000fe20008000000 */
[----:B------:R-:W-:Y:S02]  /*4f60*/  UISETP.GE.AND UP0, UPT, UR42, 0x1, UPT ;  /* 0x000000012a00788c */ /* 0x000fe4000bf06270 */
[----:B------:R-:W-:Y:S01]  /*4f70*/  UISETP.NE.AND UP4, UPT, UR42, 0x1, UPT ;  /* 0x000000012a00788c */ /* 0x000fe2000bf85270 */
[----:B------:R-:W1:Y:S01]  /*4f80*/  LDCU.64 UR22, c[0x0][0xb28] ;  /* 0x00016500ff1677ac */ /* 0x000e620008000a00 */
[----:B------:R-:W-:-:S02]  /*4f90*/  UISETP.NE.AND UP6, UPT, UR15, 0x1, UPT ;  /* 0x000000010f00788c */ /* 0x000fc4000bfc5270 */
[----:B------:R-:W-:Y:S02]  /*4fa0*/  UISETP.NE.AND UP5, UPT, UR50, 0x1, UPT ;  /* 0x000000013200788c */ /* 0x000fe4000bfa5270 */
[----:B------:R-:W-:Y:S02]  /*4fb0*/  UIADD3 UR33, UPT, UPT, UR21, 0x160, URZ ;  /* 0x0000016015217890 */ /* 0x000fe4000fffe0ff */
[----:B------:R-:W-:Y:S02]  /*4fc0*/  UIADD3 UR25, UPT, UPT, UR21, 0x168, URZ ;  /* 0x0000016815197890 */ /* 0x000fe4000fffe0ff */
[----:B------:R-:W-:Y:S02]  /*4fd0*/  UIADD3 UR17, UPT, UPT, UR21, 0x170, URZ ;  /* 0x0000017015117890 */ /* 0x000fe4000fffe0ff */
[----:B------:R-:W-:Y:S02]  /*4fe0*/  UPRMT UR37, UR45, 0x654, UR37 ;  /* 0x000006542d257896 */ /* 0x000fe40008000025 */
[----:B------:R-:W-:-:S02]  /*4ff0*/  USHF.R.U32.HI UR39, URZ, UR49, UR6 ;  /* 0x00000031ff277299 */ /* 0x000fc40008011606 */
[----:B--2---:R-:W-:Y:S02]  /*5000*/  USHF.R.U32.HI UR38, URZ, UR40, UR38 ;  /* 0x00000028ff267299 */ /* 0x004fe40008011626 */
[----:B------:R-:W-:-:S11]  /*5010*/  UISETP.NE.AND UP2, UPT, UR4, 0x1, UPT ;  /* 0x000000010400788c */ /* 0x000fd6000bf45270 */
.L_x_113:
[C---:B------:R-:W-:Y:S02]  /*5020*/  LEA R12, R14.reuse, UR21, 0x3 ;  /* 0x000000150e0c7c11 */ /* 0x040fe4000f8e18ff */
[----:B------:R-:W-:Y:S02]  /*5030*/  SHF.L.U32 R9, R13, 0x1f, RZ ;  /* 0x0000001f0d097819 */ /* 0x000fe400000006ff */
[----:B------:R-:W-:Y:S02]  /*5040*/  LEA R10, R14, UR21, 0x4 ;  /* 0x000000150e0a7c11 */ /* 0x000fe4000f8e20ff */
[----:B--2---:R-:W2:Y:S02]  /*5050*/  SYNCS.PHASECHK.TRANS64.TRYWAIT P0, [R12+URZ+0x1b0], R9 ;  /* 0x0001b0090c0075a7 */ /* 0x004ea400080011ff */
[----:B--2---:R-:W-:Y:S05]  /*5060*/  @!P0 BRA `(.L_x_103) ;  /* 0x0000008400688947 */ /* 0x004fea0003800000 */
.L_x_225:
[----:B--2---:R-:W2:Y:S01]  /*5070*/  LDS.128 R8, [R10+0x220] ;  /* 0x000220000a087984 */ /* 0x004ea20000000c00 */
[----:B------:R-:W-:Y:S01]  /*5080*/  UISETP.GE.AND UP0, UPT, UR42, 0x1, UPT ;  /* 0x000000012a00788c */ /* 0x000fe2000bf06270 */
[----:B------:R-:W-:Y:S01]  /*5090*/  @!PT LDS RZ, [RZ] ;  /* 0x00000000fffff984 */ /* 0x000fe20000000800 */
[----:B------:R-:W-:Y:S01]  /*50a0*/  @!PT LDS RZ, [RZ] ;  /* 0x00000000fffff984 */ /* 0x000fe20000000800 */
[----:B------:R-:W-:Y:S01]  /*50b0*/  @!PT LDS RZ, [RZ] ;  /* 0x00000000fffff984 */ /* 0x000fe20000000800 */
[----:B------:R-:W-:Y:S01]  /*50c0*/  @!PT LDS RZ, [RZ] ;  /* 0x00000000fffff984 */ /* 0x000fe20000000800 */
[----:B------:R3:W-:Y:S06]  /*50d0*/  MEMBAR.ALL.CTA ;  /* 0x0000000000007992 */ /* 0x0007ec0000008000 */
[----:B---3--:R-:W3:Y:S01]  /*50e0*/  FENCE.VIEW.ASYNC.S ;  /* 0x00000000000073c6 */ /* 0x008ee20000000000 */
[----:B--2---:R-:W-:Y:S11]  /*50f0*/  LOP3.LUT P0, RZ, R10, 0x1, RZ, 0xc0, !PT ;  /* 0x000000010aff7812 */ /* 0x004ff6000780c0ff */
[----:B------:R-:W-:Y:S02]  /*5100*/  @!UPT UIADD3 URZ, UPT, UPT, URZ, URZ, URZ ;  /* 0x000000fffffff290 */ /* 0x000fe4000fffe0ff */
[----:B---3--:R-:W-:Y:S01]  /*5110*/  VOTEU.ANY UP1, P0 ;  /* 0x0000000000ff7886 */ /* 0x008fe20000020100 */
[----:B------:R-:W-:Y:S11]  /*5120*/  PLOP3.LUT P0, PT, PT, PT, UP1, 0x80, 0x8 ;  /* 0x000000000008781c */ /* 0x000ff60003f0f018 */
[----:B------:R-:W-:Y:S02]  /*5130*/  @!UPT UIADD3 URZ, UPT, UPT, URZ, URZ, URZ ;  /* 0x000000fffffff290 */ /* 0x000fe4000fffe0ff */
[----:B------:R-:W-:Y:S02]  /*5140*/  @P0 SHF.R.U32.HI R0, RZ, 0x10, R9 ;  /* 0x00000010ff000819 */ /* 0x000fe40000011609 */
[----:B------:R-:W-:Y:S02]  /*5150*/  @P0 MOV R6, R8 ;  /* 0x0000000800060202 */ /* 0x000fe40000000f00 */
[----:B------:R-:W-:Y:S01]  /*5160*/  @P0 R2UR UR4, R0 ;  /* 0x00000000000402ca */ /* 0x000fe200000e0000 */
[----:B------:R-:W-:Y:S01]  /*5170*/  VIADD R0, R12, 0x1c0 ;  /* 0x000001c00c007836 */ /* 0x000fe20000000000 */
[----:B------:R-:W-:Y:S02]  /*5180*/  @P0 LOP3.LUT R8, R9, 0xffff, RZ, 0xc0, !PT ;  /* 0x0000ffff09080812 */ /* 0x000fe400078ec0ff */
[----:B------:R-:W-:Y:S02]  /*5190*/  @P0 R2UR UR6, R6 ;  /* 0x00000000060602ca */ /* 0x000fe400000e0000 */
[----:B------:R-:W-:Y:S02]  /*51a0*/  PRMT R0, RZ, 0x654, R0 ;  /* 0x00000654ff007816 */ /* 0x000fe40000000000 */
[----:B------:R-:W-:Y:S02]  /*51b0*/  @P0 R2UR UR5, R8 ;  /* 0x00000000080502ca */ /* 0x000fe400000e0000 */
[----:B------:R2:W-:Y:S03]  /*51c0*/  SYNCS.ARRIVE.TRANS64.RED.A1T0 RZ, [R0+URZ], RZ ;  /* 0x000000ff00ff79a7 */ /* 0x0005e600081004ff */
[----:B------:R-:W-:Y:S04]  /*51d0*/  @UP1 UMOV UR29, UR4 ;  /* 0x00000004001d1c82 */ /* 0x000fe80008000000 */
[----:B------:R-:W-:Y:S04]  /*51e0*/  @UP1 UMOV UR14, UR6 ;  /* 0x00000006000e1c82 */ /* 0x000fe80008000000 */
[----:B------:R-:W-:Y:S01]  /*51f0*/  @UP1 UMOV UR13, UR5 ;  /* 0x00000005000d1c82 */ /* 0x000fe20008000000 */
[----:B------:R-:W-:Y:S05]  /*5200*/  BRA.U !UP0, `(.L_x_104) ;  /* 0x0000000108a47547 */ /* 0x000fea000b800000 */
[----:B------:R-:W-:Y:S02]  /*5210*/  UIMAD.WIDE.U32 UR18, UR13, UR51, URZ ;  /* 0x000000330d1272a5 */ /* 0x000fe4000f8e00ff */
[----:B------:R-:W-:Y:S02]  /*5220*/  UIMAD.WIDE.U32 UR26, UR14, UR48, URZ ;  /* 0x000000300e1a72a5 */ /* 0x000fe4000f8e00ff */
[----:B------:R-:W-:Y:S02]  /*5230*/  USEL UR4, UR30, UR38, !UP5 ;  /* 0x000000261e047287 */ /* 0x000fe4000e800000 */
[----:B------:R-:W-:Y:S02]  /*5240*/  USEL UR7, UR31, UR39, !UP6 ;  /* 0x000000271f077287 */ /* 0x000fe4000f000000 */
[----:B-1----:R-:W-:Y:S02]  /*5250*/  UIMAD.WIDE.U32 UR8, UR4, UR22, URZ ;  /* 0x00000016040872a5 */ /* 0x002fe4000f8e00ff */
[----:B------:R-:W-:Y:S01]  /*5260*/  UIMAD.WIDE.U32 UR10, UR7, UR22, URZ ;  /* 0x00000016070a72a5 */ /* 0x000fe2000f8e00ff */
[----:B------:R-:W-:Y:S02]  /*5270*/  UMOV UR5, UR19 ;  /* 0x0000001300057c82 */ /* 0x000fe40008000000 */
[----:B------:R-:W-:Y:S03]  /*5280*/  USHF.R.U32.HI UR6, URZ, UR40, UR5 ;  /* 0x00000028ff067299 */ /* 0x000fe60008011605 */
[----:B------:R-:W-:Y:S01]  /*5290*/  UMOV UR5, UR27 ;  /* 0x0000001b00057c82 */ /* 0x000fe20008000000 */
[----:B------:R-:W-:Y:S02]  /*52a0*/  USEL UR6, UR13, UR6, !UP5 ;  /* 0x000000060d067287 */ /* 0x000fe4000e800000 */
[----:B------:R-:W-:Y:S03]  /*52b0*/  USHF.R.U32.HI UR12, URZ, UR49, UR5 ;  /* 0x00000031ff0c7299 */ /* 0x000fe60008011605 */
[----:B------:R-:W-:Y:S02]  /*52c0*/  UMOV UR5, UR9 ;  /* 0x0000000900057c82 */ /* 0x000fe40008000000 */
[----:B------:R-:W-:Y:S03]  /*52d0*/  @UP4 USHF.R.U32.HI UR4, URZ, UR23, UR5 ;  /* 0x00000017ff044299 */ /* 0x000fe60008011605 */
[----:B------:R-:W-:Y:S01]  /*52e0*/  UMOV UR5, UR11 ;  /* 0x0000000b00057c82 */ /* 0x000fe20008000000 */
[----:B------:R-:W-:Y:S02]  /*52f0*/  UIMAD UR4, UR42, UR4, URZ ;  /* 0x000000042a0472a4 */ /* 0x000fe4000f8e02ff */
[----:B------:R-:W-:Y:S02]  /*5300*/  @UP4 USHF.R.U32.HI UR7, URZ, UR23, UR5 ;  /* 0x00000017ff074299 */ /* 0x000fe40008011605 */
[----:B------:R-:W-:Y:S02]  /*5310*/  UIMAD.WIDE.U32 UR10, UR6, UR22, URZ ;  /* 0x00000016060a72a5 */ /* 0x000fe4000f8e00ff */
[----:B------:R-:W-:Y:S02]  /*5320*/  USEL UR5, UR14, UR12, !UP6 ;  /* 0x0000000c0e057287 */ /* 0x000fe4000f000000 */
[----:B------:R-:W-:Y:S02]  /*5330*/  UIMAD UR8, UR42, UR7, URZ ;  /* 0x000000072a0872a4 */ /* 0x000fe4000f8e02ff */
[----:B------:R-:W-:Y:S03]  /*5340*/  UISETP.GE.AND UP0, UPT, UR6, UR4, UPT ;  /* 0x000000040600728c */ /* 0x000fe6000bf06270 */
[----:B------:R-:W-:Y:S01]  /*5350*/  UMOV UR4, UR11 ;  /* 0x0000000b00047c82 */ /* 0x000fe20008000000 */
[----:B------:R-:W-:Y:S02]  /*5360*/  UISETP.GE.OR UP0, UPT, UR5, UR8, UP0 ;  /* 0x000000080500728c */ /* 0x000fe40008706670 */
[----:B------:R-:W-:Y:S02]  /*5370*/  USHF.R.U32.HI UR4, URZ, UR23, UR4 ;  /* 0x00000017ff047299 */ /* 0x000fe40008011604 */
[----:B------:R-:W-:Y:S02]  /*5380*/  UIMAD.WIDE.U32 UR8, UR5, UR22, URZ ;  /* 0x00000016050872a5 */ /* 0x000fe4000f8e00ff */
[----:B------:R-:W-:Y:S04]  /*5390*/  USEL UR10, UR6, UR4, !UP4 ;  /* 0x00000004060a7287 */ /* 0x000fe8000e000000 */
[----:B------:R-:W-:Y:S01]  /*53a0*/  UIADD3 UR11, UPT, UPT, -UR10, URZ, URZ ;  /* 0x000000ff0a0b7290 */ /* 0x000fe2000fffe1ff */
[----:B------:R-:W-:Y:S02]  /*53b0*/  @!UP0 UMOV UR4, UR9 ;  /* 0x0000000900048c82 */ /* 0x000fe40008000000 */
[----:B------:R-:W-:Y:S02]  /*53c0*/  @!UP0 USHF.R.U32.HI UR4, URZ, UR23, UR4 ;  /* 0x00000017ff048299 */ /* 0x000fe40008011604 */
[----:B------:R-:W-:Y:S02]  /*53d0*/  UIMAD UR8, UR42, UR11, UR6 ;  /* 0x0000000b2a0872a4 */ /* 0x000fe4000f8e0206 */
[----:B------:R-:W-:Y:S04]  /*53e0*/  @!UP0 USEL UR4, UR5, UR4, !UP4 ;  /* 0x0000000405048287 */ /* 0x000fe8000e000000 */
[----:B------:R-:W-:Y:S02]  /*53f0*/  @!UP0 UIMAD UR8, UR7, UR8, UR4 ;  /* 0x00000008070882a4 */ /* 0x000fe4000f8e0204 */
[----:B------:R-:W-:Y:S02]  /*5400*/  @!UP0 UIADD3 UR9, UPT, UPT, UR10, -UR4, URZ ;  /* 0x800000040a098290 */ /* 0x000fe4000fffe0ff */
[----:B------:R-:W-:Y:S02]  /*5410*/  UIADD3 UR4, UPT, UPT, -UR5, URZ, URZ ;  /* 0x000000ff05047290 */ /* 0x000fe4000fffe1ff */
[----:B------:R-:W-:Y:S02]  /*5420*/  UIADD3 UR7, UPT, UPT, -UR6, URZ, URZ ;  /* 0x000000ff06077290 */ /* 0x000fe4000fffe1ff */
[----:B------:R-:W-:Y:S02]  /*5430*/  @!UP0 UIMAD UR6, UR9, UR42, UR5 ;  /* 0x0000002a090682a4 */ /* 0x000fe4000f8e0205 */
[----:B------:R-:W-:Y:S02]  /*5440*/  UIMAD UR14, UR15, UR4, UR14 ;  /* 0x000000040f0e72a4 */ /* 0x000fe4000f8e020e */
[----:B------:R-:W-:Y:S01]  /*5450*/  UIMAD UR13, UR50, UR7, UR13 ;  /* 0x00000007320d72a4 */ /* 0x000fe2000f8e020d */
[----:B------:R-:W-:Y:S02]  /*5460*/  @!UP0 UMOV UR5, UR8 ;  /* 0x0000000800058c82 */ /* 0x000fe40008000000 */
[----:B------:R-:W-:Y:S02]  /*5470*/  UIMAD UR14, UR5, UR15, UR14 ;  /* 0x0000000f050e72a4 */ /* 0x000fe4000f8e020e */
[----:B------:R-:W-:Y:S11]  /*5480*/  UIMAD UR13, UR6, UR50, UR13 ;  /* 0x00000032060d72a4 */ /* 0x000ff6000f8e020d */
[----:B------:R-:W-:Y:S01]  /*5490*/  @!UPT UIADD3 URZ, UPT, UPT, URZ, URZ, URZ ;  /* 0x000000fffffff290 */ /* 0x000fe2000fffe0ff */
.L_x_104:
[----:B------:R-:W3:Y:S01]  /*54a0*/  @!UP2 LDCU.128 UR8, c[0x0][0xb10] ;  /* 0x00016200ff08a7ac */ /* 0x000ee20008000c00 */
[C---:B----4-:R-:W-:Y:S02]  /*54b0*/  ISETP.NE.U32.AND P1, PT, R4.reuse, RZ, PT ;  /* 0x000000ff0400720c */ /* 0x050fe40003f25070 */
[----:B------:R-:W-:Y:S02]  /*54c0*/  ISETP.NE.U32.AND P0, PT, R4, RZ, PT ;  /* 0x000000ff0400720c */ /* 0x000fe40003f05070 */
[C---:B------:R-:W-:Y:S02]  /*54d0*/  ISETP.NE.AND.EX P1, PT, R5.reuse, RZ, PT, P1 ;  /* 0x000000ff0500720c */ /* 0x040fe40003f25310 */
[----:B------:R-:W-:Y:S01]  /*54e0*/  ISETP.NE.AND.EX P0, PT, R5, RZ, PT, P0 ;  /* 0x000000ff0500720c */ /* 0x000fe20003f05300 */
[----:B------:R-:W4:Y:S01]  /*54f0*/  @!UP2 LDCU UR5, c[0x0][0xb0c] ;  /* 0x00016180ff05a7ac */ /* 0x000f220008000800 */
[----:B------:R-:W-:Y:S01]  /*5500*/  SHF.L.U32 R9, R15, 0x1f, RZ ;  /* 0x0000001f0f097819 */ /* 0x000fe200000006ff */
[----:B------:R-:W-:Y:S02]  /*5510*/  USHF.L.U32 UR35, UR16, 0x7, URZ ;  /* 0x0000000710237899 */ /* 0x000fe400080006ff */
[----:B------:R-:W-:Y:S02]  /*5520*/  USHF.L.U32 UR34, UR20, 0x8, URZ ;  /* 0x0000000814227899 */ /* 0x000fe400080006ff */
[----:B---3--:R-:W-:Y:S07]  /*5530*/  UIMAD.WIDE.U32 UR6, UR14, UR8, URZ ;  /* 0x000000080e0672a5 */ /* 0x008fee000f8e00ff */
[----:B------:R-:W-:Y:S01]  /*5540*/  @!UP2 UMOV UR4, UR7 ;  /* 0x000000070004ac82 */ /* 0x000fe20008000000 */
[----:B----4-:R-:W-:Y:S02]  /*5550*/  @!UP2 UISETP.NE.AND UP0, UPT, UR5, 0x1, UPT ;  /* 0x000000010500a88c */ /* 0x010fe4000bf05270 */
[----:B------:R-:W-:Y:S02]  /*5560*/  @!UP2 USHF.R.U32.HI UR4, URZ, UR9, UR4 ;  /* 0x00000009ff04a299 */ /* 0x000fe40008011604 */
[----:B------:R-:W-:Y:S02]  /*5570*/  UIMAD.WIDE.U32 UR6, UR13, UR11, URZ ;  /* 0x0000000b0d0672a5 */ /* 0x000fe4000f8e00ff */
[----:B------:R-:W-:Y:S02]  /*5580*/  @!UP2 USEL UR8, UR14, UR4, !UP0 ;  /* 0x000000040e08a287 */ /* 0x000fe4000c000000 */
[----:B------:R-:W-:Y:S03]  /*5590*/  @!UP2 UISETP.NE.AND UP0, UPT, UR10, 0x1, UPT ;  /* 0x000000010a00a88c */ /* 0x000fe6000bf05270 */
[----:B------:R-:W-:Y:S02]  /*55a0*/  @!UP2 UMOV UR6, UR7 ;  /* 0x000000070006ac82 */ /* 0x000fe40008000000 */
[----:B------:R-:W3:Y:S02]  /*55b0*/  @!UP2 LDCU UR4, c[0x0][0xb20] ;  /* 0x00016400ff04a7ac */ /* 0x000ee40008000800 */
[----:B---3--:R-:W-:Y:S04]  /*55c0*/  @!UP2 USHF.R.U32.HI UR6, URZ, UR4, UR6 ;  /* 0x00000004ff06a299 */ /* 0x008fe80008011606 */
[----:B------:R-:W-:Y:S04]  /*55d0*/  @!UP2 USEL UR6, UR13, UR6, !UP0 ;  /* 0x000000060d06a287 */ /* 0x000fe8000c000000 */
[----:B------:R-:W-:Y:S02]  /*55e0*/  @!UP2 UIADD3 UR4, UPT, UPT, -UR8, UR6, URZ ;  /* 0x000000060804a290 */ /* 0x000fe4000fffe1ff */
[----:B------:R-:W-:Y:S02]  /*55f0*/  @!UP2 UIADD3 UR6, UPT, UPT, UR8, -UR6, URZ ;  /* 0x800000060806a290 */ /* 0x000fe4000fffe0ff */
[----:B------:R-:W-:Y:S02]  /*5600*/  @!UP2 UIMAD UR14, UR4, UR5, UR14 ;  /* 0x00000005040ea2a4 */ /* 0x000fe4000f8e020e */
[----:B------:R-:W-:Y:S01]  /*5610*/  @!UP2 UIMAD UR13, UR6, UR10, UR13 ;  /* 0x0000000a060da2a4 */ /* 0x000fe2000f8e020d */
[----:B------:R-:W-:Y:S11]  /*5620*/  BRA.U UP3, `(.L_x_105) ;  /* 0x0000000103107547 */ /* 0x000ff6000b800000 */
[----:B--2---:R-:W-:Y:S04]  /*5630*/  MOV R0, UR41 ;  /* 0x0000002900007c02 */ /* 0x004fe80008000f00 */
[----:B------:R-:W-:Y:S04]  /*5640*/  SHF.L.U32 R11, R0, 0x1f, RZ ;  /* 0x0000001f000b7819 */ /* 0x000fe800000006ff */
[----:B------:R-:W2:Y:S02]  /*5650*/  SYNCS.PHASECHK.TRANS64.TRYWAIT P2, [UR21+0x1a8], R11 ;  /* 0x0001a80bff0075a7 */ /* 0x000ea40008041115 */
[----:B--2---:R-:W-:Y:S05]  /*5660*/  @!P2 BRA `(.L_x_106) ;  /* 0x0000007c00fca947 */ /* 0x004fea0003800000 */
.L_x_105:
[----:B------:R-:W-:Y:S05]  /*5670*/  @!P1 BRA `(.L_x_107) ;  /* 0x0000000000309947 */ /* 0x000fea0003800000 */
[----:B------:R-:W-:Y:S01]  /*5680*/  ISETP.NE.U32.AND P1, PT, R2, RZ, PT ;  /* 0x000000ff0200720c */ /* 0x000fe20003f25070 */
[----:B------:R-:W3:Y:S01]  /*5690*/  LDCU.64 UR4, c[0x0][0x358] ;  /* 0x00006b00ff0477ac */ /* 0x000ee20008000a00 */
[----:B------:R-:W-:Y:S02]  /*56a0*/  IMAD.MOV.U32 R158, RZ, RZ, 0x1 ;  /* 0x00000001ff9e7424 */ /* 0x000fe400078e00ff */
[----:B------:R-:W-:Y:S11]  /*56b0*/  ISETP.NE.AND.EX P1, PT, R3, RZ, PT, P1 ;  /* 0x000000ff0300720c */ /* 0x000ff60003f25310 */
[----:B------:R-:W-:Y:S02]  /*56c0*/  @!UPT UIADD3 URZ, UPT, UPT, URZ, URZ, URZ ;  /* 0x000000fffffff290 */ /* 0x000fe4000fffe0ff */
[----:B--2---:R-:W2:Y:S01]  /*56d0*/  @P1 LDC.64 R10, c[0x0][0x888] ;  /* 0x00022200ff0a1b82 */ /* 0x004ea20000000a00 */
[----:B------:R-:W-:Y:S04]  /*56e0*/  @P1 IMAD R0, R4, UR36, RZ ;  /* 0x0000002404001c24 */ /* 0x000fe8000f8e02ff */
[----:B--2---:R-:W-:Y:S04]  /*56f0*/  @P1 IMAD.WIDE R10, R0, 0x4, R10 ;  /* 0x00000004000a1825 */ /* 0x004fe800078e020a */
[----:B------:R-:W-:Y:S01]  /*5700*/  HFMA2 R0, -RZ, RZ, 0, 5.9604644775390625e-08 ;  /* 0x00000001ff007431 */ /* 0x000fe200000001ff */
[----:B---3-5:R3:W5:Y:S04]  /*5710*/  @P1 LDG.E R73, desc[UR4][R10.64] ;  /* 0x000000040a491981 */ /* 0x028768000c1e1900 */
[----:B------:R-:W-:Y:S01]  /*5720*/  @!P1 PRMT R158, R0, 0x7610, R158 ;  /* 0x00007610009e9816 */ /* 0x000fe2000000009e */
[----:B---3--:R-:W4:Y:S06]  /*5730*/  @!P1 LDC R73, c[0x0][0x880] ;  /* 0x00022000ff499b82 */ /* 0x008f2c0000000800 */
.L_x_107:
[----:B----45:R-:W-:Y:S01]  /*5740*/  @!P0 FSETP.EQ.AND P1, PT, R73, RZ, PT ;  /* 0x000000ff4900820b */ /* 0x030fe20003f22000 */
[----:B------:R-:W-:Y:S01]  /*5750*/  @!UPT UIADD3 URZ, UPT, UPT, URZ, URZ, URZ ;  /* 0x000000fffffff290 */ /* 0x000fe2000fffe0ff */
[----:B------:R-:W-:Y:S11]  /*5760*/  @!P0 BRA `(.L_x_108) ;  /* 0x0000000000188947 */ /* 0x000ff60003800000 */
[----:B------:R-:W-:Y:S02]  /*5770*/  LOP3.LUT P0, RZ, R158, 0xff, RZ, 0xc0, !PT ;  /* 0x000000ff9eff7812 */ /* 0x000fe4000780c0ff */
[----:B------:R-:W-:Y:S04]  /*5780*/  ISETP.NE.U32.AND P1, PT, R2, RZ, PT ;  /* 0x000000ff0200720c */ /* 0x000fe80003f25070 */
[----:B------:R-:W-:Y:S04]  /*5790*/  ISETP.NE.AND.EX P1, PT, R3, RZ, PT, P1 ;  /* 0x000000ff0300720c */ /* 0x000fe80003f25310 */
[----:B------:R-:W-:Y:S03]  /*57a0*/  PLOP3.LUT P1, PT, P1, PT, PT, 0x8, 0x80 ;  /* 0x000000000080781c */ /* 0x000fe60000f2e170 */
[----:B------:R-:W-:Y:S11]  /*57b0*/  @P0 FSETP.EQ.AND P1, PT, R73, RZ, PT ;  /* 0x000000ff4900020b */ /* 0x000ff60003f22000 */
[----:B------:R-:W-:Y:S02]  /*57c0*/  @!UPT UIADD3 URZ, UPT, UPT, URZ, URZ, URZ ;  /* 0x000000fffffff290 */ /* 0x000fe4000fffe0ff */
.L_x_108:
[----:B------:R-:W3:Y:S01]  /*57d0*/  SYNCS.PHASECHK.TRANS64.TRYWAIT P2, [UR21+0x180], R9 ;  /* 0x00018009ff0075a7 */ /* 0x000ee20008041115 */
[----:B------:R-:W-:Y:S04]  /*57e0*/  ELECT P0, URZ, PT ;  /* 0x0000000000ff782f */ /* 0x000fe80003800000 */
[----:B------:R-:W-:Y:S11]  /*57f0*/  PLOP3.LUT P1, PT, P1, P0, PT, 0xf2, 0x2f ;  /* 0x00000000002f781c */ /* 0x000ff60000f21e72 */
[----:B------:R-:W-:Y:S02]  /*5800*/  @!UPT UIADD3 URZ, UPT, UPT, URZ, URZ, URZ ;  /* 0x000000fffffff290 */ /* 0x000fe4000fffe0ff */
[----:B------:R-:W-:Y:S05]  /*5810*/  @!P1 IADD3 R8, P0, PT, R16, 0x580, RZ ;  /* 0x0000058010089810 */ /* 0x000fea0007f1e0ff */
[----:B------:R-:W-:Y:S01]  /*5820*/  @!P1 IMAD.X R6, RZ, RZ, R17, P0 ;  /* 0x000000ffff069224 */ /* 0x000fe200000e0611 */
[----:B---3--:R-:W-:Y:S07]  /*5830*/  @!P2 BRA `(.L_x_109) ;  /* 0x0000007c00a0a947 */ /* 0x008fee0003800000 */
.L_x_228:
[----:B------:R-:W-:Y:S01]  /*5840*/  @!P1 R2UR UR5, R8 ;  /* 0x00000000080592ca */ /* 0x000fe200000e0000 */
[----:B------:R-:W-:Y:S01]  /*5850*/  VOTEU.ALL UP0, P1 ;  /* 0x0000000000ff7886 */ /* 0x000fe20000800000 */
[----:B------:R-:W-:Y:S01]  /*5860*/  @!P1 R2UR UR4, R6 ;  /* 0x00000000060492ca */ /* 0x000fe200000e0000 */
[----:B--2---:R-:W-:Y:S01]  /*5870*/  @!P1 IMAD.MOV.U32 R0, RZ, RZ, 0x2000 ;  /* 0x00002000ff009424 */ /* 0x004fe200078e00ff */
[----:B------:R-:W-:Y:S01]  /*5880*/  UMOV UR8, 0x0 ;  /* 0x0000000000087882 */ /* 0x000fe20000000000 */
[----:B------:R-:W-:Y:S01]  /*5890*/  UMOV UR9, 0x10000000 ;  /* 0x1000000000097882 */ /* 0x000fe20000000000 */
[----:B------:R-:W-:Y:S01]  /*58a0*/  @!UP0 UIADD3 UR32, UPT, UPT, UR21, 0x400, URZ ;  /* 0x0000040015208890 */ /* 0x000fe2000fffe0ff */
[----:B------:R-:W-:Y:S01]  /*58b0*/  @!P1 IADD3 R8, P0, PT, R16, 0x580, RZ ;  /* 0x0000058010089810 */ /* 0x000fe20007f1e0ff */
[----:B------:R-:W-:Y:S01]  /*58c0*/  VOTEU.ALL UP0, P1 ;  /* 0x0000000000ff7886 */ /* 0x000fe20000800000 */
[----:B------:R-:W-:Y:S03]  /*58d0*/  UPRMT UR6, UR45, 0x654, UR33 ;  /* 0x000006542d067896 */ /* 0x000fe60008000021 */
[----:B------:R-:W-:Y:S02]  /*58e0*/  @!P1 IMAD.X R6, RZ, RZ, R17, P0 ;  /* 0x000000ffff069224 */ /* 0x000fe400000e0611 */
[----:B------:R-:W-:Y:S02]  /*58f0*/  IMAD.U32 R10, RZ, RZ, UR5 ;  /* 0x00000005ff0a7e24 */ /* 0x000fe4000f8e00ff */
[----:B------:R-:W-:Y:S03]  /*5900*/  IMAD.U32 R11, RZ, RZ, UR4 ;  /* 0x00000004ff0b7e24 */ /* 0x000fe6000f8e00ff */
[----:B------:R-:W-:Y:S02]  /*5910*/  @!P1 R2UR UR4, R10 ;  /* 0x000000000a0492ca */ /* 0x000fe400000e0000 */
[----:B------:R-:W-:Y:S11]  /*5920*/  @!P1 R2UR UR5, R11 ;  /* 0x000000000b0592ca */ /* 0x000ff600000e0000 */
[----:B------:R-:W-:Y:S02]  /*5930*/  @!UPT UIADD3 URZ, UPT, UPT, URZ, URZ, URZ ;  /* 0x000000fffffff290 */ /* 0x000fe4000fffe0ff */
[----:B------:R2:W-:Y:S01]  /*5940*/  @!UP0 UTMALDG.3D [UR32], [UR4], desc[UR8] ;  /* 0x00000820040085b4 */ /* 0x0005e20008011000 */
[----:B------:R2:W-:Y:S01]  /*5950*/  @!P1 SYNCS.ARRIVE.TRANS64.RED.A0TR RZ, [UR21+0x160], R0 ;  /* 0x00016000ffff99a7 */ /* 0x0005e20008300415 */
[----:B------:R-:W-:Y:S01]  /*5960*/  SYNCS.ARRIVE.TRANS64.RED.A1T0 RZ, [UR6], RZ ;  /* 0x000000ffffff79a7 */ /* 0x000fe20008100406 */
[----:B------:R-:W3:Y:S02]  /*5970*/  SYNCS.PHASECHK.TRANS64.TRYWAIT P2, [UR21+0x188], R9 ;  /* 0x00018809ff0075a7 */ /* 0x000ee40008041115 */
[----:B--23--:R-:W-:Y:S05]  /*5980*/  @!P2 BRA `(.L_x_110) ;  /* 0x0000007c0064a947 */ /* 0x00cfea0003800000 */
.L_x_230:
        /* <DEDUP_REMOVED lines=8> */
[----:B------:R-:W-:Y:S01]  /*5a10*/  @!UP0 UIADD3 UR24, UPT, UPT, UR21, 0x2400, URZ ;  /* 0x0000240015188890 */ /* 0x000fe2000fffe0ff */
[----:B------:R-:W-:Y:S01]  /*5a20*/  VOTEU.ALL UP0, P1 ;  /* 0x0000000000ff7886 */ /* 0x000fe20000800000 */
[----:B------:R-:W-:Y:S01]  /*5a30*/  UMOV UR27, UR35 ;  /* 0x00000023001b7c82 */ /* 0x000fe20008000000 */
[----:B------:R-:W-:Y:S02]  /*5a40*/  UMOV UR28, UR36 ;  /* 0x00000024001c7c82 */ /* 0x000fe40008000000 */
[----:B------:R-:W-:Y:S01]  /*5a50*/  IMAD.U32 R10, RZ, RZ, UR5 ;  /* 0x00000005ff0a7e24 */ /* 0x000fe2000f8e00ff */
[----:B------:R-:W-:Y:S01]  /*5a60*/  UPRMT UR6, UR45, 0x654, UR25 ;  /* 0x000006542d067896 */ /* 0x000fe20008000019 */
[----:B------:R-:W-:Y:S02]  /*5a70*/  IMAD.U32 R11, RZ, RZ, UR4 ;  /* 0x00000004ff0b7e24 */ /* 0x000fe4000f8e00ff */
[----:B------:R-:W-:Y:S01]  /*5a80*/  @!P1 IMAD.X R6, RZ, RZ, R17, P0 ;  /* 0x000000ffff069224 */ /* 0x000fe200000e0611 */
        /* <DEDUP_REMOVED lines=8> */
.L_x_232:
[----:B------:R-:W-:Y:S01]  /*5b10*/  @!P1 R2UR UR5, R8 ;  /* 0x00000000080592ca */ /* 0x000fe200000e0000 */
[----:B------:R-:W-:Y:S01]  /*5b20*/  VOTEU.ALL UP0, P1 ;  /* 0x0000000000ff7886 */ /* 0x000fe20000800000 */
[----:B------:R-:W-:Y:S01]  /*5b30*/  @!P1 R2UR UR4, R6 ;  /* 0x00000000060492ca */ /* 0x000fe200000e0000 */
[----:B--2---:R-:W-:Y:S01]  /*5b40*/  @!P1 IMAD.MOV.U32 R0, RZ, RZ, 0x2000 ;  /* 0x00002000ff009424 */ /* 0x004fe200078e00ff */
[----:B------:R-:W-:Y:S01]  /*5b50*/  UMOV UR8, 0x0 ;  /* 0x0000000000087882 */ /* 0x000fe20000000000 */
[----:B------:R-:W-:Y:S01]  /*5b60*/  UMOV UR9, 0x10000000 ;  /* 0x1000000000097882 */ /* 0x000fe20000000000 */
[----:B------:R-:W-:Y:S01]  /*5b70*/  @!UP0 UIADD3 UR18, UPT, UPT, UR34, 0x80, URZ ;  /* 0x0000008022128890 */ /* 0x000fe2000fffe0ff */
[----:B------:R-:W-:Y:S01]  /*5b80*/  VIADD R14, R14, 0x1 ;  /* 0x000000010e0e7836 */ /* 0x000fe20000000000 */
[----:B------:R-:W-:Y:S01]  /*5b90*/  @!UP0 UIADD3 UR16, UPT, UPT, UR21, 0x4400, URZ ;  /* 0x0000440015108890 */ /* 0x000fe2000fffe0ff */
[----:B------:R-:W-:Y:S01]  /*5ba0*/  VOTEU.ALL UP0, P1 ;  /* 0x0000000000ff7886 */ /* 0x000fe20000800000 */
[----:B------:R-:W-:Y:S01]  /*5bb0*/  UMOV UR19, UR35 ;  /* 0x0000002300137c82 */ /* 0x000fe20008000000 */
[----:B------:R-:W-:Y:S02]  /*5bc0*/  UMOV UR20, UR36 ;  /* 0x0000002400147c82 */ /* 0x000fe40008000000 */
[----:B------:R-:W-:Y:S01]  /*5bd0*/  IMAD.U32 R10, RZ, RZ, UR5 ;  /* 0x00000005ff0a7e24 */ /* 0x000fe2000f8e00ff */
[----:B------:R-:W-:Y:S01]  /*5be0*/  UPRMT UR6, UR45, 0x654, UR17 ;  /* 0x000006542d067896 */ /* 0x000fe20008000011 */
        /* <DEDUP_REMOVED lines=9> */
.L_x_234:
[----:B------:R-:W-:Y:S01]  /*5c80*/  @!P1 IADD3 R6, P0, PT, R16, 0x580, RZ ;  /* 0x0000058010069810 */ /* 0x000fe20007f1e0ff */
[----:B------:R-:W-:Y:S01]  /*5c90*/  VOTEU.ALL UP0, P1 ;  /* 0x0000000000ff7886 */ /* 0x000fe20000800000 */
[----:B------:R-:W-:Y:S01]  /*5ca0*/  UMOV UR6, 0x0 ;  /* 0x0000000000067882 */ /* 0x000fe20000000000 */
[----:B------:R-:W-:Y:S01]  /*5cb0*/  UMOV UR7, 0x10000000 ;  /* 0x1000000000077882 */ /* 0x000fe20000000000 */
[----:B------:R-:W-:Y:S01]  /*5cc0*/  @!P1 R2UR UR5, R6 ;  /* 0x00000000060592ca */ /* 0x000fe200000e0000 */
[----:B--2---:R-:W-:Y:S01]  /*5cd0*/  @!P1 IMAD.X R0, RZ, RZ, R17, P0 ;  /* 0x000000ffff009224 */ /* 0x004fe200000e0611 */
[----:B------:R-:W-:Y:S01]  /*5ce0*/  @!UP0 UIADD3 UR10, UPT, UPT, UR34, 0xc0, URZ ;  /* 0x000000c0220a8890 */ /* 0x000fe2000fffe0ff */
[----:B------:R-:W-:Y:S01]  /*5cf0*/  R2UR UR18, R160 ;  /* 0x00000000a01272ca */ /* 0x000fe200000e0000 */
[----:B------:R-:W-:Y:S01]  /*5d00*/  @!UP0 UIADD3 UR8, UPT, UPT, UR21, 0x6400, URZ ;  /* 0x0000640015088890 */ /* 0x000fe2000fffe0ff */
[----:B------:R-:W-:Y:S01]  /*5d10*/  R2UR UR16, R161 ;  /* 0x00000000a11072ca */ /* 0x000fe200000e0000 */
[----:B------:R-:W-:Y:S01]  /*5d20*/  @!UP0 UIADD3 UR9, UPT, UPT, UR21, 0x178, URZ ;  /* 0x0000017815098890 */ /* 0x000fe2000fffe0ff */
[----:B------:R-:W-:Y:S01]  /*5d30*/  @!P1 R2UR UR4, R0 ;  /* 0x00000000000492ca */ /* 0x000fe200000e0000 */
[----:B------:R-:W-:Y:S01]  /*5d40*/  VOTEU.ALL UP0, P1 ;  /* 0x0000000000ff7886 */ /* 0x000fe20000800000 */
[----:B------:R-:W-:Y:S01]  /*5d50*/  UMOV UR11, UR35 ;  /* 0x00000023000b7c82 */ /* 0x000fe20008000000 */
[----:B------:R-:W-:Y:S01]  /*5d60*/  UMOV UR12, UR36 ;  /* 0x00000024000c7c82 */ /* 0x000fe20008000000 */
[C---:B------:R-:W-:Y:S01]  /*5d70*/  ISETP.NE.AND P0, PT, R14.reuse, 0x2, PT ;  /* 0x000000020e00780c */ /* 0x040fe20003f05270 */
[----:B------:R-:W-:Y:S01]  /*5d80*/  UPLOP3.LUT UP3, UPT, UPT, UPT, UPT, 0x80, 0x8 ;  /* 0x000000000008789c */ /* 0x000fe20003f6f070 */
[----:B------:R-:W-:Y:S01]  /*5d90*/  IMAD.U32 R8, RZ, RZ, UR5 ;  /* 0x00000005ff087e24 */ /* 0x000fe2000f8e00ff */
[----:B------:R-:W-:Y:S01]  /*5da0*/  LOP3.LUT R15, R15, 0x1, RZ, 0x3c, !PT ;  /* 0x000000010f0f7812 */ /* 0x000fe200078e3cff */
[----:B------:R-:W-:Y:S01]  /*5db0*/  UMOV UR36, UR29 ;  /* 0x0000001d00247c82 */ /* 0x000fe20008000000 */
[----:B------:R-:W-:Y:S01]  /*5dc0*/  SEL R0, RZ, 0x1, P0 ;  /* 0x00000001ff007807 */ /* 0x000fe20000000000 */
[----:B------:R-:W-:Y:S01]  /*5dd0*/  UIADD3 UR20, UPT, UPT, UR13, UR18, URZ ;  /* 0x000000120d147290 */ /* 0x000fe2000fffe0ff */
[----:B------:R-:W-:Y:S01]  /*5de0*/  SEL R14, R14, RZ, P0 ;  /* 0x000000ff0e0e7207 */ /* 0x000fe20000000000 */
[----:B------:R-:W-:Y:S01]  /*5df0*/  UIADD3 UR16, UPT, UPT, UR14, UR16, URZ ;  /* 0x000000100e107290 */ /* 0x000fe2000fffe0ff */
[----:B------:R-:W-:Y:S01]  /*5e00*/  IMAD.U32 R9, RZ, RZ, UR4 ;  /* 0x00000004ff097e24 */ /* 0x000fe2000f8e00ff */
[----:B------:R-:W-:Y:S02]  /*5e10*/  @!P1 R2UR UR4, R8 ;  /* 0x00000000080492ca */ /* 0x000fe400000e0000 */
[----:B------:R-:W-:Y:S02]  /*5e20*/  LOP3.LUT R13, R13, R0, RZ, 0x3c, !PT ;  /* 0x000000000d0d7212 */ /* 0x000fe400078e3cff */
[----:B------:R-:W-:Y:S11]  /*5e30*/  @!P1 R2UR UR5, R9 ;  /* 0x00000000090592ca */ /* 0x000ff600000e0000 */
[----:B------:R-:W-:Y:S02]  /*5e40*/  @!UPT UIADD3 URZ, UPT, UPT, URZ, URZ, URZ ;  /* 0x000000fffffff290 */ /* 0x000fe4000fffe0ff */
[----:B------:R2:W-:Y:S01]  /*5e50*/  @!UP0 UTMALDG.3D [UR8], [UR4], desc[UR6] ;  /* 0x00000608040085b4 */ /* 0x0005e20008011000 */
[----:B------:R2:W-:Y:S01]  /*5e60*/  @!P1 SYNCS.ARRIVE.TRANS64.RED.A0TR RZ, [UR21+0x178], R7 ;  /* 0x00017807ffff99a7 */ /* 0x0005e20008300415 */
[----:B------:R-:W-:Y:S01]  /*5e70*/  SYNCS.ARRIVE.TRANS64.RED.A1T0 RZ, [UR37], RZ ;  /* 0x000000ffffff79a7 */ /* 0x000fe20008100425 */
[----:B------:R-:W-:Y:S05]  /*5e80*/  BRA.U UP1, `(.L_x_113) ;  /* 0xfffffff101647547 */ /* 0x000fea000b83ffff */
[----:B------:R-:W-:-:S04]  /*5e90*/  SHF.L.U32 R3, R15, 0x1f, RZ ;  /* 0x0000001f0f037819 */ /* 0x000fc800000006ff */
[----:B------:R-:W3:Y:S02]  /*5ea0*/  SYNCS.PHASECHK.TRANS64.TRYWAIT P0, [UR21+0x180], R3 ;  /* 0x00018003ff0075a7 */ /* 0x000ee40008001115 */
[----:B---3--:R-:W-:Y:S05]  /*5eb0*/  @!P0 BRA `(.L_x_114) ;  /* 0x0000007800608947 */ /* 0x008fea0003800000 */
.L_x_236:
[----:B------:R-:W4:Y:S02]  /*5ec0*/  SYNCS.PHASECHK.TRANS64.TRYWAIT P0, [UR21+0x188], R3 ;  /* 0x00018803ff0075a7 */ /* 0x000f240008001115 */
[----:B----4-:R-:W-:Y:S05]  /*5ed0*/  @!P0 BRA `(.L_x_115) ;  /* 0x0000007800708947 */ /* 0x010fea0003800000 */
.L_x_238:
[----:B------:R-:W4:Y:S02]  /*5ee0*/  SYNCS.PHASECHK.TRANS64.TRYWAIT P0, [UR21+0x190], R3 ;  /* 0x00019003ff0075a7 */ /* 0x000f240008001115 */
[----:B----4-:R-:W-:Y:S05]  /*5ef0*/  @!P0 BRA `(.L_x_116) ;  /* 0x0000007800808947 */ /* 0x010fea0003800000 */
.L_x_240:
[----:B---3--:R-:W-:-:S07]  /*5f00*/  MOV R0, UR21 ;  /* 0x0000001500007c02 */ /* 0x008fce0008000f00 */
.L_x_117:
[----:B---3--:R-:W-:-:S04]  /*5f10*/  SHF.L.U32 R3, R15, 0x1f, RZ ;  /* 0x0000001f0f037819 */ /* 0x008fc800000006ff */
[----:B------:R3:W4:Y:S03]  /*5f20*/  SYNCS.PHASECHK.TRANS64.TRYWAIT P0, [R0+URZ+0x198], R3 ;  /* 0x00019803000075a7 */ /* 0x00072600080011ff */
[----:B----4-:R-:W-:Y:S05]  /*5f30*/  @!P0 NANOSLEEP.SYNCS 0x989680 ;  /* 0x009896800000895d */ /* 0x010fea0003900000 */
[----:B------:R-:W4:Y:S02]  /*5f40*/  @!P0 SYNCS.PHASECHK.TRANS64 P0, [R0+URZ+0x198], R3 ;  /* 0x00019803000085a7 */ /* 0x000f2400080010ff */
[----:B-12-4-:R-:W-:Y:S05]  /*5f50*/  @P0 EXIT ;  /* 0x000000000000094d */ /* 0x016fea0003800000 */
[----:B------:R-:W-:Y:S05]  /*5f60*/  BRA `(.L_x_117) ;  /* 0xfffffffc00e87947 */ /* 0x000fea000383ffff */
.L_x_102:
[----:B------:R-:W-:-:S06]  /*5f70*/  UISETP.GE.AND UP0, UPT, UR17, 0x4, UPT ;  /* 0x000000041100788c */ /* 0x000fcc000bf06270 */
[----:B------:R-:W-:-:S13]  /*5f80*/  PLOP3.LUT P0, PT, PT, PT, UP0, 0x80, 0x8 ;  /* 0x000000000008781c */ /* 0x000fda0003f0f008 */
[----:B------:R-:W-:Y:S05]  /*5f90*/  @!P0 EXIT ;  /* 0x000000000000894d */ /* 0x000fea0003800000 */
[----:B------:R-:W-:Y:S01]  /*5fa0*/  BAR.SYNC.DEFER_BLOCKING 0x6, 0xa0 ;  /* 0x0182800000007b1d */ /* 0x000fe20000010000 */
[C---:B------:R-:W-:Y:S01]  /*5fb0*/  IMAD.SHL.U32 R4, R172.reuse, 0x40, RZ ;  /* 0x00000040ac047824 */ /* 0x040fe200078e00ff */
[C---:B------:R-:W-:Y:S01]  /*5fc0*/  LOP3.LUT R176, R172.reuse, 0x60, RZ, 0xc0, !PT ;  /* 0x00000060acb07812 */ /* 0x040fe200078ec0ff */
[C---:B------:R-:W-:Y:S01]  /*5fd0*/  IMAD.SHL.U32 R137, R172.reuse, 0x8, RZ ;  /* 0x00000008ac897824 */ /* 0x040fe200078e00ff */
[C---:B------:R-:W-:Y:S01]  /*5fe0*/  LOP3.LUT R174, R172.reuse, 0x2, RZ, 0xc0, !PT ;  /* 0x00000002acae7812 */ /* 0x040fe200078ec0ff */
[----:B------:R-:W-:Y:S01]  /*5ff0*/  IMAD.U32 R69, R172, 0x10000, RZ ;  /* 0x00010000ac457824 */ /* 0x000fe200078e00ff */
[----:B------:R-:W-:Y:S02]  /*6000*/  UMOV UR44, 0x400 ;  /* 0x00000400002c7882 */ /* 0x000fe40000000000 */
[----:B------:R-:W1:Y:S01]  /*6010*/  LDC.64 R156, c[0x0][0x8b0] ;  /* 0x00022c00ff9c7b82 */ /* 0x000e620000000a00 */
[----:B------:R-:W-:Y:S01]  /*6020*/  ULEA UR44, UR45, UR44, 0x18 ;  /* 0x0000002c2d2c7291 */ /* 0x000fe2000f8ec0ff */
[----:B------:R-:W-:Y:S01]  /*6030*/  LOP3.LUT R6, R4, 0x180, RZ, 0xc0, !PT ;  /* 0x0000018004067812 */ /* 0x000fe200078ec0ff */
[----:B------:R-:W-:Y:S01]  /*6040*/  HFMA2 R164, -RZ, RZ, 0, 0 ;  /* 0x00000000ffa47431 */ /* 0x000fe200000001ff */
[----:B------:R-:W-:Y:S01]  /*6050*/  LOP3.LUT R172, R172, 0x4, RZ, 0xc0, !PT ;  /* 0x00000004acac7812 */ /* 0x000fe200078ec0ff */
[----:B------:R-:W-:Y:S01]  /*6060*/  UIADD3 UR4, UPT, UPT, UR44, 0x8400, URZ ;  /* 0x000084002c047890 */ /* 0x000fe2000fffe0ff */
[----:B------:R-:W-:Y:S01]  /*6070*/  LOP3.LUT R137, R6, 0x30, R137, 0xf8, !PT ;  /* 0x0000003006897812 */ /* 0x000fe200078ef889 */
[----:B------:R-:W-:Y:S01]  /*6080*/  UIADD3 UR5, UPT, UPT, UR44, 0x400, URZ ;  /* 0x000004002c057890 */ /* 0x000fe2000fffe0ff */
[----:B------:R-:W2:Y:S01]  /*6090*/  LDC.64 R138, c[0x0][0x8a8] ;  /* 0x00022a00ff8a7b82 */ /* 0x000ea20000000a00 */
[----:B------:R-:W-:Y:S01]  /*60a0*/  LOP3.LUT R69, R69, 0x600000, RZ, 0xc0, !PT ;  /* 0x0060000045457812 */ /* 0x000fe200078ec0ff */
[----:B------:R-:W-:Y:S01]  /*60b0*/  IMAD.MOV.U32 R68, RZ, RZ, RZ ;  /* 0x000000ffff447224 */ /* 0x000fe200078e00ff */
[----:B------:R-:W-:Y:S01]  /*60c0*/  LOP3.LUT R137, R137, 0x1e40, R4, 0xf8, !PT ;  /* 0x00001e4089897812 */ /* 0x000fe200078ef804 */
[----:B------:R-:W-:Y:S01]  /*60d0*/  IMAD.MOV.U32 R170, RZ, RZ, RZ ;  /* 0x000000ffffaa7224 */ /* 0x000fe200078e00ff */
[----:B------:R-:W-:Y:S01]  /*60e0*/  CS2R R168, SRZ ;  /* 0x0000000000a87805 */ /* 0x000fe2000001ff00 */
[----:B------:R-:W-:Y:S01]  /*60f0*/  IMAD.MOV.U32 R167, RZ, RZ, RZ ;  /* 0x000000ffffa77224 */ /* 0x000fe200078e00ff */
[----:B------:R-:W-:Y:S01]  /*6100*/  IADD3 R171, PT, PT, -R172, 0x2, RZ ;  /* 0x00000002acab7810 */ /* 0x000fe20007ffe1ff */
[----:B------:R-:W-:Y:S01]  /*6110*/  VIADD R173, R137, UR44 ;  /* 0x0000002c89ad7c36 */ /* 0x000fe20008000000 */
[----:B------:R-:W3:Y:S01]  /*6120*/  LDS R0, [UR44+0x240] ;  /* 0x0002402cff007984 */ /* 0x000ee20008000800 */
[----:B------:R-:W-:Y:S01]  /*6130*/  IADD3 R166, PT, PT, -R174, RZ, RZ ;  /* 0x000000ffaea67210 */ /* 0x000fe20007ffe1ff */
[----:B------:R-:W-:Y:S01]  /*6140*/  IMAD.U32 R177, RZ, RZ, UR5 ;  /* 0x00000005ffb17e24 */ /* 0x000fe2000f8e00ff */
[----:B------:R-:W-:Y:S01]  /*6150*/  MOV R175, UR4 ;  /* 0x0000000400af7c02 */ /* 0x000fe20008000f00 */
[----:B------:R-:W-:Y:S01]  /*6160*/  IMAD.MOV R165, RZ, RZ, -R172 ;  /* 0x000000ffffa57224 */ /* 0x000fe200078e0aac */
[----:B------:R-:W4:Y:S01]  /*6170*/  LDCU UR58, c[0x0][0x370] ;  /* 0x00006e00ff3a77ac */ /* 0x000f220008000800 */
[----:B------:R-:W-:Y:S01]  /*6180*/  VIADD R173, R173, 0x400 ;  /* 0x00000400adad7836 */ /* 0x000fe20000000000 */
[----:B------:R-:W1:Y:S01]  /*6190*/  LDCU.64 UR62, c[0x0][0x348] ;  /* 0x00006900ff3e77ac */ /* 0x000e620008000a00 */
[----:B------:R-:W1:Y:S01]  /*61a0*/  LDCU UR43, c[0x0][0xb0c] ;  /* 0x00016180ff2b77ac */ /* 0x000e620008000800 */
[----:B------:R-:W1:Y:S01]  /*61b0*/  LDCU UR39, c[0x0][0xb30] ;  /* 0x00016600ff2777ac */ /* 0x000e620008000800 */
[----:B------:R-:W1:Y:S01]  /*61c0*/  LDCU.64 UR56, c[0x0][0x888] ;  /* 0x00011100ff3877ac */ /* 0x000e620008000a00 */
[----:B------:R-:W1:Y:S01]  /*61d0*/  LDCU.64 UR40, c[0x0][0xb28] ;  /* 0x00016500ff2877ac */ /* 0x000e620008000a00 */
[----:B------:R-:W1:Y:S01]  /*61e0*/  LDCU.64 UR60, c[0x0][0x890] ;  /* 0x00011200ff3c77ac */ /* 0x000e620008000a00 */
[----:B------:R-:W1:Y:S01]  /*61f0*/  LDCU.128 UR52, c[0x0][0xb10] ;  /* 0x00016200ff3477ac */ /* 0x000e620008000c00 */
[----:B------:R-:W1:Y:S02]  /*6200*/  LDCU UR47, c[0x0][0x374] ;  /* 0x00006e80ff2f77ac */ /* 0x000e640008000800 */
[----:B-1234-:R-:W-:-:S07]  /*6210*/  IADD3 R69, PT, PT, R0, R69, RZ ;  /* 0x0000004500457210 */ /* 0x01efce0007ffe0ff */
.L_x_162:
[C---:B------:R-:W-:Y:S02]  /*6220*/  LEA R3, R164.reuse, UR44, 0x3 ;  /* 0x0000002ca4037c11 */ /* 0x040fe4000f8e18ff */
[----:B------:R-:W-:Y:S02]  /*6230*/  SHF.L.U32 R0, R169, 0x1f, RZ ;  /* 0x0000001fa9007819 */ /* 0x000fe400000006ff */
[----:B------:R-:W-:Y:S02]  /*6240*/  LEA R5, R164, UR44, 0x4 ;  /* 0x0000002ca4057c11 */ /* 0x000fe4000f8e20ff */
[----:B-1----:R-:W1:Y:S02]  /*6250*/  SYNCS.PHASECHK.TRANS64.TRYWAIT P0, [R3+URZ+0x1b0], R0 ;  /* 0x0001b000030075a7 */ /* 0x002e6400080011ff */
[----:B-1----:R-:W-:Y:S05]  /*6260*/  @!P0 BRA `(.L_x_118) ;  /* 0x0000007400bc8947 */ /* 0x002fea0003800000 */
.L_x_241:
        /* <DEDUP_REMOVED lines=11> */
[----:B------:R-:W-:Y:S01]  /*6320*/  PLOP3.LUT P0, PT, PT, PT, UP1, 0x80, 0x8 ;  /* 0x000000000008781c */ /* 0x000fe20003f0f018 */
[----:B------:R-:W-:Y:S11]  /*6330*/  UP2UR UR46, UPR, URZ, 0x2 ;  /* 0x00000002ff2e7883 */ /* 0x000ff60008000000 */
[----:B------:R-:W-:Y:S01]  /*6340*/  @!UPT UIADD3 URZ, UPT, UPT, URZ, URZ, URZ ;  /* 0x000000fffffff290 */ /* 0x000fe2000fffe0ff */
[----:B-1----:R-:W-:Y:S02]  /*6350*/  @P0 SHF.R.U32.HI R0, RZ, 0x10, R5 ;  /* 0x00000010ff000819 */ /* 0x002fe40000011605 */
        /* <DEDUP_REMOVED lines=12> */
[----:B------:R-:W2:Y:S01]  /*6420*/  LDCU UR12, c[0x0][0xb20] ;  /* 0x00016400ff0c77ac */ /* 0x000ea20008000800 */
[----:B------:R-:W-:Y:S02]  /*6430*/  UIMAD.WIDE.U32 UR4, UR47, UR55, URZ ;  /* 0x000000372f0472a5 */ /* 0x000fe4000f8e00ff */
[----:B------:R-:W-:Y:S02]  /*6440*/  UIMAD.WIDE.U32 UR6, UR58, UR52, URZ ;  /* 0x000000343a0672a5 */ /* 0x000fe4000f8e00ff */
[----:B------:R-:W-:Y:S02]  /*6450*/  UISETP.NE.AND UP0, UPT, UR54, 0x1, UPT ;  /* 0x000000013600788c */ /* 0x000fe4000bf05270 */
[----:B------:R-:W-:Y:S02]  /*6460*/  UIMAD.WIDE.U32 UR8, UR37, UR55, URZ ;  /* 0x00000037250872a5 */ /* 0x000fe4000f8e00ff */
[----:B------:R-:W-:Y:S02]  /*6470*/  UIMAD.WIDE.U32 UR10, UR38, UR52, URZ ;  /* 0x00000034260a72a5 */ /* 0x000fe4000f8e00ff */
[----:B------:R-:W-:Y:S02]  /*6480*/  UISETP.NE.AND UP1, UPT, UR43, 0x1, UPT ;  /* 0x000000012b00788c */ /* 0x000fe4000bf25270 */
[----:B------:R-:W-:Y:S01]  /*6490*/  UISETP.NE.AND UP2, UPT, UR42, 0x1, UPT ;  /* 0x000000012a00788c */ /* 0x000fe2000bf45270 */
[----:B------:R-:W-:Y:S02]  /*64a0*/  UMOV UR4, UR5 ;  /* 0x0000000500047c82 */ /* 0x000fe40008000000 */
[----:B--2---:R-:W-:Y:S03]  /*64b0*/  USHF.R.U32.HI UR5, URZ, UR12, UR4 ;  /* 0x0000000cff057299 */ /* 0x004fe60008011604 */
[----:B------:R-:W-:Y:S02]  /*64c0*/  UMOV UR4, UR7 ;  /* 0x0000000700047c82 */ /* 0x000fe40008000000 */
[----:B------:R-:W-:Y:S02]  /*64d0*/  USHF.R.U32.HI UR7, URZ, UR53, UR4 ;  /* 0x00000035ff077299 */ /* 0x000fe40008011604 */
[----:B------:R-:W-:Y:S02]  /*64e0*/  USEL UR4, UR47, UR5, !UP0 ;  /* 0x000000052f047287 */ /* 0x000fe4000c000000 */
[----:B------:R-:W-:Y:S01]  /*64f0*/  USEL UR7, UR58, UR7, !UP1 ;  /* 0x000000073a077287 */ /* 0x000fe2000c800000 */
[----:B------:R-:W-:Y:S01]  /*6500*/  UMOV UR5, UR9 ;  /* 0x0000000900057c82 */ /* 0x000fe20008000000 */
[----:B------:R-:W-:Y:S02]  /*6510*/  UIMAD.WIDE.U32 UR8, UR4, UR40, URZ ;  /* 0x00000028040872a5 */ /* 0x000fe4000f8e00ff */
[----:B------:R-:W-:Y:S03]  /*6520*/  USHF.R.U32.HI UR6, URZ, UR12, UR5 ;  /* 0x0000000cff067299 */ /* 0x000fe60008011605 */
[----:B------:R-:W-:Y:S01]  /*6530*/  UMOV UR5, UR11 ;  /* 0x0000000b00057c82 */ /* 0x000fe20008000000 */
[----:B------:R-:W-:Y:S02]  /*6540*/  UIMAD.WIDE.U32 UR10, UR7, UR40, URZ ;  /* 0x00000028070a72a5 */ /* 0x000fe4000f8e00ff */
[----:B------:R-:W-:Y:S02]  /*6550*/  USHF.R.U32.HI UR12, URZ, UR53, UR5 ;  /* 0x00000035ff0c7299 */ /* 0x000fe40008011605 */
[----:B------:R-:W-:Y:S01]  /*6560*/  USEL UR6, UR37, UR6, !UP0 ;  /* 0x0000000625067287 */ /* 0x000fe2000c000000 */
[----:B------:R-:W-:Y:S02]  /*6570*/  UMOV UR5, UR9 ;  /* 0x0000000900057c82 */ /* 0x000fe40008000000 */
[----:B------:R-:W-:Y:S01]  /*6580*/  UMOV UR10, UR11 ;  /* 0x0000000b000a7c82 */ /* 0x000fe20008000000 */
[----:B------:R-:W-:Y:S02]  /*6590*/  @UP2 USHF.R.U32.HI UR4, URZ, UR41, UR5 ;  /* 0x00000029ff042299 */ /* 0x000fe40008011605 */
[----:B------:R-:W-:Y:S02]  /*65a0*/  @UP2 USHF.R.U32.HI UR7, URZ, UR41, UR10 ;  /* 0x00000029ff072299 */ /* 0x000fe4000801160a */
[----:B------:R-:W-:Y:S02]  /*65b0*/  UIMAD UR4, UR42, UR4, URZ ;  /* 0x000000042a0472a4 */ /* 0x000fe4000f8e02ff */
        /* <DEDUP_REMOVED lines=8> */
[----:B------:R-:W-:Y:S02]  /*6640*/  USEL UR11, UR6, UR4, !UP2 ;  /* 0x00000004060b7287 */ /* 0x000fe4000d000000 */
[----:B------:R-:W-:Y:S02]  /*6650*/  UIADD3 UR8, UPT, UPT, -UR5, URZ, URZ ;  /* 0x000000ff05087290 */ /* 0x000fe4000fffe1ff */
[----:B------:R-:W-:Y:S01]  /*6660*/  UIADD3 UR10, UPT, UPT, -UR11, URZ, URZ ;  /* 0x000000ff0b0a7290 */ /* 0x000fe2000fffe1ff */
[----:B------:R-:W-:Y:S01]  /*6670*/  @!UP0 UMOV UR4, UR9 ;  /* 0x0000000900048c82 */ /* 0x000fe20008000000 */
[----:B------:R-:W-:Y:S02]  /*6680*/  UIADD3 UR9, UPT, UPT, -UR6, URZ, URZ ;  /* 0x000000ff06097290 */ /* 0x000fe4000fffe1ff */
[----:B------:R-:W-:Y:S02]  /*6690*/  @!UP0 USHF.R.U32.HI UR4, URZ, UR41, UR4 ;  /* 0x00000029ff048299 */ /* 0x000fe40008011604 */
[----:B------:R-:W-:Y:S02]  /*66a0*/  UIMAD UR10, UR42, UR10, UR6 ;  /* 0x0000000a2a0a72a4 */ /* 0x000fe4000f8e0206 */
[----:B------:R-:W-:Y:S04]  /*66b0*/  @!UP0 USEL UR4, UR5, UR4, !UP2 ;  /* 0x0000000405048287 */ /* 0x000fe8000d000000 */
[----:B------:R-:W-:Y:S02]  /*66c0*/  @!UP0 UIMAD UR10, UR7, UR10, UR4 ;  /* 0x0000000a070a82a4 */ /* 0x000fe4000f8e0204 */
[----:B------:R-:W-:Y:S02]  /*66d0*/  @!UP0 UIADD3 UR11, UPT, UPT, UR11, -UR4, URZ ;  /* 0x800000040b0b8290 */ /* 0x000fe4000fffe0ff */
[----:B------:R-:W-:Y:S02]  /*66e0*/  UIMAD UR7, UR43, UR8, UR38 ;  /* 0x000000082b0772a4 */ /* 0x000fe4000f8e0226 */
[----:B------:R-:W-:Y:S02]  /*66f0*/  @!UP0 UIMAD UR6, UR11, UR42, UR5 ;  /* 0x0000002a0b0682a4 */ /* 0x000fe4000f8e0205 */
[----:B------:R-:W-:Y:S01]  /*6700*/  UIMAD UR4, UR54, UR9, UR37 ;  /* 0x00000009360472a4 */ /* 0x000fe2000f8e0225 */
[----:B------:R-:W-:Y:S02]  /*6710*/  @!UP0 UMOV UR5, UR10 ;  /* 0x0000000a00058c82 */ /* 0x000fe40008000000 */
[----:B------:R-:W-:Y:S02]  /*6720*/  UIMAD UR38, UR5, UR43, UR7 ;  /* 0x0000002b052672a4 */ /* 0x000fe4000f8e0207 */
[----:B------:R-:W-:Y:S11]  /*6730*/  UIMAD UR37, UR6, UR54, UR4 ;  /* 0x00000036062572a4 */ /* 0x000ff6000f8e0204 */
[----:B------:R-:W-:Y:S01]  /*6740*/  @!UPT UIADD3 URZ, UPT, UPT, URZ, URZ, URZ ;  /* 0x000000fffffff290 */ /* 0x000fe2000fffe0ff */
.L_x_119:
[----:B------:R-:W-:Y:S01]  /*6750*/  UISETP.NE.AND UP0, UPT, UR39, 0x1, UPT ;  /* 0x000000012700788c */ /* 0x000fe2000bf05270 */
[----:B------:R-:W-:Y:S01]  /*6760*/  R2UR UR11, R177 ;  /* 0x00000000b10b72ca */ /* 0x000fe200000e0000 */
[----:B------:R-:W-:Y:S01]  /*6770*/  USHF.L.U32 UR50, UR16, 0x7, URZ ;  /* 0x0000000710327899 */ /* 0x000fe200080006ff */
[----:B------:R-:W-:Y:S01]  /*6780*/  IADD3 R164, PT, PT, R164, 0x1, RZ ;  /* 0x00000001a4a47810 */ /* 0x000fe20007ffe0ff */
[----:B------:R-:W-:Y:S07]  /*6790*/  USHF.L.U32 UR49, UR20, 0x8, URZ ;  /* 0x0000000814317899 */ /* 0x000fee00080006ff */
[----:B------:R-:W2:Y:S01]  /*67a0*/  @!UP0 LDCU.128 UR12, c[0x0][0xb10] ;  /* 0x00016200ff0c87ac */ /* 0x000ea20008000c00 */
[----:B------:R-:W3:Y:S01]  /*67b0*/  @!UP0 LDCU UR5, c[0x0][0xb0c] ;  /* 0x00016180ff0587ac */ /* 0x000ee20008000800 */
[----:B------:R-:W4:Y:S01]  /*67c0*/  @!UP0 LDCU UR10, c[0x0][0xb20] ;  /* 0x00016400ff0a87ac */ /* 0x000f220008000800 */
[----:B--2---:R-:W-:Y:S02]  /*67d0*/  UIMAD.WIDE.U32 UR8, UR38, UR12, URZ ;  /* 0x0000000c260872a5 */ /* 0x004fe4000f8e00ff */
[----:B------:R-:W-:Y:S02]  /*67e0*/  UIMAD.WIDE.U32 UR6, UR37, UR15, URZ ;  /* 0x0000000f250672a5 */ /* 0x000fe4000f8e00ff */
[----:B------:R-:W-:Y:S03]  /*67f0*/  @!UP0 UISETP.NE.AND UP1, UPT, UR14, 0x1, UPT ;  /* 0x000000010e00888c */ /* 0x000fe6000bf25270 */
[----:B------:R-:W-:Y:S01]  /*6800*/  @!UP0 UMOV UR4, UR9 ;  /* 0x0000000900048c82 */ /* 0x000fe20008000000 */
[----:B---3--:R-:W-:Y:S02]  /*6810*/  @!UP0 UISETP.NE.AND UP2, UPT, UR5, 0x1, UPT ;  /* 0x000000010500888c */ /* 0x008fe4000bf45270 */
[----:B------:R-:W-:Y:S01]  /*6820*/  @!UP0 USHF.R.U32.HI UR4, URZ, UR13, UR4 ;  /* 0x0000000dff048299 */ /* 0x000fe20008011604 */
[----:B------:R-:W-:Y:S02]  /*6830*/  @!UP0 UMOV UR6, UR7 ;  /* 0x0000000700068c82 */ /* 0x000fe40008000000 */
[----:B----4-:R-:W-:Y:S02]  /*6840*/  @!UP0 USHF.R.U32.HI UR6, URZ, UR10, UR6 ;  /* 0x0000000aff068299 */ /* 0x010fe40008011606 */
[----:B------:R-:W-:Y:S02]  /*6850*/  @!UP0 USEL UR7, UR38, UR4, !UP2 ;  /* 0x0000000426078287 */ /* 0x000fe4000d000000 */
[----:B------:R-:W-:Y:S04]  /*6860*/  @!UP0 USEL UR6, UR37, UR6, !UP1 ;  /* 0x0000000625068287 */ /* 0x000fe8000c800000 */
[----:B------:R-:W-:Y:S02]  /*6870*/  @!UP0 UIADD3 UR4, UPT, UPT, -UR7, UR6, URZ ;  /* 0x0000000607048290 */ /* 0x000fe4000fffe1ff */
[----:B------:R-:W-:Y:S02]  /*6880*/  @!UP0 UIADD3 UR6, UPT, UPT, UR7, -UR6, URZ ;  /* 0x8000000607068290 */ /* 0x000fe4000fffe0ff */
[----:B------:R-:W-:Y:S02]  /*6890*/  @!UP0 UIMAD UR38, UR4, UR5, UR38 ;  /* 0x00000005042682a4 */ /* 0x000fe4000f8e0226 */
[----:B------:R-:W-:Y:S02]  /*68a0*/  @!UP0 UIMAD UR37, UR6, UR14, UR37 ;  /* 0x0000000e062582a4 */ /* 0x000fe4000f8e0225 */
[----:B------:R-:W-:Y:S09]  /*68b0*/  ULOP3.LUT UP0, URZ, UR11, 0x1b0, URZ, 0xc0, !UPT ;  /* 0x000001b00bff7892 */ /* 0x000ff2000f80c0ff */
[----:B------:R-:W-:Y:S05]  /*68c0*/  BRA.U !UP0, `(.L_x_120) ;  /* 0x0000000108407547 */ /* 0x000fea000b800000 */
[----:B------:R-:W2:Y:S01]  /*68d0*/  LDCU.64 UR8, c[0x4][0x88] ;  /* 0x01001100ff0877ac */ /* 0x000ea20008000a00 */
[----:B------:R-:W-:Y:S01]  /*68e0*/  MOV R3, 0x0 ;  /* 0x0000000000037802 */ /* 0x000fe20000000f00 */
[----:B------:R-:W-:Y:S02]  /*68f0*/  HFMA2 R12, -RZ, RZ, 0, 5.9604644775390625e-08 ;  /* 0x00000001ff0c7431 */ /* 0x000fe400000001ff */
[----:B------:R-:W-:Y:S02]  /*6900*/  IMAD.MOV.U32 R8, RZ, RZ, 0x70 ;  /* 0x00000070ff087424 */ /* 0x000fe400078e00ff */
[----:B------:R-:W-:Y:S01]  /*6910*/  IMAD.MOV.U32 R13, RZ, RZ, RZ ;  /* 0x000000ffff0d7224 */ /* 0x000fe200078e00ff */
[----:B------:R-:W3:Y:S01]  /*6920*/  LDCU.64 UR6, c[0x4][0x90] ;  /* 0x01001200ff0677ac */ /* 0x000ee20008000a00 */
[----:B------:R-:W4:Y:S01]  /*6930*/  LDC.64 R2, c[0x4][R3] ;  /* 0x0100000003027b82 */ /* 0x000f220000000a00 */
[----:B------:R-:W1:Y:S01]  /*6940*/  LDCU.64 UR4, c[0x4][0x8] ;  /* 0x01000100ff0477ac */ /* 0x000e620008000a00 */
[----:B--2---:R-:W-:Y:S01]  /*6950*/  MOV R5, UR9 ;  /* 0x0000000900057c02 */ /* 0x004fe20008000f00 */
[----:B------:R-:W-:Y:S01]  /*6960*/  IMAD.U32 R4, RZ, RZ, UR8 ;  /* 0x00000008ff047e24 */ /* 0x000fe2000f8e00ff */
[----:B---3--:R-:W-:Y:S01]  /*6970*/  MOV R7, UR7 ;  /* 0x0000000700077c02 */ /* 0x008fe20008000f00 */
[----:B------:R-:W-:Y:S01]  /*6980*/  IMAD.U32 R6, RZ, RZ, UR6 ;  /* 0x00000006ff067e24 */ /* 0x000fe2000f8e00ff */
[----:B-1----:R-:W-:Y:S01]  /*6990*/  MOV R11, UR5 ;  /* 0x00000005000b7c02 */ /* 0x002fe20008000f00 */
[----:B------:R-:W-:Y:S02]  /*69a0*/  IMAD.U32 R10, RZ, RZ, UR4 ;  /* 0x00000004ff0a7e24 */ /* 0x000fe4000f8e00ff */
[----:B------:R-:W-:Y:S07]  /*69b0*/  LEPC R20, `(.L_x_120) ;  /* 0x000000001014794e */ /* 0x000fee0000000000 */
[----:B----45:R-:W-:Y:S05]  /*69c0*/  CALL.ABS.NOINC R2 ;  /* 0x0000000002007343 */ /* 0x030fea0003c00000 */
.L_x_120:
[----:B------:R-:W-:Y:S01]  /*69d0*/  LOP3.LUT P0, RZ, R175, 0x1b0, RZ, 0xc0, !PT ;  /* 0x000001b0afff7812 */ /* 0x000fe2000780c0ff */
[----:B------:R-:W-:Y:S11]  /*69e0*/  BSSY.RECONVERGENT B6, `(.L_x_121) ;  /* 0x0000013000067945 */ /* 0x000ff60003800200 */
[----:B------:R-:W-:Y:S01]  /*69f0*/  @!UPT UIADD3 URZ, UPT, UPT, URZ, URZ, URZ ;  /* 0x000000fffffff290 */ /* 0x000fe2000fffe0ff */
[----:B------:R-:W-:Y:S05]  /*6a00*/  @!P0 BRA `(.L_x_122) ;  /* 0x0000000000408947 */ /* 0x000fea0003800000 */
        /* <DEDUP_REMOVED lines=16> */
.L_x_122:
[----:B------:R-:W-:Y:S05]  /*6b10*/  BSYNC.RECONVERGENT B6 ;  /* 0x0000000000067941 */ /* 0x000fea0003800200 */
.L_x_121:
[----:B------:R-:W-:Y:S01]  /*6b20*/  R2UR UR4, R162 ;  /* 0x00000000a20472ca */ /* 0x000fe200000e0000 */
[----:B------:R-:W-:Y:S01]  /*6b30*/  UISETP.NE.U32.AND UP0, UPT, UR60, URZ, UPT ;  /* 0x000000ff3c00728c */ /* 0x000fe2000bf05070 */
[----:B------:R-:W-:Y:S02]  /*6b40*/  ISETP.NE.U32.AND P4, PT, R156, RZ, PT ;  /* 0x000000ff9c00720c */ /* 0x000fe40003f85070 */
[----:B------:R-:W-:Y:S01]  /*6b50*/  ISETP.NE.U32.AND P2, PT, RZ, UR56, PT ;  /* 0x00000038ff007c0c */ /* 0x000fe2000bf45070 */
[----:B------:R-:W-:Y:S01]  /*6b60*/  UISETP.NE.AND.EX UP1, UPT, UR61, URZ, UPT, UP0 ;  /* 0x000000ff3d00728c */ /* 0x000fe2000bf25300 */
[----:B------:R-:W-:Y:S01]  /*6b70*/  ISETP.NE.AND.EX P4, PT, R157, RZ, PT, P4 ;  /* 0x000000ff9d00720c */ /* 0x000fe20003f85340 */
[----:B------:R-:W-:Y:S01]  /*6b80*/  UPLOP3.LUT UP0, UPT, UPT, UPT, UPT, 0x40, 0x4 ;  /* 0x000000000004789c */ /* 0x000fe20003f0e870 */
[----:B------:R-:W-:Y:S05]  /*6b90*/  ISETP.NE.AND.EX P2, PT, RZ, UR57, PT, P2 ;  /* 0x00000039ff007c0c */ /* 0x000fea000bf45320 */
[----:B------:R-:W-:Y:S06]  /*6ba0*/  UISETP.NE.AND UP2, UPT, UR4, URZ, UPT ;  /* 0x000000ff0400728c */ /* 0x000fec000bf45270 */
[----:B------:R-:W-:Y:S05]  /*6bb0*/  PLOP3.LUT P1, PT, PT, PT, UP2, 0x80, 0x8 ;  /* 0x000000000008781c */ /* 0x000fea0003f2f028 */
[----:B------:R-:W-:Y:S06]  /*6bc0*/  @UP2 UPLOP3.LUT UP0, UPT, UPT, UPT, UP1, 0x80, 0x8 ;  /* 0x000000000008289c */ /* 0x000fec0003f0f010 */
[----:B------:R-:W-:Y:S01]  /*6bd0*/  PLOP3.LUT P0, PT, PT, PT, UP0, 0x80, 0x8 ;  /* 0x000000000008781c */ /* 0x000fe20003f0f008 */
[----:B------:R-:W-:Y:S01]  /*6be0*/  @!UPT UIADD3 URZ, UPT, UPT, URZ, URZ, URZ ;  /* 0x000000fffffff290 */ /* 0x000fe2000fffe0ff */
[----:B------:R-:W-:Y:S11]  /*6bf0*/  BRA.U !UP1, `(.L_x_123) ;  /* 0x00000001093c7547 */ /* 0x000ff6000b800000 */
[----:B------:R-:W-:Y:S01]  /*6c00*/  UISETP.NE.U32.AND UP0, UPT, UR56, URZ, UPT ;  /* 0x000000ff3800728c */ /* 0x000fe2000bf05070 */
[----:B-1----:R-:W-:Y:S01]  /*6c10*/  HFMA2 R0, -RZ, RZ, 0, 5.9604644775390625e-08 ;  /* 0x00000001ff007431 */ /* 0x002fe200000001ff */
[----:B------:R-:W1:Y:S01]  /*6c20*/  LDCU.64 UR8, c[0x0][0x358] ;  /* 0x00006b00ff0877ac */ /* 0x000e620008000a00 */
[----:B------:R-:W-:Y:S01]  /*6c30*/  IMAD.MOV.U32 R158, RZ, RZ, 0x1 ;  /* 0x00000001ff9e7424 */ /* 0x000fe200078e00ff */
[----:B------:R-:W-:Y:S06]  /*6c40*/  UISETP.NE.AND.EX UP0, UPT, UR57, URZ, UPT, UP0 ;  /* 0x000000ff3900728c */ /* 0x000fec000bf05300 */
[----:B------:R-:W-:Y:S05]  /*6c50*/  PLOP3.LUT P3, PT, PT, PT, UP0, 0x80, 0x8 ;  /* 0x000000000008781c */ /* 0x000fea0003f6f008 */
[----:B------:R-:W2:Y:S01]  /*6c60*/  @UP0 LDCU.64 UR4, c[0x0][0x888] ;  /* 0x00011100ff0407ac */ /* 0x000ea20008000a00 */
[----:B------:R-:W-:Y:S07]  /*6c70*/  @UP0 UIMAD UR6, UR36, UR60, URZ ;  /* 0x0000003c240602a4 */ /* 0x000fee000f8e02ff */
[----:B------:R-:W-:Y:S01]  /*6c80*/  @!P3 PRMT R158, R0, 0x7610, R158 ;  /* 0x00007610009eb816 */ /* 0x000fe2000000009e */
[----:B--2---:R-:W-:Y:S06]  /*6c90*/  @UP0 UIMAD.WIDE UR4, UR6, 0x4, UR4 ;  /* 0x00000004060408a5 */ /* 0x004fec000f8e0204 */
[----:B------:R-:W-:Y:S01]  /*6ca0*/  IMAD.U32 R2, RZ, RZ, UR4 ;  /* 0x00000004ff027e24 */ /* 0x000fe2000f8e00ff */
[----:B------:R-:W-:Y:S04]  /*6cb0*/  MOV R3, UR5 ;  /* 0x0000000500037c02 */ /* 0x000fe80008000f00 */
[----:B------:R-:W2:Y:S01]  /*6cc0*/  @!UP0 LDCU UR4, c[0x0][0x880] ;  /* 0x00011000ff0487ac */ /* 0x000ea20008000800 */
[----:B-1---5:R3:W5:Y:S02]  /*6cd0*/  @P3 LDG.E R73, desc[UR8][R2.64] ;  /* 0x0000000802493981 */ /* 0x022764000c1e1900 */
[----:B--23--:R-:W-:Y:S02]  /*6ce0*/  @!P3 IMAD.U32 R73, RZ, RZ, UR4 ;  /* 0x00000004ff49be24 */ /* 0x00cfe4000f8e00ff */
.L_x_123:
[----:B------:R-:W-:Y:S05]  /*6cf0*/  @!P4 BRA `(.L_x_124) ;  /* 0x000000000024c947 */ /* 0x000fea0003800000 */
[----:B------:R-:W-:Y:S01]  /*6d00*/  ISETP.NE.U32.AND P3, PT, R138, RZ, PT ;  /* 0x000000ff8a00720c */ /* 0x000fe20003f65070 */
[----:B------:R-:W2:Y:S03]  /*6d10*/  LDCU.64 UR4, c[0x0][0x358] ;  /* 0x00006b00ff0477ac */ /* 0x000ea60008000a00 */
[----:B------:R-:W-:Y:S11]  /*6d20*/  ISETP.NE.AND.EX P3, PT, R139, RZ, PT, P3 ;  /* 0x000000ff8b00720c */ /* 0x000ff60003f65330 */
[----:B------:R-:W-:Y:S02]  /*6d30*/  @!UPT UIADD3 URZ, UPT, UPT, URZ, URZ, URZ ;  /* 0x000000fffffff290 */ /* 0x000fe4000fffe0ff */
[----:B------:R-:W3:Y:S01]  /*6d40*/  @P3 LDC.64 R2, c[0x0][0x8a8] ;  /* 0x00022a00ff023b82 */ /* 0x000ee20000000a00 */
[----:B-1----:R-:W-:Y:S04]  /*6d50*/  @P3 IMAD R0, R156, UR36, RZ ;  /* 0x000000249c003c24 */ /* 0x002fe8000f8e02ff */
[----:B---3--:R-:W-:Y:S05]  /*6d60*/  @P3 IMAD.WIDE R2, R0, 0x4, R2 ;  /* 0x0000000400023825 */ /* 0x008fea00078e0202 */
[----:B--2--5:R2:W5:Y:S02]  /*6d70*/  @P3 LDG.E R70, desc[UR4][R2.64] ;  /* 0x0000000402463981 */ /* 0x024564000c1e1900 */
[----:B--2---:R-:W3:Y:S02]  /*6d80*/  @!P3 LDC R70, c[0x0][0x8a0] ;  /* 0x00022800ff46bb82 */ /* 0x004ee40000000800 */
.L_x_124:
[----:B-----5:R-:W-:Y:S01]  /*6d90*/  FSETP.NEU.AND P4, PT, R73, RZ, PT ;  /* 0x000000ff4900720b */ /* 0x020fe20003f8d000 */
[----:B------:R-:W-:Y:S01]  /*6da0*/  BSSY B1, `(.L_x_125) ;  /* 0x0000047000017945 */ /* 0x000fe20003800000 */
[----:B------:R-:W-:Y:S01]  /*6db0*/  SEL R5, RZ, 0xffffffff, P2 ;  /* 0xffffffffff057807 */ /* 0x000fe20001000000 */
[----:B------:R-:W-:Y:S01]  /*6dc0*/  IMAD.MOV.U32 R181, RZ, RZ, 0x1 ;  /* 0x00000001ffb57424 */ /* 0x000fe200078e00ff */
[----:B------:R-:W-:Y:S01]  /*6dd0*/  LOP3.LUT P3, RZ, R158, 0xff, RZ, 0xc0, !PT ;  /* 0x000000ff9eff7812 */ /* 0x000fe2000786c0ff */
[----:B------:R-:W-:Y:S01]  /*6de0*/  IMAD R71, R68, 0x100, R69 ;  /* 0x0000010044477824 */ /* 0x000fe200078e0245 */
[----:B-1----:R-:W-:Y:S02]  /*6df0*/  @P1 SEL R0, RZ, 0xffffffff, P4 ;  /* 0xffffffffff001807 */ /* 0x002fe40002000000 */
[----:B------:R-:W-:Y:S02]  /*6e00*/  CS2R R154, SRZ ;  /* 0x00000000009a7805 */ /* 0x000fe4000001ff00 */
[----:B------:R-:W-:Y:S02]  /*6e10*/  LEA R3, R168, UR44, 0x3 ;  /* 0x0000002ca8037c11 */ /* 0x000fe4000f8e18ff */
[----:B------:R-:W-:Y:S02]  /*6e20*/  CS2R R152, SRZ ;  /* 0x0000000000987805 */ /* 0x000fe4000001ff00 */
[----:B------:R-:W-:Y:S02]  /*6e30*/  @P0 SEL R0, R5, R0, !P3 ;  /* 0x0000000005000207 */ /* 0x000fe40005800000 */
[----:B------:R-:W-:Y:S02]  /*6e40*/  CS2R R150, SRZ ;  /* 0x0000000000967805 */ /* 0x000fe4000001ff00 */
[----:B------:R-:W-:Y:S02]  /*6e50*/  LEA R163, R68, UR44, 0x3 ;  /* 0x0000002c44a37c11 */ /* 0x000fe4000f8e18ff */
[----:B------:R-:W-:Y:S02]  /*6e60*/  CS2R R148, SRZ ;  /* 0x0000000000947805 */ /* 0x000fe4000001ff00 */
[----:B------:R-:W-:Y:S02]  /*6e70*/  @P1 LOP3.LUT R0, R0, 0x1, RZ, 0xc0, !PT ;  /* 0x0000000100001812 */ /* 0x000fe400078ec0ff */
[----:B------:R-:W-:Y:S02]  /*6e80*/  CS2R R146, SRZ ;  /* 0x0000000000927805 */ /* 0x000fe4000001ff00 */
[----:B------:R-:W-:Y:S02]  /*6e90*/  SHF.L.U32 R2, R170, 0x1f, RZ ;  /* 0x0000001faa027819 */ /* 0x000fe400000006ff */
[----:B------:R-:W-:Y:S02]  /*6ea0*/  CS2R R144, SRZ ;  /* 0x0000000000907805 */ /* 0x000fe4000001ff00 */
[----:B------:R-:W-:Y:S02]  /*6eb0*/  ISETP.NE.U32.OR P6, PT, R0, 0x1, !P1 ;  /* 0x000000010000780c */ /* 0x000fe40004fc5470 */
[----:B------:R-:W-:Y:S02]  /*6ec0*/  CS2R R142, SRZ ;  /* 0x00000000008e7805 */ /* 0x000fe4000001ff00 */
[----:B------:R-:W-:Y:S02]  /*6ed0*/  PLOP3.LUT P2, PT, PT, PT, UP1, 0x80, 0x8 ;  /* 0x000000000008781c */ /* 0x000fe40003f4f018 */
[----:B------:R-:W-:Y:S02]  /*6ee0*/  CS2R R140, SRZ ;  /* 0x00000000008c7805 */ /* 0x000fe4000001ff00 */
[----:B------:R-:W-:Y:S02]  /*6ef0*/  SEL R0, RZ, 0xffffffff, P4 ;  /* 0xffffffffff007807 */ /* 0x000fe40002000000 */
[----:B------:R-:W-:Y:S03]  /*6f00*/  P2R R189, PR, RZ, 0x40 ;  /* 0x00000040ffbd7803 */ /* 0x000fe60000000000 */
[----:B------:R-:W-:Y:S04]  /*6f10*/  @P6 SHF.L.U32 R4, R167, 0x1f, RZ ;  /* 0x0000001fa7046819 */ /* 0x000fe800000006ff */
[----:B------:R-:W-:Y:S01]  /*6f20*/  @P2 SEL R0, R5, R0, !P3 ;  /* 0x0000000005002207 */ /* 0x000fe20005800000 */
[----:B------:R-:W1:Y:S03]  /*6f30*/  @P6 SYNCS.PHASECHK.TRANS64.TRYWAIT P1, [R3+URZ+0x160], R4 ;  /* 0x00016004030065a7 */ /* 0x000e6600080211ff */
[----:B------:R-:W-:Y:S04]  /*6f40*/  LOP3.LUT R0, R0, 0x1, RZ, 0xc0, !PT ;  /* 0x0000000100007812 */ /* 0x000fe800078ec0ff */
[----:B------:R-:W-:Y:S04]  /*6f50*/  ISETP.NE.U32.AND P5, PT, R0, 0x1, PT ;  /* 0x000000010000780c */ /* 0x000fe80003fa5070 */
[----:B------:R-:W-:Y:S01]  /*6f60*/  P2R R182, PR, RZ, 0x20 ;  /* 0x00000020ffb67803 */ /* 0x000fe20000000000 */
[----:B------:R2:W4:Y:S01]  /*6f70*/  SYNCS.PHASECHK.TRANS64.TRYWAIT P0, [R163+URZ+0x1d0], R2 ;  /* 0x0001d002a30075a7 */ /* 0x00052200080011ff */
[----:B-1----:R-:W-:Y:S01]  /*6f80*/  @P6 SEL R181, RZ, 0x1, !P1 ;  /* 0x00000001ffb56807 */ /* 0x002fe20004800000 */
[----:B--2---:R-:W-:Y:S06]  /*6f90*/  @!P6 BRA `(.L_x_126) ;  /* 0x00000000009ce947 */ /* 0x004fec0003800000 */
[----:B------:R-:W-:Y:S01]  /*6fa0*/  @P5 IMAD R7, R168, 0x2000, R173 ;  /* 0x00002000a8075824 */ /* 0x000fe200078e02ad */
[----:B------:R-:W-:Y:S01]  /*6fb0*/  ISETP.NE.AND P1, PT, R181, RZ, PT ;  /* 0x000000ffb500720c */ /* 0x000fe20003f25270 */
[----:B------:R-:W-:Y:S01]  /*6fc0*/  BSSY B0, `(.L_x_127) ;  /* 0x0000010000007945 */ /* 0x000fe20003800000 */
[----:B------:R-:W-:Y:S01]  /*6fd0*/  CS2R R142, SRZ ;  /* 0x00000000008e7805 */ /* 0x000fe2000001ff00 */
[--C-:B------:R-:W-:Y:S01]  /*6fe0*/  @P5 IMAD R6, R174, -0x10, R7.reuse ;  /* 0xfffffff0ae065824 */ /* 0x100fe200078e0207 */
[----:B------:R-:W-:Y:S01]  /*6ff0*/  CS2R R140, SRZ ;  /* 0x00000000008c7805 */ /* 0x000fe2000001ff00 */
[----:B------:R-:W-:Y:S01]  /*7000*/  @P5 IMAD R5, R172, -0x10, R7 ;  /* 0xfffffff0ac055824 */ /* 0x000fe200078e0207 */
[----:B------:R-:W-:Y:S01]  /*7010*/  CS2R R150, SRZ ;  /* 0x0000000000967805 */ /* 0x000fe2000001ff00 */
[----:B------:R-:W-:Y:S01]  /*7020*/  @P5 IMAD R4, R171, 0x10, R6 ;  /* 0x00000010ab045824 */ /* 0x000fe200078e0206 */
[----:B------:R-:W-:Y:S02]  /*7030*/  CS2R R148, SRZ ;  /* 0x0000000000947805 */ /* 0x000fe4000001ff00 */
[----:B------:R-:W-:Y:S02]  /*7040*/  CS2R R146, SRZ ;  /* 0x0000000000927805 */ /* 0x000fe4000001ff00 */
[----:B------:R-:W-:Y:S02]  /*7050*/  CS2R R144, SRZ ;  /* 0x0000000000907805 */ /* 0x000fe4000001ff00 */
[----:B------:R-:W-:Y:S02]  /*7060*/  CS2R R154, SRZ ;  /* 0x00000000009a7805 */ /* 0x000fe4000001ff00 */
[----:B------:R-:W-:Y:S01]  /*7070*/  CS2R R152, SRZ ;  /* 0x0000000000987805 */ /* 0x000fe2000001ff00 */
[----:B------:R-:W-:Y:S06]  /*7080*/  @P1 BRA `(.L_x_128) ;  /* 0x00000000000c1947 */ /* 0x000fec0003800000 */
[----:B------:R-:W-:Y:S04]  /*7090*/  SHF.L.U32 R0, R167, 0x1f, RZ ;  /* 0x0000001fa7007819 */ /* 0x000fe800000006ff */
[----:B------:R-:W1:Y:S02]  /*70a0*/  SYNCS.PHASECHK.TRANS64.TRYWAIT P1, [R3+URZ+0x160], R0 ;  /* 0x00016000030075a7 */ /* 0x000e6400080211ff */
[----:B-1----:R-:W-:Y:S05]  /*70b0*/  @!P1 BRA `(.L_x_129) ;  /* 0x00000068003c9947 */ /* 0x002fea0003800000 */
.L_x_128:
[----:B------:R-:W-:Y:S05]  /*70c0*/  BSYNC B0 ;  /* 0x0000000000007941 */ /* 0x000fea0003800000 */
.L_x_127:
[----:B------:R-:W-:Y:S01]  /*70d0*/  ISETP.NE.AND P1, PT, R182, RZ, PT ;  /* 0x000000ffb600720c */ /* 0x000fe20003f25270 */
[----:B-1----:R-:W-:Y:S02]  /*70e0*/  VIADD R3, R3, 0x180 ;  /* 0x0000018003037836 */ /* 0x002fe40000000000 */
[----:B------:R-:W-:Y:S02]  /*70f0*/  IMAD.U32 R0, RZ, RZ, UR45 ;  /* 0x0000002dff007e24 */ /* 0x000fe4000f8e00ff */
[----:B------:R-:W-:Y:S03]  /*7100*/  VIADD R168, R168, 0x1 ;  /* 0x00000001a8a87836 */ /* 0x000fe60000000000 */
[----:B------:R-:W-:Y:S05]  /*7110*/  PRMT R0, R0, 0x654, R3 ;  /* 0x0000065400007816 */ /* 0x000fea0000000003 */
[----:B------:R1:W2:Y:S04]  /*7120*/  @P1 LDS.128 R140, [R7] ;  /* 0x00000000078c1984 */ /* 0x0002a80000000c00 */
[----:B------:R1:W1:Y:S04]  /*7130*/  @P1 LDS.128 R148, [R5+0x20] ;  /* 0x0000200005941984 */ /* 0x0002680000000c00 */
[----:B------:R1:W1:Y:S04]  /*7140*/  @P1 LDS.128 R144, [R6+0x10] ;  /* 0x0000100006901984 */ /* 0x0002680000000c00 */
[----:B------:R1:W1:Y:S01]  /*7150*/  @P1 LDS.128 R152, [R4+0x10] ;  /* 0x0000100004981984 */ /* 0x0002620000000c00 */
[C---:B------:R-:W-:Y:S01]  /*7160*/  ISETP.NE.AND P1, PT, R168.reuse, 0x4, PT ;  /* 0x00000004a800780c */ /* 0x040fe20003f25270 */
[----:B------:R-:W-:Y:S01]  /*7170*/  @!PT LDS RZ, [RZ] ;  /* 0x00000000fffff984 */ /* 0x000fe20000000800 */
[----:B------:R-:W-:Y:S01]  /*7180*/  @!PT LDS RZ, [RZ] ;  /* 0x00000000fffff984 */ /* 0x000fe20000000800 */
[----:B------:R-:W-:Y:S01]  /*7190*/  @!PT LDS RZ, [RZ] ;  /* 0x00000000fffff984 */ /* 0x000fe20000000800 */
[----:B------:R-:W-:Y:S01]  /*71a0*/  @!PT LDS RZ, [RZ] ;  /* 0x00000000fffff984 */ /* 0x000fe20000000800 */
[----:B------:R5:W-:Y:S06]  /*71b0*/  MEMBAR.ALL.CTA ;  /* 0x0000000000007992 */ /* 0x000bec0000008000 */
[----:B-----5:R-:W5:Y:S01]  /*71c0*/  FENCE.VIEW.ASYNC.S ;  /* 0x00000000000073c6 */ /* 0x020f620000000000 */
[----:B------:R-:W-:Y:S01]  /*71d0*/  SEL R168, R168, RZ, P1 ;  /* 0x000000ffa8a87207 */ /* 0x000fe20000800000 */
[----:B-----5:R5:W-:Y:S02]  /*71e0*/  SYNCS.ARRIVE.TRANS64.RED.A1T0 RZ, [R0+URZ], RZ ;  /* 0x000000ff00ff79a7 */ /* 0x020be400081004ff */
[----:B-----5:R-:W-:Y:S04]  /*71f0*/  SEL R0, RZ, 0x1, P1 ;  /* 0x00000001ff007807 */ /* 0x020fe80000800000 */
[----:B--2---:R-:W-:Y:S02]  /*7200*/  LOP3.LUT R167, R167, R0, RZ, 0x3c, !PT ;  /* 0x00000000a7a77212 */ /* 0x004fe400078e3cff */
.L_x_126:
[----:B------:R-:W-:Y:S05]  /*7210*/  BSYNC B1 ;  /* 0x0000000000017941 */ /* 0x000fea0003800000 */
.L_x_125:
[----:B------:R-:W-:Y:S04]  /*7220*/  SHF.R.U32.HI R0, RZ, 0x15, R71 ;  /* 0x00000015ff007819 */ /* 0x000fe80000011647 */
[----:B------:R-:W-:Y:S01]  /*7230*/  LOP3.LUT P1, RZ, R0, 0x3, R159, 0x48, !PT ;  /* 0x0000000300ff7812 */ /* 0x000fe2000782489f */
[----:B------:R-:W-:Y:S01]  /*7240*/  @!UPT UIADD3 URZ, UPT, UPT, URZ, URZ, URZ ;  /* 0x000000fffffff290 */ /* 0x000fe2000fffe0ff */
[----:B----4-:R-:W-:Y:S11]  /*7250*/  @P0 BRA `(.L_x_130) ;  /* 0x0000000000080947 */ /* 0x010ff60003800000 */
[----:B------:R-:W2:Y:S02]  /*7260*/  SYNCS.PHASECHK.TRANS64.TRYWAIT P0, [R163+URZ+0x1d0], R2 ;  /* 0x0001d002a30075a7 */ /* 0x000ea400080011ff */
[----:B--2---:R-:W-:Y:S05]  /*7270*/  @!P0 BRA `(.L_x_131) ;  /* 0x0000006400e08947 */ /* 0x004fea0003800000 */
.L_x_130:
[----:B------:R-:W-:Y:S04]  /*7280*/  BSSY.RECONVERGENT B6, `(.L_x_132) ;  /* 0x0000012000067945 */ /* 0x000fe80003800200 */
[----:B------:R-:W-:Y:S05]  /*7290*/  @!P1 BRA `(.L_x_133) ;  /* 0x0000000000409947 */ /* 0x000fea0003800000 */
[----:B------:R-:W1:Y:S01]  /*72a0*/  LDCU.64 UR8, c[0x4][0x78] ;  /* 0x01000f00ff0877ac */ /* 0x000e620008000a00 */
[----:B------:R-:W-:Y:S01]  /*72b0*/  MOV R3, 0x0 ;  /* 0x0000000000037802 */ /* 0x000fe20000000f00 */
[----:B------:R-:W-:Y:S02]  /*72c0*/  HFMA2 R12, -RZ, RZ, 0, 5.9604644775390625e-08 ;  /* 0x00000001ff0c7431 */ /* 0x000fe400000001ff */
[----:B------:R-:W-:Y:S02]  /*72d0*/  IMAD.MOV.U32 R8, RZ, RZ, 0x192 ;  /* 0x00000192ff087424 */ /* 0x000fe400078e00ff */
[----:B------:R-:W-:Y:S01]  /*72e0*/  IMAD.MOV.U32 R13, RZ, RZ, RZ ;  /* 0x000000ffff0d7224 */ /* 0x000fe200078e00ff */
[----:B------:R-:W4:Y:S01]  /*72f0*/  LDCU.64 UR6, c[0x4][0x80] ;  /* 0x01001000ff0677ac */ /* 0x000f220008000a00 */
[----:B--2---:R-:W2:Y:S01]  /*7300*/  LDC.64 R2, c[0x4][R3] ;  /* 0x0100000003027b82 */ /* 0x004ea20000000a00 */
[----:B------:R-:W5:Y:S01]  /*7310*/  LDCU.64 UR4, c[0x4][0x18] ;  /* 0x01000300ff0477ac */ /* 0x000f620008000a00 */
[----:B-1----:R-:W-:Y:S01]  /*7320*/  MOV R5, UR9 ;  /* 0x0000000900057c02 */ /* 0x002fe20008000f00 */
[----:B------:R-:W-:Y:S01]  /*7330*/  IMAD.U32 R4, RZ, RZ, UR8 ;  /* 0x00000008ff047e24 */ /* 0x000fe2000f8e00ff */
[----:B----4-:R-:W-:Y:S01]  /*7340*/  MOV R7, UR7 ;  /* 0x0000000700077c02 */ /* 0x010fe20008000f00 */
[----:B------:R-:W-:Y:S01]  /*7350*/  IMAD.U32 R6, RZ, RZ, UR6 ;  /* 0x00000006ff067e24 */ /* 0x000fe2000f8e00ff */
[----:B-----5:R-:W-:Y:S01]  /*7360*/  MOV R11, UR5 ;  /* 0x00000005000b7c02 */ /* 0x020fe20008000f00 */
[----:B------:R-:W-:Y:S02]  /*7370*/  IMAD.U32 R10, RZ, RZ, UR4 ;  /* 0x00000004ff0a7e24 */ /* 0x000fe4000f8e00ff */
[----:B------:R-:W-:Y:S07]  /*7380*/  LEPC R20, `(.L_x_133) ;  /* 0x000000001014794e */ /* 0x000fee0000000000 */
[----:B--23--:R-:W-:Y:S05]  /*7390*/  CALL.ABS.NOINC R2 ;  /* 0x0000000002007343 */ /* 0x00cfea0003c00000 */
.L_x_133:
[----:B------:R-:W-:Y:S05]  /*73a0*/  BSYNC.RECONVERGENT B6 ;  /* 0x0000000000067941 */ /* 0x000fea0003800200 */
.L_x_132:
[-C--:B------:R-:W-:Y:S01]  /*73b0*/  F2FP.F16.E5M2.UNPACK_B R74, R140.reuse ;  /* 0x0000008cff4a723e */ /* 0x080fe200020004ff */
[----:B------:R-:W-:Y:S05]  /*73c0*/  WARPSYNC.ALL ;  /* 0x0000000000007948 */ /* 0x000fea0003800000 */
[----:B------:R-:W-:Y:S01]  /*73d0*/  R2UR UR4, R71 ;  /* 0x00000000470472ca */ /* 0x000fe200000e0000 */
[--C-:B------:R-:W-:Y:S01]  /*73e0*/  HADD2.F32 R72, -RZ, R74.reuse.H0_H0 ;  /* 0x2000004aff487230 */ /* 0x100fe20000004100 */
[----:B------:R-:W-:Y:S01]  /*73f0*/  F2FP.F16.E5M2.UNPACK_B R76, R140.H1 ;  /* 0x0000008cff4c723e */ /* 0x000fe200030004ff */
[----:B------:R-:W-:Y:S01]  /*7400*/  HADD2.F32 R75, -RZ, R74.H1_H1 ;  /* 0x3000004aff4b7230 */ /* 0x000fe20000004100 */
[-C--:B------:R-:W-:Y:S01]  /*7410*/  F2FP.F16.E5M2.UNPACK_B R78, R141.reuse ;  /* 0x0000008dff4e723e */ /* 0x080fe200020004ff */
[----:B------:R-:W-:Y:S01]  /*7420*/  BSSY.RECONVERGENT B0, `(.L_x_134) ;  /* 0x000011d000007945 */ /* 0x000fe20003800200 */
[----:B------:R-:W-:Y:S01]  /*7430*/  F2FP.F16.E5M2.UNPACK_B R80, R141.H1 ;  /* 0x0000008dff50723e */ /* 0x000fe200030004ff */
[----:B------:R-:W-:Y:S01]  /*7440*/  HADD2.F32 R74, -RZ, R76.H0_H0 ;  /* 0x2000004cff4a7230 */ /* 0x000fe20000004100 */
[-C--:B------:R-:W-:Y:S01]  /*7450*/  F2FP.F16.E5M2.UNPACK_B R82, R142.reuse ;  /* 0x0000008eff52723e */ /* 0x080fe200020004ff */
[--C-:B------:R-:W-:Y:S01]  /*7460*/  HADD2.F32 R77, -RZ, R78.reuse.H0_H0 ;  /* 0x2000004eff4d7230 */ /* 0x100fe20000004100 */
[----:B------:R-:W-:Y:S01]  /*7470*/  F2FP.F16.E5M2.UNPACK_B R84, R142.H1 ;  /* 0x0000008eff54723e */ /* 0x000fe200030004ff */
[----:B------:R-:W-:Y:S01]  /*7480*/  HADD2.F32 R78, -RZ, R78.H1_H1 ;  /* 0x3000004eff4e7230 */ /* 0x000fe20000004100 */
[-C--:B------:R-:W-:Y:S01]  /*7490*/  F2FP.F16.E5M2.UNPACK_B R86, R143.reuse ;  /* 0x0000008fff56723e */ /* 0x080fe200020004ff */
[----:B-1----:R-:W3:Y:S01]  /*74a0*/  LDTM.x64 R4, tmem[UR4] ;  /* 0x00000004000479ee */ /* 0x002ee20008340000 */
[----:B------:R-:W-:Y:S01]  /*74b0*/  F2FP.F16.E5M2.UNPACK_B R88, R143.H1 ;  /* 0x0000008fff58723e */ /* 0x000fe200030004ff */
[----:B------:R-:W-:Y:S01]  /*74c0*/  HADD2.F32 R76, -RZ, R76.H1_H1 ;  /* 0x3000004cff4c7230 */ /* 0x000fe20000004100 */
[-C--:B------:R-:W-:Y:S01]  /*74d0*/  F2FP.F16.E5M2.UNPACK_B R90, R144.reuse ;  /* 0x00000090ff5a723e */ /* 0x080fe200020004ff */
[----:B------:R-:W-:Y:S01]  /*74e0*/  HADD2.F32 R79, -RZ, R80.H0_H0 ;  /* 0x20000050ff4f7230 */ /* 0x000fe20000004100 */
[----:B------:R-:W-:Y:S01]  /*74f0*/  F2FP.F16.E5M2.UNPACK_B R92, R144.H1 ;  /* 0x00000090ff5c723e */ /* 0x000fe200030004ff */
[--C-:B------:R-:W-:Y:S01]  /*7500*/  HADD2.F32 R81, -RZ, R82.reuse.H0_H0 ;  /* 0x20000052ff517230 */ /* 0x100fe20000004100 */
[----:B------:R-:W-:Y:S01]  /*7510*/  SHF.L.U32 R188, R166, 0x4, RZ ;  /* 0x00000004a6bc7819 */ /* 0x000fe200000006ff */
[----:B------:R-:W-:Y:S01]  /*7520*/  HADD2.F32 R82, -RZ, R82.H1_H1 ;  /* 0x30000052ff527230 */ /* 0x000fe20000004100 */
[----:B------:R-:W-:Y:S01]  /*7530*/  SHF.L.U32 R190, R165, 0x4, RZ ;  /* 0x00000004a5be7819 */ /* 0x000fe200000006ff */
[--C-:B------:R-:W-:Y:S01]  /*7540*/  HADD2.F32 R85, -RZ, R86.reuse.H0_H0 ;  /* 0x20000056ff557230 */ /* 0x100fe20000004100 */
[C---:B------:R-:W-:Y:S01]  /*7550*/  IADD3 R178, PT, PT, R173.reuse, R188, RZ ;  /* 0x000000bcadb27210 */ /* 0x040fe20007ffe0ff */
[----:B------:R-:W-:Y:S01]  /*7560*/  HADD2.F32 R86, -RZ, R86.H1_H1 ;  /* 0x30000056ff567230 */ /* 0x000fe20000004100 */
[----:B------:R-:W-:Y:S01]  /*7570*/  IADD3 R180, PT, PT, R173, R190, RZ ;  /* 0x000000beadb47210 */ /* 0x000fe20007ffe0ff */
[--C-:B------:R-:W-:Y:S01]  /*7580*/  HADD2.F32 R89, -RZ, R90.reuse.H0_H0 ;  /* 0x2000005aff597230 */ /* 0x100fe20000004100 */
[----:B------:R-:W-:Y:S01]  /*7590*/  SHF.L.U32 R183, R171, 0x4, RZ ;  /* 0x00000004abb77819 */ /* 0x000fe200000006ff */
[----:B------:R-:W-:Y:S01]  /*75a0*/  HADD2.F32 R90, -RZ, R90.H1_H1 ;  /* 0x3000005aff5a7230 */ /* 0x000fe20000004100 */
[----:B------:R-:W-:Y:S01]  /*75b0*/  F2FP.F16.E5M2.UNPACK_B R94, R145 ;  /* 0x00000091ff5e723e */ /* 0x000fe200020004ff */
[----:B------:R-:W-:Y:S01]  /*75c0*/  HADD2.F32 R80, -RZ, R80.H1_H1 ;  /* 0x30000050ff507230 */ /* 0x000fe20000004100 */
[----:B------:R-:W-:Y:S01]  /*75d0*/  F2FP.F16.E5M2.UNPACK_B R98, R146 ;  /* 0x00000092ff62723e */ /* 0x000fe200020004ff */
[----:B------:R-:W-:Y:S01]  /*75e0*/  HADD2.F32 R83, -RZ, R84.H0_H0 ;  /* 0x20000054ff537230 */ /* 0x000fe20000004100 */
[----:B------:R-:W-:Y:S01]  /*75f0*/  F2FP.F16.E5M2.UNPACK_B R102, R147 ;  /* 0x00000093ff66723e */ /* 0x000fe200020004ff */
[--C-:B------:R-:W-:Y:S01]  /*7600*/  HADD2.F32 R93, -RZ, R94.reuse.H0_H0 ;  /* 0x2000005eff5d7230 */ /* 0x100fe20000004100 */
[----:B------:R-:W-:Y:S01]  /*7610*/  F2FP.F16.E5M2.UNPACK_B R106, R148 ;  /* 0x00000094ff6a723e */ /* 0x000fe200020004ff */
[C---:B---3--:R-:W-:Y:S01]  /*7620*/  FMUL R0, R70.reuse, R4 ;  /* 0x0000000446007220 */ /* 0x048fe20000400000 */
[C---:B--2---:R-:W-:Y:S01]  /*7630*/  FMUL R2, R70.reuse, R5 ;  /* 0x0000000546027220 */ /* 0x044fe20000400000 */
[C---:B------:R-:W-:Y:S01]  /*7640*/  FMUL R4, R70.reuse, R8 ;  /* 0x0000000846047220 */ /* 0x040fe20000400000 */
[C---:B------:R-:W-:Y:S01]  /*7650*/  FMUL R5, R70.reuse, R9 ;  /* 0x0000000946057220 */ /* 0x040fe20000400000 */
[C---:B------:R-:W-:Y:S01]  /*7660*/  FFMA R0, R73.reuse, R72, R0 ;  /* 0x0000004849007223 */ /* 0x040fe20000000000 */
[C---:B------:R-:W-:Y:S01]  /*7670*/  FFMA R2, R73.reuse, R75, R2 ;  /* 0x0000004b49027223 */ /* 0x040fe20000000002 */
[C---:B------:R-:W-:Y:S01]  /*7680*/  FMUL R8, R70.reuse, R12 ;  /* 0x0000000c46087220 */ /* 0x040fe20000400000 */
[C---:B------:R-:W-:Y:S01]  /*7690*/  FMUL R9, R70.reuse, R13 ;  /* 0x0000000d46097220 */ /* 0x040fe20000400000 */
[C---:B------:R-:W-:Y:S01]  /*76a0*/  FMUL R12, R70.reuse, R16 ;  /* 0x00000010460c7220 */ /* 0x040fe20000400000 */
[C---:B------:R-:W-:Y:S01]  /*76b0*/  FMUL R13, R70.reuse, R17 ;  /* 0x00000011460d7220 */ /* 0x040fe20000400000 */
[C---:B------:R-:W-:Y:S01]  /*76c0*/  FMUL R16, R70.reuse, R20 ;  /* 0x0000001446107220 */ /* 0x040fe20000400000 */
[C---:B------:R-:W-:Y:S01]  /*76d0*/  FMUL R17, R70.reuse, R21 ;  /* 0x0000001546117220 */ /* 0x040fe20000400000 */
[----:B------:R-:W-:Y:S02]  /*76e0*/  HADD2.F32 R94, -RZ, R94.H1_H1 ;  /* 0x3000005eff5e7230 */ /* 0x000fe40000004100 */
[C---:B------:R-:W-:Y:S01]  /*76f0*/  FMUL R20, R70.reuse, R24 ;  /* 0x0000001846147220 */ /* 0x040fe20000400000 */
[C---:B------:R-:W-:Y:S01]  /*7700*/  FMUL R21, R70.reuse, R25 ;  /* 0x0000001946157220 */ /* 0x040fe20000400000 */
[--C-:B------:R-:W-:Y:S02]  /*7710*/  HADD2.F32 R97, -RZ, R98.reuse.H0_H0 ;  /* 0x20000062ff617230 */ /* 0x100fe40000004100 */
[C---:B------:R-:W-:Y:S01]  /*7720*/  FMUL R24, R70.reuse, R28 ;  /* 0x0000001c46187220 */ /* 0x040fe20000400000 */
[----:B------:R-:W-:Y:S02]  /*7730*/  HADD2.F32 R98, -RZ, R98.H1_H1 ;  /* 0x30000062ff627230 */ /* 0x000fe40000004100 */
[C---:B------:R-:W-:Y:S01]  /*7740*/  FMUL R25, R70.reuse, R29 ;  /* 0x0000001d46197220 */ /* 0x040fe20000400000 */
[--C-:B------:R-:W-:Y:S02]  /*7750*/  HADD2.F32 R101, -RZ, R102.reuse.H0_H0 ;  /* 0x20000066ff657230 */ /* 0x100fe40000004100 */
[C---:B------:R-:W-:Y:S01]  /*7760*/  FMUL R28, R70.reuse, R32 ;  /* 0x00000020461c7220 */ /* 0x040fe20000400000 */
[----:B------:R-:W-:Y:S02]  /*7770*/  HADD2.F32 R102, -RZ, R102.H1_H1 ;  /* 0x30000066ff667230 */ /* 0x000fe40000004100 */
[C---:B------:R-:W-:Y:S01]  /*7780*/  FMUL R29, R70.reuse, R33 ;  /* 0x00000021461d7220 */ /* 0x040fe20000400000 */
[--C-:B------:R-:W-:Y:S02]  /*7790*/  HADD2.F32 R105, -RZ, R106.reuse.H0_H0 ;  /* 0x2000006aff697230 */ /* 0x100fe40000004100 */
[C---:B------:R-:W-:Y:S01]  /*77a0*/  FMUL R32, R70.reuse, R36 ;  /* 0x0000002446207220 */ /* 0x040fe20000400000 */
[----:B------:R-:W-:Y:S01]  /*77b0*/  F2FP.F16.E5M2.UNPACK_B R96, R145.H1 ;  /* 0x00000091ff60723e */ /* 0x000fe200030004ff */
[----:B------:R-:W-:Y:S02]  /*77c0*/  HADD2.F32 R106, -RZ, R106.H1_H1 ;  /* 0x3000006aff6a7230 */ /* 0x000fe40000004100 */
[C---:B------:R-:W-:Y:S01]  /*77d0*/  FMUL R33, R70.reuse, R37 ;  /* 0x0000002546217220 */ /* 0x040fe20000400000 */
[C---:B------:R-:W-:Y:S01]  /*77e0*/  FMUL R36, R70.reuse, R40 ;  /* 0x0000002846247220 */ /* 0x040fe20000400000 */
[----:B------:R-:W-:Y:S01]  /*77f0*/  F2FP.F16.E5M2.UNPACK_B R100, R146.H1 ;  /* 0x00000092ff64723e */ /* 0x000fe200030004ff */
        /* <DEDUP_REMOVED lines=8> */
[----:B------:R-:W-:Y:S01]  /*7880*/  F2FP.F16.E5M2.UNPACK_B R110, R149 ;  /* 0x00000095ff6e723e */ /* 0x000fe200020004ff */
[C---:B------:R-:W-:Y:S01]  /*7890*/  FMUL R49, R70.reuse, R53 ;  /* 0x0000003546317220 */ /* 0x040fe20000400000 */
[C---:B------:R-:W-:Y:S01]  /*78a0*/  FMUL R52, R70.reuse, R56 ;  /* 0x0000003846347220 */ /* 0x040fe20000400000 */
[----:B------:R-:W-:Y:S01]  /*78b0*/  F2FP.F16.E5M2.UNPACK_B R112, R149.H1 ;  /* 0x00000095ff70723e */ /* 0x000fe200030004ff */
[C---:B------:R-:W-:Y:S01]  /*78c0*/  FMUL R53, R70.reuse, R57 ;  /* 0x0000003946357220 */ /* 0x040fe20000400000 */
[--C-:B------:R-:W-:Y:S02]  /*78d0*/  HADD2.F32 R109, -RZ, R110.reuse.H0_H0 ;  /* 0x2000006eff6d7230 */ /* 0x100fe40000004100 */
[C---:B------:R-:W-:Y:S01]  /*78e0*/  FMUL R56, R70.reuse, R60 ;  /* 0x0000003c46387220 */ /* 0x040fe20000400000 */
[----:B------:R-:W-:Y:S01]  /*78f0*/  F2FP.F16.E5M2.UNPACK_B R114, R150 ;  /* 0x00000096ff72723e */ /* 0x000fe200020004ff */
[----:B------:R-:W-:Y:S02]  /*7900*/  HADD2.F32 R110, -RZ, R110.H1_H1 ;  /* 0x3000006eff6e7230 */ /* 0x000fe40000004100 */
[C---:B------:R-:W-:Y:S01]  /*7910*/  FMUL R57, R70.reuse, R61 ;  /* 0x0000003d46397220 */ /* 0x040fe20000400000 */
[C---:B------:R-:W-:Y:S01]  /*7920*/  FMUL R60, R70.reuse, R64 ;  /* 0x00000040463c7220 */ /* 0x040fe20000400000 */
[----:B------:R-:W-:Y:S01]  /*7930*/  F2FP.F16.E5M2.UNPACK_B R116, R150.H1 ;  /* 0x00000096ff74723e */ /* 0x000fe200030004ff */
[--C-:B------:R-:W-:Y:S02]  /*7940*/  HADD2.F32 R113, -RZ, R114.reuse.H0_H0 ;  /* 0x20000072ff717230 */ /* 0x100fe40000004100 */
[C---:B------:R-:W-:Y:S01]  /*7950*/  FMUL R61, R70.reuse, R65 ;  /* 0x00000041463d7220 */ /* 0x040fe20000400000 */
[----:B------:R-:W-:Y:S02]  /*7960*/  HADD2.F32 R114, -RZ, R114.H1_H1 ;  /* 0x30000072ff727230 */ /* 0x000fe40000004100 */
[C---:B------:R-:W-:Y:S01]  /*7970*/  FMUL R3, R70.reuse, R6 ;  /* 0x0000000646037220 */ /* 0x040fe20000400000 */
[----:B------:R-:W-:Y:S01]  /*7980*/  F2FP.F16.E5M2.UNPACK_B R118, R151 ;  /* 0x00000097ff76723e */ /* 0x000fe200020004ff */
[C---:B------:R-:W-:Y:S01]  /*7990*/  FMUL R7, R70.reuse, R7 ;  /* 0x0000000746077220 */ /* 0x040fe20000400000 */
[C---:B------:R-:W-:Y:S01]  /*79a0*/  FMUL R6, R70.reuse, R10 ;  /* 0x0000000a46067220 */ /* 0x040fe20000400000 */
[----:B------:R-:W-:Y:S01]  /*79b0*/  F2FP.F16.E5M2.UNPACK_B R120, R151.H1 ;  /* 0x00000097ff78723e */ /* 0x000fe200030004ff */
[C---:B------:R-:W-:Y:S01]  /*79c0*/  FFMA R3, R73.reuse, R74, R3 ;  /* 0x0000004a49037223 */ /* 0x040fe20000000003 */
[C---:B------:R-:W-:Y:S01]  /*79d0*/  FFMA R7, R73.reuse, R76, R7 ;  /* 0x0000004c49077223 */ /* 0x040fe20000000007 */
[----:B------:R-:W-:Y:S01]  /*79e0*/  F2FP.F16.E5M2.UNPACK_B R122, R152 ;  /* 0x00000098ff7a723e */ /* 0x000fe200020004ff */
[C---:B------:R-:W-:Y:S01]  /*79f0*/  FFMA R4, R73.reuse, R77, R4 ;  /* 0x0000004d49047223 */ /* 0x040fe20000000004 */
[C---:B------:R-:W-:Y:S01]  /*7a00*/  FFMA R5, R73.reuse, R78, R5 ;  /* 0x0000004e49057223 */ /* 0x040fe20000000005 */
[----:B------:R-:W-:Y:S01]  /*7a10*/  F2FP.F16.E5M2.UNPACK_B R124, R152.H1 ;  /* 0x00000098ff7c723e */ /* 0x000fe200030004ff */
[----:B------:R-:W-:Y:S01]  /*7a20*/  FFMA R6, R73, R79, R6 ;  /* 0x0000004f49067223 */ /* 0x000fe20000000006 */
[----:B------:R-:W-:Y:S01]  /*7a30*/  F2FP.SATFINITE.E5M2.F32.PACK_AB_MERGE_C R179, R7, R3, RZ ;  /* 0x0000000307b3723e */ /* 0x000fe200048060ff */
[--C-:B------:R-:W-:Y:S02]  /*7a40*/  HADD2.F32 R117, -RZ, R118.reuse.H0_H0 ;  /* 0x20000076ff757230 */ /* 0x100fe40000004100 */
[----:B------:R-:W-:Y:S01]  /*7a50*/  FMUL R11, R70, R11 ;  /* 0x0000000b460b7220 */ /* 0x000fe20000400000 */
[----:B------:R-:W-:Y:S01]  /*7a60*/  HADD2.F32 R118, -RZ, R118.H1_H1 ;  /* 0x30000076ff767230 */ /* 0x000fe20000004100 */
[----:B------:R-:W-:Y:S01]  /*7a70*/  F2FP.SATFINITE.E5M2.F32.PACK_AB_MERGE_C R184, R2, R0, R179 ;  /* 0x0000000002b8723e */ /* 0x000fe200048060b3 */
[--C-:B------:R-:W-:Y:S01]  /*7a80*/  HADD2.F32 R121, -RZ, R122.reuse.H0_H0 ;  /* 0x2000007aff797230 */ /* 0x100fe20000004100 */
[----:B------:R-:W-:Y:S01]  /*7a90*/  IADD3 R179, PT, PT, R183, R178, RZ ;  /* 0x000000b2b7b37210 */ /* 0x000fe20007ffe0ff */
[C---:B------:R-:W-:Y:S01]  /*7aa0*/  FFMA R11, R73.reuse, R80, R11 ;  /* 0x00000050490b7223 */ /* 0x040fe2000000000b */
[C---:B------:R-:W-:Y:S01]  /*7ab0*/  FFMA R8, R73.reuse, R81, R8 ;  /* 0x0000005149087223 */ /* 0x040fe20000000008 */
[----:B------:R-:W-:Y:S01]  /*7ac0*/  FFMA R9, R73, R82, R9 ;  /* 0x0000005249097223 */ /* 0x000fe20000000009 */
[----:B------:R-:W-:Y:S02]  /*7ad0*/  HADD2.F32 R122, -RZ, R122.H1_H1 ;  /* 0x3000007aff7a7230 */ /* 0x000fe40000004100 */
[C---:B------:R-:W-:Y:S01]  /*7ae0*/  FMUL R10, R70.reuse, R14 ;  /* 0x0000000e460a7220 */ /* 0x040fe20000400000 */
[----:B------:R-:W-:Y:S01]  /*7af0*/  HADD2.F32 R84, -RZ, R84.H1_H1 ;  /* 0x30000054ff547230 */ /* 0x000fe20000004100 */
[----:B------:R-:W-:Y:S01]  /*7b00*/  F2FP.SATFINITE.E5M2.F32.PACK_AB_MERGE_C R185, R11, R6, RZ ;  /* 0x000000060bb9723e */ /* 0x000fe200048060ff */
[C---:B------:R-:W-:Y:S01]  /*7b10*/  FMUL R15, R70.reuse, R15 ;  /* 0x0000000f460f7220 */ /* 0x040fe20000400000 */
[--C-:B------:R-:W-:Y:S02]  /*7b20*/  HADD2.F32 R87, -RZ, R88.reuse.H0_H0 ;  /* 0x20000058ff577230 */ /* 0x100fe40000004100 */
[----:B------:R-:W-:Y:S01]  /*7b30*/  FFMA R10, R73, R83, R10 ;  /* 0x00000053490a7223 */ /* 0x000fe2000000000a */
[----:B------:R-:W-:Y:S01]  /*7b40*/  F2FP.SATFINITE.E5M2.F32.PACK_AB_MERGE_C R185, R5, R4, R185 ;  /* 0x0000000405b9723e */ /* 0x000fe200048060b9 */
[C---:B------:R-:W-:Y:S01]  /*7b50*/  FFMA R15, R73.reuse, R84, R15 ;  /* 0x00000054490f7223 */ /* 0x040fe2000000000f */
[C---:B------:R-:W-:Y:S01]  /*7b60*/  FFMA R12, R73.reuse, R85, R12 ;  /* 0x00000055490c7223 */ /* 0x040fe2000000000c */
[----:B------:R-:W-:Y:S01]  /*7b70*/  FFMA R13, R73, R86, R13 ;  /* 0x00000056490d7223 */ /* 0x000fe2000000000d */
[----:B------:R-:W-:Y:S02]  /*7b80*/  HADD2.F32 R88, -RZ, R88.H1_H1 ;  /* 0x30000058ff587230 */ /* 0x000fe40000004100 */
[C---:B------:R-:W-:Y:S01]  /*7b90*/  FMUL R14, R70.reuse, R18 ;  /* 0x00000012460e7220 */ /* 0x040fe20000400000 */
[----:B------:R-:W-:Y:S01]  /*7ba0*/  F2FP.F16.E5M2.UNPACK_B R126, R153 ;  /* 0x00000099ff7e723e */ /* 0x000fe200020004ff */
[C---:B------:R-:W-:Y:S01]  /*7bb0*/  FMUL R19, R70.reuse, R19 ;  /* 0x0000001346137220 */ /* 0x040fe20000400000 */
[----:B------:R-:W-:Y:S01]  /*7bc0*/  HADD2.F32 R91, -RZ, R92.H0_H0 ;  /* 0x2000005cff5b7230 */ /* 0x000fe20000004100 */
[----:B------:R-:W-:Y:S01]  /*7bd0*/  F2FP.SATFINITE.E5M2.F32.PACK_AB_MERGE_C R186, R15, R10, RZ ;  /* 0x0000000a0fba723e */ /* 0x000fe200048060ff */
[C---:B------:R-:W-:Y:S01]  /*7be0*/  FFMA R14, R73.reuse, R87, R14 ;  /* 0x00000057490e7223 */ /* 0x040fe2000000000e */
[C---:B------:R-:W-:Y:S01]  /*7bf0*/  FFMA R19, R73.reuse, R88, R19 ;  /* 0x0000005849137223 */ /* 0x040fe20000000013 */
[C---:B------:R-:W-:Y:S01]  /*7c00*/  FFMA R16, R73.reuse, R89, R16 ;  /* 0x0000005949107223 */ /* 0x040fe20000000010 */
[----:B------:R-:W-:Y:S01]  /*7c10*/  F2FP.F16.E5M2.UNPACK_B R128, R153.H1 ;  /* 0x00000099ff80723e */ /* 0x000fe200030004ff */
[----:B------:R-:W-:Y:S01]  /*7c20*/  FFMA R17, R73, R90, R17 ;  /* 0x0000005a49117223 */ /* 0x000fe20000000011 */
[----:B------:R-:W-:Y:S01]  /*7c30*/  F2FP.SATFINITE.E5M2.F32.PACK_AB_MERGE_C R186, R9, R8, R186 ;  /* 0x0000000809ba723e */ /* 0x000fe200048060ba */
[--C-:B------:R-:W-:Y:S01]  /*7c40*/  HADD2.F32 R125, -RZ, R126.reuse.H0_H0 ;  /* 0x2000007eff7d7230 */ /* 0x100fe20000004100 */
[----:B------:R-:W-:Y:S01]  /*7c50*/  F2FP.SATFINITE.E5M2.F32.PACK_AB_MERGE_C R187, R19, R14, RZ ;  /* 0x0000000e13bb723e */ /* 0x000fe200048060ff */
[----:B------:R-:W-:Y:S02]  /*7c60*/  HADD2.F32 R126, -RZ, R126.H1_H1 ;  /* 0x3000007eff7e7230 */ /* 0x000fe40000004100 */
[C---:B------:R-:W-:Y:S01]  /*7c70*/  FMUL R18, R70.reuse, R22 ;  /* 0x0000001646127220 */ /* 0x040fe20000400000 */
[----:B------:R-:W-:Y:S01]  /*7c80*/  HADD2.F32 R92, -RZ, R92.H1_H1 ;  /* 0x3000005cff5c7230 */ /* 0x000fe20000004100 */
[----:B------:R-:W-:Y:S01]  /*7c90*/  F2FP.SATFINITE.E5M2.F32.PACK_AB_MERGE_C R187, R13, R12, R187 ;  /* 0x0000000c0dbb723e */ /* 0x000fe200048060bb */
[C---:B------:R-:W-:Y:S01]  /*7ca0*/  FMUL R23, R70.reuse, R23 ;  /* 0x0000001746177220 */ /* 0x040fe20000400000 */
[--C-:B------:R-:W-:Y:S02]  /*7cb0*/  HADD2.F32 R95, -RZ, R96.reuse.H0_H0 ;  /* 0x20000060ff5f7230 */ /* 0x100fe40000004100 */
[C---:B------:R-:W-:Y:S01]  /*7cc0*/  FFMA R18, R73.reuse, R91, R18 ;  /* 0x0000005b49127223 */ /* 0x040fe20000000012 */
[----:B------:R-:W-:Y:S01]  /*7cd0*/  HADD2.F32 R96, -RZ, R96.H1_H1 ;  /* 0x30000060ff607230 */ /* 0x000fe20000004100 */
[----:B------:R1:W-:Y:S01]  /*7ce0*/  STS.128 [R137+UR44+0x8400], R184 ;  /* 0x008400b889007988 */ /* 0x0003e20008000c2c */
[C---:B------:R-:W-:Y:S01]  /*7cf0*/  FFMA R23, R73.reuse, R92, R23 ;  /* 0x0000005c49177223 */ /* 0x040fe20000000017 */
[C---:B------:R-:W-:Y:S01]  /*7d00*/  FFMA R20, R73.reuse, R93, R20 ;  /* 0x0000005d49147223 */ /* 0x040fe20000000014 */
[----:B------:R-:W-:Y:S01]  /*7d10*/  FFMA R21, R73, R94, R21 ;  /* 0x0000005e49157223 */ /* 0x000fe20000000015 */
        /* <DEDUP_REMOVED lines=20> */
[----:B------:R-:W-:Y:S02]  /*7e60*/  HADD2.F32 R104, -RZ, R104.H1_H1 ;  /* 0x30000068ff687230 */ /* 0x000fe40000004100 */
        /* <DEDUP_REMOVED lines=24> */
[----:B------:R1:W-:Y:S01]  /*7ff0*/  STS.128 [R178+0x8010], R192 ;  /* 0x008010c0b2007388 */ /* 0x0003e20000000c00 */
[C---:B------:R-:W-:Y:S01]  /*8000*/  FFMA R39, R73.reuse, R108, R39 ;  /* 0x0000006c49277223 */ /* 0x040fe20000000027 */
[C---:B------:R-:W-:Y:S01]  /*8010*/  FFMA R36, R73.reuse, R109, R36 ;  /* 0x0000006d49247223 */ /* 0x040fe20000000024 */
[----:B------:R-:W-:Y:S01]  /*8020*/  FFMA R37, R73, R110, R37 ;  /* 0x0000006e49257223 */ /* 0x000fe20000000025 */
[----:B------:R-:W-:Y:S01]  /*8030*/  FMUL R38, R70, R42 ;  /* 0x0000002a46267220 */ /* 0x000fe20000400000 */
[----:B------:R-:W-:Y:S01]  /*8040*/  ISETP.NE.AND P0, PT, R176, RZ, PT ;  /* 0x000000ffb000720c */ /* 0x000fe20003f05270 */
[C---:B------:R-:W-:Y:S01]  /*8050*/  FMUL R43, R70.reuse, R43 ;  /* 0x0000002b462b7220 */ /* 0x040fe20000400000 */
[--C-:B------:R-:W-:Y:S01]  /*8060*/  HADD2.F32 R115, -RZ, R116.reuse.H0_H0 ;  /* 0x20000074ff737230 */ /* 0x100fe20000004100 */
[----:B------:R-:W-:Y:S01]  /*8070*/  F2FP.SATFINITE.E5M2.F32.PACK_AB_MERGE_C R196, R39, R34, RZ ;  /* 0x0000002227c4723e */ /* 0x000fe200048060ff */
[C---:B------:R-:W-:Y:S01]  /*8080*/  FFMA R38, R73.reuse, R111, R38 ;  /* 0x0000006f49267223 */ /* 0x040fe20000000026 */
[C---:B------:R-:W-:Y:S01]  /*8090*/  FFMA R43, R73.reuse, R112, R43 ;  /* 0x00000070492b7223 */ /* 0x040fe2000000002b */
[----:B------:R-:W-:Y:S01]  /*80a0*/  FFMA R40, R73, R113, R40 ;  /* 0x0000007149287223 */ /* 0x000fe20000000028 */
[----:B------:R-:W-:Y:S01]  /*80b0*/  F2FP.SATFINITE.E5M2.F32.PACK_AB_MERGE_C R196, R33, R32, R196 ;  /* 0x0000002021c4723e */ /* 0x000fe200048060c4 */
[----:B------:R-:W-:Y:S01]  /*80c0*/  FFMA R41, R73, R114, R41 ;  /* 0x0000007249297223 */ /* 0x000fe20000000029 */
[----:B------:R-:W-:Y:S01]  /*80d0*/  HADD2.F32 R116, -RZ, R116.H1_H1 ;  /* 0x30000074ff747230 */ /* 0x000fe20000004100 */
[----:B------:R-:W-:Y:S01]  /*80e0*/  F2FP.SATFINITE.E5M2.F32.PACK_AB_MERGE_C R197, R43, R38, RZ ;  /* 0x000000262bc5723e */ /* 0x000fe200048060ff */
[C---:B------:R-:W-:Y:S01]  /*80f0*/  FMUL R42, R70.reuse, R46 ;  /* 0x0000002e462a7220 */ /* 0x040fe20000400000 */
[C---:B------:R-:W-:Y:S01]  /*8100*/  FMUL R47, R70.reuse, R47 ;  /* 0x0000002f462f7220 */ /* 0x040fe20000400000 */
[--C-:B------:R-:W-:Y:S01]  /*8110*/  HADD2.F32 R119, -RZ, R120.reuse.H0_H0 ;  /* 0x20000078ff777230 */ /* 0x100fe20000004100 */
[----:B------:R-:W-:Y:S01]  /*8120*/  F2FP.SATFINITE.E5M2.F32.PACK_AB_MERGE_C R197, R37, R36, R197 ;  /* 0x0000002425c5723e */ /* 0x000fe200048060c5 */
[C---:B------:R-:W-:Y:S01]  /*8130*/  FFMA R42, R73.reuse, R115, R42 ;  /* 0x00000073492a7223 */ /* 0x040fe2000000002a */
[C---:B------:R-:W-:Y:S01]  /*8140*/  FFMA R47, R73.reuse, R116, R47 ;  /* 0x00000074492f7223 */ /* 0x040fe2000000002f */
[----:B------:R-:W-:Y:S01]  /*8150*/  FFMA R44, R73, R117, R44 ;  /* 0x00000075492c7223 */ /* 0x000fe2000000002c */
[----:B------:R-:W-:Y:S01]  /*8160*/  ISETP.NE.AND P6, PT, R189, RZ, PT ;  /* 0x000000ffbd00720c */ /* 0x000fe20003fc5270 */
[----:B------:R-:W-:Y:S01]  /*8170*/  FFMA R45, R73, R118, R45 ;  /* 0x00000076492d7223 */ /* 0x000fe2000000002d */
[----:B------:R-:W-:Y:S01]  /*8180*/  HADD2.F32 R120, -RZ, R120.H1_H1 ;  /* 0x30000078ff787230 */ /* 0x000fe20000004100 */
[----:B------:R-:W-:Y:S01]  /*8190*/  F2FP.SATFINITE.E5M2.F32.PACK_AB_MERGE_C R198, R47, R42, RZ ;  /* 0x0000002a2fc6723e */ /* 0x000fe200048060ff */
[C---:B------:R-:W-:Y:S01]  /*81a0*/  FMUL R46, R70.reuse, R50 ;  /* 0x00000032462e7220 */ /* 0x040fe20000400000 */
[C---:B------:R-:W-:Y:S01]  /*81b0*/  FMUL R51, R70.reuse, R51 ;  /* 0x0000003346337220 */ /* 0x040fe20000400000 */
[--C-:B------:R-:W-:Y:S02]  /*81c0*/  HADD2.F32 R123, -RZ, R124.reuse.H0_H0 ;  /* 0x2000007cff7b7230 */ /* 0x100fe40000004100 */
[C---:B------:R-:W-:Y:S01]  /*81d0*/  FMUL R50, R70.reuse, R54 ;  /* 0x0000003646327220 */ /* 0x040fe20000400000 */
[C---:B------:R-:W-:Y:S01]  /*81e0*/  FFMA R46, R73.reuse, R119, R46 ;  /* 0x00000077492e7223 */ /* 0x040fe2000000002e */
[----:B------:R-:W-:Y:S02]  /*81f0*/  HADD2.F32 R124, -RZ, R124.H1_H1 ;  /* 0x3000007cff7c7230 */ /* 0x000fe40000004100 */
[C---:B------:R-:W-:Y:S01]  /*8200*/  FFMA R51, R73.reuse, R120, R51 ;  /* 0x0000007849337223 */ /* 0x040fe20000000033 */
[C---:B------:R-:W-:Y:S01]  /*8210*/  FMUL R55, R70.reuse, R55 ;  /* 0x0000003746377220 */ /* 0x040fe20000400000 */
[C---:B------:R-:W-:Y:S01]  /*8220*/  FFMA R48, R73.reuse, R121, R48 ;  /* 0x0000007949307223 */ /* 0x040fe20000000030 */
[C---:B------:R-:W-:Y:S01]  /*8230*/  FFMA R49, R73.reuse, R122, R49 ;  /* 0x0000007a49317223 */ /* 0x040fe20000000031 */
[--C-:B------:R-:W-:Y:S02]  /*8240*/  HADD2.F32 R127, -RZ, R128.reuse.H0_H0 ;  /* 0x20000080ff7f7230 */ /* 0x100fe40000004100 */
[C---:B------:R-:W-:Y:S01]  /*8250*/  FFMA R50, R73.reuse, R123, R50 ;  /* 0x0000007b49327223 */ /* 0x040fe20000000032 */
[----:B------:R-:W-:Y:S02]  /*8260*/  HADD2.F32 R128, -RZ, R128.H1_H1 ;  /* 0x30000080ff807230 */ /* 0x000fe40000004100 */
[C---:B------:R-:W-:Y:S01]  /*8270*/  FMUL R54, R70.reuse, R58 ;  /* 0x0000003a46367220 */ /* 0x040fe20000400000 */
        /* <DEDUP_REMOVED lines=16> */
[----:B------:R-:W-:Y:S01]  /*8380*/  FFMA R63, R73, R132, R63 ;  /* 0x00000084493f7223 */ /* 0x000fe2000000003f */
[----:B------:R-:W-:Y:S01]  /*8390*/  FMUL R67, R70, R67 ;  /* 0x0000004346437220 */ /* 0x000fe20000400000 */
[----:B------:R-:W-:Y:S01]  /*83a0*/  F2FP.SATFINITE.E5M2.F32.PACK_AB_MERGE_C R199, R51, R46, RZ ;  /* 0x0000002e33c7723e */ /* 0x000fe200048060ff */
[C---:B------:R-:W-:Y:S01]  /*83b0*/  FFMA R60, R73.reuse, R133, R60 ;  /* 0x00000085493c7223 */ /* 0x040fe2000000003c */
[C---:B------:R-:W-:Y:S01]  /*83c0*/  FFMA R61, R73.reuse, R134, R61 ;  /* 0x00000086493d7223 */ /* 0x040fe2000000003d */
[C---:B------:R-:W-:Y:S01]  /*83d0*/  FFMA R62, R73.reuse, R135, R62 ;  /* 0x00000087493e7223 */ /* 0x040fe2000000003e */
[----:B------:R-:W-:Y:S01]  /*83e0*/  FFMA R67, R73, R136, R67 ;  /* 0x0000008849437223 */ /* 0x000fe20000000043 */
[----:B------:R-:W-:Y:S02]  /*83f0*/  F2FP.SATFINITE.E5M2.F32.PACK_AB_MERGE_C R198, R41, R40, R198 ;  /* 0x0000002829c6723e */ /* 0x000fe400048060c6 */
[----:B------:R-:W-:Y:S02]  /*8400*/  F2FP.SATFINITE.E5M2.F32.PACK_AB_MERGE_C R199, R45, R44, R199 ;  /* 0x0000002c2dc7723e */ /* 0x000fe400048060c7 */
[----:B------:R-:W-:Y:S02]  /*8410*/  F2FP.SATFINITE.E5M2.F32.PACK_AB_MERGE_C R200, R55, R50, RZ ;  /* 0x0000003237c8723e */ /* 0x000fe400048060ff */
[----:B------:R-:W-:Y:S01]  /*8420*/  F2FP.SATFINITE.E5M2.F32.PACK_AB_MERGE_C R201, R59, R54, RZ ;  /* 0x000000363bc9723e */ /* 0x000fe200048060ff */
[----:B------:R1:W-:Y:S01]  /*8430*/  STS.128 [R180+0x8020], R196 ;  /* 0x008020c4b4007388 */ /* 0x0003e20000000c00 */
[----:B------:R-:W-:Y:S02]  /*8440*/  F2FP.SATFINITE.E5M2.F32.PACK_AB_MERGE_C R202, R63, R58, RZ ;  /* 0x0000003a3fca723e */ /* 0x000fe400048060ff */
[----:B------:R-:W-:Y:S02]  /*8450*/  F2FP.SATFINITE.E5M2.F32.PACK_AB_MERGE_C R203, R67, R62, RZ ;  /* 0x0000003e43cb723e */ /* 0x000fe400048060ff */
[----:B------:R-:W-:Y:S02]  /*8460*/  F2FP.SATFINITE.E5M2.F32.PACK_AB_MERGE_C R200, R49, R48, R200 ;  /* 0x0000003031c8723e */ /* 0x000fe400048060c8 */
[----:B------:R-:W-:Y:S02]  /*8470*/  F2FP.SATFINITE.E5M2.F32.PACK_AB_MERGE_C R201, R53, R52, R201 ;  /* 0x0000003435c9723e */ /* 0x000fe400048060c9 */
[----:B------:R-:W-:Y:S02]  /*8480*/  F2FP.SATFINITE.E5M2.F32.PACK_AB_MERGE_C R202, R57, R56, R202 ;  /* 0x0000003839ca723e */ /* 0x000fe400048060ca */
[----:B------:R-:W-:Y:S02]  /*8490*/  F2FP.SATFINITE.E5M2.F32.PACK_AB_MERGE_C R203, R61, R60, R203 ;  /* 0x0000003c3dcb723e */ /* 0x000fe400048060cb */
[----:B------:R-:W-:Y:S02]  /*84a0*/  LEA R191, R168, UR44, 0x3 ;  /* 0x0000002ca8bf7c11 */ /* 0x000fe4000f8e18ff */
[----:B------:R-:W-:Y:S01]  /*84b0*/  @P6 SHF.L.U32 R204, R167, 0x1f, RZ ;  /* 0x0000001fa7cc6819 */ /* 0x000fe200000006ff */
[----:B------:R1:W-:Y:S01]  /*84c0*/  STS.128 [R179+0x8010], R200 ;  /* 0x008010c8b3007388 */ /* 0x0003e20000000c00 */
[----:B------:R-:W-:Y:S01]  /*84d0*/  @!PT LDS RZ, [RZ] ;  /* 0x00000000fffff984 */ /* 0x000fe20000000800 */
[----:B------:R-:W-:Y:S01]  /*84e0*/  @!PT LDS RZ, [RZ] ;  /* 0x00000000fffff984 */ /* 0x000fe20000000800 */
[----:B------:R-:W-:Y:S01]  /*84f0*/  @!PT LDS RZ, [RZ] ;  /* 0x00000000fffff984 */ /* 0x000fe20000000800 */
[----:B------:R-:W-:Y:S01]  /*8500*/  @!PT LDS RZ, [RZ] ;  /* 0x00000000fffff984 */ /* 0x000fe20000000800 */
[----:B------:R2:W-:Y:S07]  /*8510*/  MEMBAR.ALL.CTA ;  /* 0x0000000000007992 */ /* 0x0005ee0000008000 */
[----:B--2---:R-:W2:Y:S02]  /*8520*/  FENCE.VIEW.ASYNC.S ;  /* 0x00000000000073c6 */ /* 0x004ea40000000000 */
[----:B--2---:R-:W-:Y:S06]  /*8530*/  BAR.SYNC.DEFER_BLOCKING 0x1, 0x80 ;  /* 0x0042000000007b1d */ /* 0x004fec0000010000 */
[----:B------:R-:W-:Y:S05]  /*8540*/  @P0 BRA `(.L_x_135) ;  /* 0x0000000000280947 */ /* 0x000fea0003800000 */
[----:B------:R-:W-:Y:S01]  /*8550*/  UIADD3 UR4, UPT, UPT, UR44, 0x8400, URZ ;  /* 0x000084002c047890 */ /* 0x000fe2000fffe0ff */
[----:B------:R-:W-:Y:S05]  /*8560*/  UMOV UR51, UR36 ;  /* 0x0000002400337c82 */ /* 0x000fea0008000000 */
[----:B------:R-:W-:Y:S01]  /*8570*/  MOV R175, UR4 ;  /* 0x0000000400af7c02 */ /* 0x000fe20008000f00 */
[----:B------:R-:W-:Y:S03]  /*8580*/  UIADD3 UR4, UP0, UPT, UR62, 0x680, URZ ;  /* 0x000006803e047890 */ /* 0x000fe6000ff1e0ff */
[----:B------:R-:W-:Y:S01]  /*8590*/  R2UR UR48, R175 ;  /* 0x00000000af3072ca */ /* 0x000fe200000e0000 */
[----:B------:R-:W-:Y:S11]  /*85a0*/  UIADD3.X UR5, UPT, UPT, URZ, UR63, URZ, UP0, !UPT ;  /* 0x0000003fff057290 */ /* 0x000ff600087fe4ff */
[----:B------:R-:W-:Y:S01]  /*85b0*/  @!UPT UIADD3 URZ, UPT, UPT, URZ, URZ, URZ ;  /* 0x000000fffffff290 */ /* 0x000fe2000fffe0ff */
[----:B------:R2:W-:Y:S01]  /*85c0*/  UTMASTG.3D [UR48], [UR4] ;  /* 0x00000030040073b5 */ /* 0x0005e20008010000 */
[----:B------:R0:W-:Y:S01]  /*85d0*/  UTMACMDFLUSH ;  /* 0x00000000000079b7 */ /* 0x0001e20000000000 */
[----:B--2---:R-:W-:Y:S04]  /*85e0*/  DEPBAR.LE SB0, 0x1 ;  /* 0x000080400000791a */ /* 0x004fe80000000000 */
.L_x_135:
[----:B------:R-:W-:Y:S05]  /*85f0*/  BSYNC.RECONVERGENT B0 ;  /* 0x0000000000007941 */ /* 0x000fea0003800200 */
.L_x_134:
[----:B------:R-:W-:Y:S06]  /*8600*/  BAR.SYNC.DEFER_BLOCKING 0x1, 0x80 ;  /* 0x0042000000007b1d */ /* 0x000fec0000010000 */
[----:B------:R-:W2:Y:S01]  /*8610*/  @P6 SYNCS.PHASECHK.TRANS64.TRYWAIT P0, [R191+URZ+0x160], R204 ;  /* 0x000160ccbf0065a7 */ /* 0x000ea200080011ff */
[----:B------:R-:W-:Y:S01]  /*8620*/  BSSY B1, `(.L_x_136) ;  /* 0x0000023000017945 */ /* 0x000fe20003800000 */
[----:B--2---:R-:W-:Y:S03]  /*8630*/  @P6 SEL R181, RZ, 0x1, !P0 ;  /* 0x00000001ffb56807 */ /* 0x004fe60004000000 */
[----:B------:R-:W-:Y:S05]  /*8640*/  @!P6 BRA `(.L_x_137) ;  /* 0x000000000080e947 */ /* 0x000fea0003800000 */
[----:B------:R-:W-:Y:S01]  /*8650*/  ISETP.NE.AND P1, PT, R182, RZ, PT ;  /* 0x000000ffb600720c */ /* 0x000fe20003f25270 */
[----:B------:R-:W-:Y:S01]  /*8660*/  BSSY B0, `(.L_x_138) ;  /* 0x000000a000007945 */ /* 0x000fe20003800000 */
[----:B------:R-:W-:Y:S11]  /*8670*/  ISETP.NE.AND P0, PT, R181, RZ, PT ;  /* 0x000000ffb500720c */ /* 0x000ff60003f05270 */
[----:B------:R-:W-:Y:S04]  /*8680*/  @P1 IMAD R3, R168, 0x2000, R173 ;  /* 0x00002000a8031824 */ /* 0x000fe800078e02ad */
[C---:B------:R-:W-:Y:S01]  /*8690*/  @P1 IMAD.IADD R6, R3.reuse, 0x1, R188 ;  /* 0x0000000103061824 */ /* 0x040fe200078e02bc */
[----:B------:R-:W-:Y:S03]  /*86a0*/  @P1 IADD3 R4, PT, PT, R3, R190, RZ ;  /* 0x000000be03041210 */ /* 0x000fe60007ffe0ff */
[----:B------:R-:W-:Y:S01]  /*86b0*/  @P1 IMAD.IADD R2, R183, 0x1, R6 ;  /* 0x00000001b7021824 */ /* 0x000fe200078e0206 */
[----:B------:R-:W-:Y:S06]  /*86c0*/  @P0 BRA `(.L_x_139) ;  /* 0x00000000000c0947 */ /* 0x000fec0003800000 */
[----:B------:R-:W-:Y:S04]  /*86d0*/  SHF.L.U32 R0, R167, 0x1f, RZ ;  /* 0x0000001fa7007819 */ /* 0x000fe800000006ff */
[----:B------:R-:W2:Y:S02]  /*86e0*/  SYNCS.PHASECHK.TRANS64.TRYWAIT P0, [R191+URZ+0x160], R0 ;  /* 0x00016000bf0075a7 */ /* 0x000ea400080011ff */
[----:B--2---:R-:W-:Y:S05]  /*86f0*/  @!P0 BRA `(.L_x_140) ;  /* 0x0000005000d48947 */ /* 0x004fea0003800000 */
.L_x_139:
[----:B------:R-:W-:Y:S05]  /*8700*/  BSYNC B0 ;  /* 0x0000000000007941 */ /* 0x000fea0003800000 */
.L_x_138:
[----:B------:R-:W-:Y:S01]  /*8710*/  ISETP.NE.AND P0, PT, R182, RZ, PT ;  /* 0x000000ffb600720c */ /* 0x000fe20003f05270 */
[----:B--2---:R-:W-:Y:S02]  /*8720*/  VIADD R191, R191, 0x180 ;  /* 0x00000180bfbf7836 */ /* 0x004fe40000000000 */
[----:B------:R-:W-:Y:S02]  /*8730*/  IMAD.U32 R0, RZ, RZ, UR45 ;  /* 0x0000002dff007e24 */ /* 0x000fe4000f8e00ff */
[----:B------:R-:W-:Y:S03]  /*8740*/  VIADD R168, R168, 0x1 ;  /* 0x00000001a8a87836 */ /* 0x000fe60000000000 */
[----:B------:R-:W-:Y:S05]  /*8750*/  PRMT R0, R0, 0x654, R191 ;  /* 0x0000065400007816 */ /* 0x000fea00000000bf */
[----:B------:R2:W3:Y:S04]  /*8760*/  @P0 LDS.128 R140, [R3] ;  /* 0x00000000038c0984 */ /* 0x0004e80000000c00 */
[----:B------:R2:W4:Y:S04]  /*8770*/  @P0 LDS.128 R148, [R4+0x20] ;  /* 0x0000200004940984 */ /* 0x0005280000000c00 */
        /* <DEDUP_REMOVED lines=12> */
[----:B--234-:R-:W-:Y:S02]  /*8840*/  LOP3.LUT R167, R167, R0, RZ, 0x3c, !PT ;  /* 0x00000000a7a77212 */ /* 0x01cfe400078e3cff */
.L_x_137:
[----:B------:R-:W-:Y:S05]  /*8850*/  BSYNC B1 ;  /* 0x0000000000017941 */ /* 0x000fea0003800000 */
.L_x_136:
[----:B------:R-:W-:Y:S01]  /*8860*/  VIADD R0, R71, 0x40 ;  /* 0x0000004047007836 */ /* 0x000fe20000000000 */
[----:B------:R-:W-:Y:S04]  /*8870*/  BSSY.RECONVERGENT B6, `(.L_x_141) ;  /* 0x0000015000067945 */ /* 0x000fe80003800200 */
[----:B------:R-:W-:Y:S04]  /*8880*/  SHF.R.U32.HI R0, RZ, 0x15, R0 ;  /* 0x00000015ff007819 */ /* 0x000fe80000011600 */
[----:B------:R-:W-:Y:S11]  /*8890*/  LOP3.LUT P0, RZ, R0, 0x3, R159, 0x48, !PT ;  /* 0x0000000300ff7812 */ /* 0x000ff6000780489f */
[----:B------:R-:W-:Y:S02]  /*88a0*/  @!UPT UIADD3 URZ, UPT, UPT, URZ, URZ, URZ ;  /* 0x000000fffffff290 */ /* 0x000fe4000fffe0ff */
        /* <DEDUP_REMOVED lines=8> */
[----:B------:R-:W5:Y:S01]  /*8930*/  LDCU.64 UR4, c[0x4][0x18] ;  /* 0x01000300ff0477ac */ /* 0x000f620008000a00 */
[----:B--2---:R-:W-:Y:S01]  /*8940*/  MOV R5, UR9 ;  /* 0x0000000900057c02 */ /* 0x004fe20008000f00 */
[----:B------:R-:W-:Y:S01]  /*8950*/  IMAD.U32 R4, RZ, RZ, UR8 ;  /* 0x00000008ff047e24 */ /* 0x000fe2000f8e00ff */
[----:B---3--:R-:W-:Y:S01]  /*8960*/  MOV R7, UR7 ;  /* 0x0000000700077c02 */ /* 0x008fe20008000f00 */
[----:B------:R-:W-:Y:S01]  /*8970*/  IMAD.U32 R6, RZ, RZ, UR6 ;  /* 0x00000006ff067e24 */ /* 0x000fe2000f8e00ff */
[----:B-----5:R-:W-:Y:S01]  /*8980*/  MOV R11, UR5 ;  /* 0x00000005000b7c02 */ /* 0x020fe20008000f00 */
[----:B------:R-:W-:Y:S02]  /*8990*/  IMAD.U32 R10, RZ, RZ, UR4 ;  /* 0x00000004ff0a7e24 */ /* 0x000fe4000f8e00ff */
[----:B------:R-:W-:Y:S07]  /*89a0*/  LEPC R20, `(.L_x_142) ;  /* 0x000000001014794e */ /* 0x000fee0000000000 */
[----:B-1--4-:R-:W-:Y:S05]  /*89b0*/  CALL.ABS.NOINC R2 ;  /* 0x0000000002007343 */ /* 0x012fea0003c00000 */
.L_x_142:
[----:B------:R-:W-:Y:S05]  /*89c0*/  BSYNC.RECONVERGENT B6 ;  /* 0x0000000000067941 */ /* 0x000fea0003800200 */
.L_x_141:
[----:B------:R-:W-:Y:S01]  /*89d0*/  F2FP.F16.E5M2.UNPACK_B R4, R141 ;  /* 0x0000008dff04723e */ /* 0x000fe200020004ff */
[----:B------:R-:W-:Y:S05]  /*89e0*/  WARPSYNC.ALL ;  /* 0x0000000000007948 */ /* 0x000fea0003800000 */
[----:B------:R-:W-:Y:S01]  /*89f0*/  R2UR UR4, R71 ;  /* 0x00000000470472ca */ /* 0x000fe200000e0000 */
[--C-:B------:R-:W-:Y:S01]  /*8a00*/  HADD2.F32 R78, -RZ, R4.reuse.H0_H0 ;  /* 0x20000004ff4e7230 */ /* 0x100fe20000004100 */
[-C--:B------:R-:W-:Y:S01]  /*8a10*/  F2FP.F16.E5M2.UNPACK_B R0, R140.reuse ;  /* 0x0000008cff00723e */ /* 0x080fe200020004ff */
[----:B------:R-:W-:Y:S01]  /*8a20*/  HADD2.F32 R75, -RZ, R4.H1_H1 ;  /* 0x30000004ff4b7230 */ /* 0x000fe20000004100 */
[----:B------:R-:W-:Y:S01]  /*8a30*/  F2FP.F16.E5M2.UNPACK_B R4, R143 ;  /* 0x0000008fff04723e */ /* 0x000fe200020004ff */
[----:B------:R-:W-:Y:S01]  /*8a40*/  BSSY.RECONVERGENT B0, `(.L_x_143) ;  /* 0x0000116000007945 */ /* 0x000fe20003800200 */
[----:B------:R-:W-:Y:S01]  /*8a50*/  F2FP.F16.E5M2.UNPACK_B R3, R140.H1 ;  /* 0x0000008cff03723e */ /* 0x000fe200030004ff */
[--C-:B------:R-:W-:Y:S01]  /*8a60*/  HADD2.F32 R2, -RZ, R0.reuse.H0_H0 ;  /* 0x20000000ff027230 */ /* 0x100fe20000004100 */
[----:B-1----:R-:W-:Y:S01]  /*8a70*/  F2FP.F16.E5M2.UNPACK_B R127, R154 ;  /* 0x0000009aff7f723e */ /* 0x002fe200020004ff */
[----:B------:R-:W-:Y:S01]  /*8a80*/  HADD2.F32 R72, -RZ, R0.H1_H1 ;  /* 0x30000000ff487230 */ /* 0x000fe20000004100 */
[----:B------:R-:W-:Y:S01]  /*8a90*/  F2FP.F16.E5M2.UNPACK_B R0, R141.H1 ;  /* 0x0000008dff00723e */ /* 0x000fe200030004ff */
[--C-:B------:R-:W-:Y:S01]  /*8aa0*/  HADD2.F32 R74, -RZ, R3.reuse.H0_H0 ;  /* 0x20000003ff4a7230 */ /* 0x100fe20000004100 */
[----:B------:R-:W-:Y:S01]  /*8ab0*/  F2FP.F16.E5M2.UNPACK_B R117, R151.H1 ;  /* 0x00000097ff75723e */ /* 0x000fe200030004ff */
[----:B------:R-:W-:Y:S01]  /*8ac0*/  HADD2.F32 R76, -RZ, R3.H1_H1 ;  /* 0x30000003ff4c7230 */ /* 0x000fe20000004100 */
[-C--:B------:R-:W-:Y:S01]  /*8ad0*/  F2FP.F16.E5M2.UNPACK_B R3, R142.reuse ;  /* 0x0000008eff03723e */ /* 0x080fe200020004ff */
[--C-:B------:R-:W-:Y:S01]  /*8ae0*/  HADD2.F32 R80, -RZ, R0.reuse.H0_H0 ;  /* 0x20000000ff507230 */ /* 0x100fe20000004100 */
[----:B------:R-:W-:Y:S01]  /*8af0*/  ISETP.NE.AND P0, PT, R176, RZ, PT ;  /* 0x000000ffb000720c */ /* 0x000fe20003f05270 */
[----:B------:R-:W-:Y:S01]  /*8b00*/  HADD2.F32 R77, -RZ, R0.H1_H1 ;  /* 0x30000000ff4d7230 */ /* 0x000fe20000004100 */
[----:B------:R-:W-:Y:S01]  /*8b10*/  F2FP.F16.E5M2.UNPACK_B R0, R142.H1 ;  /* 0x0000008eff00723e */ /* 0x000fe200030004ff */
[--C-:B------:R-:W-:Y:S01]  /*8b20*/  HADD2.F32 R82, -RZ, R3.reuse.H0_H0 ;  /* 0x20000003ff527230 */ /* 0x100fe20000004100 */
[----:B------:R-:W-:Y:S01]  /*8b30*/  ISETP.NE.AND P6, PT, R189, RZ, PT ;  /* 0x000000ffbd00720c */ /* 0x000fe20003fc5270 */
[----:B------:R-:W-:Y:S01]  /*8b40*/  HADD2.F32 R79, -RZ, R3.H1_H1 ;  /* 0x30000003ff4f7230 */ /* 0x000fe20000004100 */
[----:B------:R-:W-:Y:S01]  /*8b50*/  F2FP.F16.E5M2.UNPACK_B R3, R143.H1 ;  /* 0x0000008fff03723e */ /* 0x000fe200030004ff */
[--C-:B------:R-:W-:Y:S02]  /*8b60*/  HADD2.F32 R84, -RZ, R0.reuse.H0_H0 ;  /* 0x20000000ff547230 */ /* 0x100fe40000004100 */
[----:B------:R-:W-:Y:S01]  /*8b70*/  HADD2.F32 R81, -RZ, R0.H1_H1 ;  /* 0x30000000ff517230 */ /* 0x000fe20000004100 */
[-C--:B------:R-:W-:Y:S01]  /*8b80*/  F2FP.F16.E5M2.UNPACK_B R0, R144.reuse ;  /* 0x00000090ff00723e */ /* 0x080fe200020004ff */
[--C-:B------:R-:W-:Y:S02]  /*8b90*/  HADD2.F32 R86, -RZ, R4.reuse.H0_H0 ;  /* 0x20000004ff567230 */ /* 0x100fe40000004100 */
[----:B------:R-:W-:Y:S01]  /*8ba0*/  HADD2.F32 R83, -RZ, R4.H1_H1 ;  /* 0x30000004ff537230 */ /* 0x000fe20000004100 */
[-C--:B------:R-:W-:Y:S01]  /*8bb0*/  F2FP.F16.E5M2.UNPACK_B R4, R145.reuse ;  /* 0x00000091ff04723e */ /* 0x080fe200020004ff */
[--C-:B------:R-:W-:Y:S02]  /*8bc0*/  HADD2.F32 R90, -RZ, R0.reuse.H0_H0 ;  /* 0x20000000ff5a7230 */ /* 0x100fe40000004100 */
[----:B------:R-:W-:Y:S01]  /*8bd0*/  HADD2.F32 R87, -RZ, R0.H1_H1 ;  /* 0x30000000ff577230 */ /* 0x000fe20000004100 */
[----:B------:R-:W-:Y:S01]  /*8be0*/  F2FP.F16.E5M2.UNPACK_B R0, R145.H1 ;  /* 0x00000091ff00723e */ /* 0x000fe200030004ff */
[--C-:B------:R-:W-:Y:S02]  /*8bf0*/  HADD2.F32 R88, -RZ, R3.reuse.H0_H0 ;  /* 0x20000003ff587230 */ /* 0x100fe40000004100 */
[----:B------:R-:W-:Y:S01]  /*8c00*/  HADD2.F32 R85, -RZ, R3.H1_H1 ;  /* 0x30000003ff557230 */ /* 0x000fe20000004100 */
[----:B------:R-:W-:Y:S01]  /*8c10*/  F2FP.F16.E5M2.UNPACK_B R3, R144.H1 ;  /* 0x00000090ff03723e */ /* 0x000fe200030004ff */
[--C-:B------:R-:W-:Y:S02]  /*8c20*/  HADD2.F32 R96, -RZ, R0.reuse.H0_H0 ;  /* 0x20000000ff607230 */ /* 0x100fe40000004100 */
[----:B------:R-:W-:Y:S01]  /*8c30*/  HADD2.F32 R93, -RZ, R0.H1_H1 ;  /* 0x30000000ff5d7230 */ /* 0x000fe20000004100 */
[-C--:B------:R-:W-:Y:S01]  /*8c40*/  F2FP.F16.E5M2.UNPACK_B R0, R146.reuse.H1 ;  /* 0x00000092ff00723e */ /* 0x080fe200030004ff */
[--C-:B------:R-:W-:Y:S02]  /*8c50*/  HADD2.F32 R94, -RZ, R4.reuse.H0_H0 ;  /* 0x20000004ff5e7230 */ /* 0x100fe40000004100 */
[----:B------:R-:W-:Y:S01]  /*8c60*/  HADD2.F32 R91, -RZ, R4.H1_H1 ;  /* 0x30000004ff5b7230 */ /* 0x000fe20000004100 */
[----:B------:R-:W-:Y:S01]  /*8c70*/  F2FP.F16.E5M2.UNPACK_B R4, R147 ;  /* 0x00000093ff04723e */ /* 0x000fe200020004ff */
[--C-:B------:R-:W-:Y:S02]  /*8c80*/  HADD2.F32 R92, -RZ, R3.reuse.H0_H0 ;  /* 0x20000003ff5c7230 */ /* 0x100fe40000004100 */
[----:B------:R-:W-:Y:S01]  /*8c90*/  HADD2.F32 R89, -RZ, R3.H1_H1 ;  /* 0x30000003ff597230 */ /* 0x000fe20000004100 */
[----:B------:R-:W-:Y:S01]  /*8ca0*/  F2FP.F16.E5M2.UNPACK_B R3, R146 ;  /* 0x00000092ff03723e */ /* 0x000fe200020004ff */
[--C-:B------:R-:W-:Y:S02]  /*8cb0*/  HADD2.F32 R100, -RZ, R0.reuse.H0_H0 ;  /* 0x20000000ff647230 */ /* 0x100fe40000004100 */
[----:B------:R-:W-:Y:S01]  /*8cc0*/  HADD2.F32 R97, -RZ, R0.H1_H1 ;  /* 0x30000000ff617230 */ /* 0x000fe20000004100 */
[-C--:B------:R-:W-:Y:S01]  /*8cd0*/  F2FP.F16.E5M2.UNPACK_B R0, R148.reuse ;  /* 0x00000094ff00723e */ /* 0x080fe200020004ff */
[--C-:B------:R-:W-:Y:S02]  /*8ce0*/  HADD2.F32 R102, -RZ, R4.reuse.H0_H0 ;  /* 0x20000004ff667230 */ /* 0x100fe40000004100 */
[----:B------:R-:W-:Y:S01]  /*8cf0*/  HADD2.F32 R99, -RZ, R4.H1_H1 ;  /* 0x30000004ff637230 */ /* 0x000fe20000004100 */
[----:B------:R-:W-:Y:S01]  /*8d00*/  F2FP.F16.E5M2.UNPACK_B R4, R149 ;  /* 0x00000095ff04723e */ /* 0x000fe200020004ff */
[--C-:B------:R-:W-:Y:S02]  /*8d10*/  HADD2.F32 R98, -RZ, R3.reuse.H0_H0 ;  /* 0x20000003ff627230 */ /* 0x100fe40000004100 */
[----:B------:R-:W-:Y:S01]  /*8d20*/  HADD2.F32 R95, -RZ, R3.H1_H1 ;  /* 0x30000003ff5f7230 */ /* 0x000fe20000004100 */
[----:B------:R-:W-:Y:S01]  /*8d30*/  F2FP.F16.E5M2.UNPACK_B R3, R147.H1 ;  /* 0x00000093ff03723e */ /* 0x000fe200030004ff */
[--C-:B------:R-:W-:Y:S02]  /*8d40*/  HADD2.F32 R106, -RZ, R0.reuse.H0_H0 ;  /* 0x20000000ff6a7230 */ /* 0x100fe40000004100 */
[----:B------:R-:W-:Y:S01]  /*8d50*/  HADD2.F32 R103, -RZ, R0.H1_H1 ;  /* 0x30000000ff677230 */ /* 0x000fe20000004100 */
[----:B------:R-:W-:Y:S01]  /*8d60*/  F2FP.F16.E5M2.UNPACK_B R0, R148.H1 ;  /* 0x00000094ff00723e */ /* 0x000fe200030004ff */
[--C-:B------:R-:W-:Y:S02]  /*8d70*/  HADD2.F32 R110, -RZ, R4.reuse.H0_H0 ;  /* 0x20000004ff6e7230 */ /* 0x100fe40000004100 */
[----:B------:R-:W-:Y:S02]  /*8d80*/  HADD2.F32 R107, -RZ, R4.H1_H1 ;  /* 0x30000004ff6b7230 */ /* 0x000fe40000004100 */
[--C-:B------:R-:W-:Y:S01]  /*8d90*/  HADD2.F32 R104, -RZ, R3.reuse.H0_H0 ;  /* 0x20000003ff687230 */ /* 0x100fe20000004100 */
[----:B------:R-:W1:Y:S01]  /*8da0*/  LDTM.x64 R4, tmem[UR4+0x40] ;  /* 0x00004004000479ee */ /* 0x000e620008340000 */
[----:B------:R-:W-:Y:S01]  /*8db0*/  HADD2.F32 R101, -RZ, R3.H1_H1 ;  /* 0x30000003ff657230 */ /* 0x000fe20000004100 */
[----:B------:R-:W-:Y:S01]  /*8dc0*/  F2FP.F16.E5M2.UNPACK_B R3, R149.H1 ;  /* 0x00000095ff03723e */ /* 0x000fe200030004ff */
        /* <DEDUP_REMOVED lines=14> */
[----:B------:R-:W-:Y:S01]  /*8eb0*/  F2FP.F16.E5M2.UNPACK_B R0, R152.H1 ;  /* 0x00000098ff00723e */ /* 0x000fe200030004ff */
[--C-:B------:R-:W-:Y:S02]  /*8ec0*/  HADD2.F32 R122, -RZ, R3.reuse.H0_H0 ;  /* 0x20000003ff7a7230 */ /* 0x100fe40000004100 */
[C---:B-1----:R-:W-:Y:S01]  /*8ed0*/  FMUL R7, R70.reuse, R7 ;  /* 0x0000000746077220 */ /* 0x042fe20000400000 */
        /* <DEDUP_REMOVED lines=10> */
[C---:B------:R-:W-:Y:S01]  /*8f80*/  FMUL R0, R70.reuse, R4 ;  /* 0x0000000446007220 */ /* 0x040fe20000400000 */
[--C-:B------:R-:W-:Y:S01]  /*8f90*/  HADD2.F32 R130, -RZ, R127.reuse.H0_H0 ;  /* 0x2000007fff827230 */ /* 0x100fe20000004100 */
[----:B------:R-:W-:Y:S01]  /*8fa0*/  F2FP.F16.E5M2.UNPACK_B R4, R155 ;  /* 0x0000009bff04723e */ /* 0x000fe200020004ff */
[----:B------:R-:W-:Y:S02]  /*8fb0*/  HADD2.F32 R127, -RZ, R127.H1_H1 ;  /* 0x3000007fff7f7230 */ /* 0x000fe40000004100 */
[C---:B------:R-:W-:Y:S01]  /*8fc0*/  FFMA R0, R73.reuse, R2, R0 ;  /* 0x0000000249007223 */ /* 0x040fe20000000000 */
[C---:B------:R-:W-:Y:S01]  /*8fd0*/  FMUL R2, R70.reuse, R5 ;  /* 0x0000000546027220 */ /* 0x040fe20000400000 */
[--C-:B------:R-:W-:Y:S01]  /*8fe0*/  HADD2.F32 R132, -RZ, R3.reuse.H0_H0 ;  /* 0x20000003ff847230 */ /* 0x100fe20000004100 */
[----:B------:R-:W-:Y:S01]  /*8ff0*/  F2FP.F16.E5M2.UNPACK_B R5, R155.H1 ;  /* 0x0000009bff05723e */ /* 0x000fe200030004ff */
[----:B------:R-:W-:Y:S02]  /*9000*/  HADD2.F32 R129, -RZ, R3.H1_H1 ;  /* 0x30000003ff817230 */ /* 0x000fe40000004100 */
[C---:B------:R-:W-:Y:S01]  /*9010*/  FFMA R2, R73.reuse, R72, R2 ;  /* 0x0000004849027223 */ /* 0x040fe20000000002 */
[--C-:B------:R-:W-:Y:S02]  /*9020*/  HADD2.F32 R72, -RZ, R4.reuse.H0_H0 ;  /* 0x20000004ff487230 */ /* 0x100fe40000004100 */
[C---:B------:R-:W-:Y:S01]  /*9030*/  FMUL R3, R70.reuse, R6 ;  /* 0x0000000646037220 */ /* 0x040fe20000400000 */
[----:B------:R-:W-:Y:S02]  /*9040*/  HADD2.F32 R131, -RZ, R4.H1_H1 ;  /* 0x30000004ff837230 */ /* 0x000fe40000004100 */
[C---:B------:R-:W-:Y:S01]  /*9050*/  FMUL R4, R70.reuse, R9 ;  /* 0x0000000946047220 */ /* 0x040fe20000400000 */
[--C-:B------:R-:W-:Y:S02]  /*9060*/  HADD2.F32 R133, -RZ, R5.reuse.H1_H1 ;  /* 0x30000005ff857230 */ /* 0x100fe40000004100 */
[C---:B------:R-:W-:Y:S01]  /*9070*/  FFMA R3, R73.reuse, R74, R3 ;  /* 0x0000004a49037223 */ /* 0x040fe20000000003 */
[----:B------:R-:W-:Y:S01]  /*9080*/  FFMA R7, R73, R76, R7 ;  /* 0x0000004c49077223 */ /* 0x000fe20000000007 */
[----:B------:R-:W-:Y:S02]  /*9090*/  HADD2.F32 R74, -RZ, R5.H0_H0 ;  /* 0x20000005ff4a7230 */ /* 0x000fe40000004100 */
[C---:B------:R-:W-:Y:S01]  /*90a0*/  FMUL R5, R70.reuse, R10 ;  /* 0x0000000a46057220 */ /* 0x040fe20000400000 */
[C---:B------:R-:W-:Y:S01]  /*90b0*/  FMUL R6, R70.reuse, R11 ;  /* 0x0000000b46067220 */ /* 0x040fe20000400000 */
[C---:B------:R-:W-:Y:S01]  /*90c0*/  FMUL R11, R70.reuse, R16 ;  /* 0x00000010460b7220 */ /* 0x040fe20000400000 */
[----:B------:R-:W-:Y:S01]  /*90d0*/  F2FP.SATFINITE.E5M2.F32.PACK_AB_MERGE_C R135, R7, R3, RZ ;  /* 0x000000030787723e */ /* 0x000fe200048060ff */
[C---:B------:R-:W-:Y:S01]  /*90e0*/  FMUL R3, R70.reuse, R8 ;  /* 0x0000000846037220 */ /* 0x040fe20000400000 */
[C---:B------:R-:W-:Y:S01]  /*90f0*/  FMUL R7, R70.reuse, R12 ;  /* 0x0000000c46077220 */ /* 0x040fe20000400000 */
[C---:B------:R-:W-:Y:S01]  /*9100*/  FMUL R8, R70.reuse, R13 ;  /* 0x0000000d46087220 */ /* 0x040fe20000400000 */
[C---:B------:R-:W-:Y:S01]  /*9110*/  FMUL R12, R70.reuse, R17 ;  /* 0x00000011460c7220 */ /* 0x040fe20000400000 */
[C---:B------:R-:W-:Y:S01]  /*9120*/  FFMA R3, R73.reuse, R78, R3 ;  /* 0x0000004e49037223 */ /* 0x040fe20000000003 */
[C---:B------:R-:W-:Y:S01]  /*9130*/  FFMA R4, R73.reuse, R75, R4 ;  /* 0x0000004b49047223 */ /* 0x040fe20000000004 */
[C---:B------:R-:W-:Y:S01]  /*9140*/  FFMA R5, R73.reuse, R80, R5 ;  /* 0x0000005049057223 */ /* 0x040fe20000000005 */
[C---:B------:R-:W-:Y:S01]  /*9150*/  FFMA R6, R73.reuse, R77, R6 ;  /* 0x0000004d49067223 */ /* 0x040fe20000000006 */
[C---:B------:R-:W-:Y:S01]  /*9160*/  FFMA R7, R73.reuse, R82, R7 ;  /* 0x0000005249077223 */ /* 0x040fe20000000007 */
[C---:B------:R-:W-:Y:S01]  /*9170*/  FFMA R8, R73.reuse, R79, R8 ;  /* 0x0000004f49087223 */ /* 0x040fe20000000008 */
[C---:B------:R-:W-:Y:S01]  /*9180*/  FMUL R16, R70.reuse, R21 ;  /* 0x0000001546107220 */ /* 0x040fe20000400000 */
[----:B------:R-:W-:Y:S01]  /*9190*/  FMUL R9, R70, R14 ;  /* 0x0000000e46097220 */ /* 0x000fe20000400000 */
[----:B------:R-:W-:Y:S01]  /*91a0*/  F2FP.SATFINITE.E5M2.F32.PACK_AB_MERGE_C R5, R6, R5, RZ ;  /* 0x000000050605723e */ /* 0x000fe200048060ff */
[C---:B------:R-:W-:Y:S01]  /*91b0*/  FMUL R10, R70.reuse, R15 ;  /* 0x0000000f460a7220 */ /* 0x040fe20000400000 */
[C---:B------:R-:W-:Y:S01]  /*91c0*/  FMUL R15, R70.reuse, R20 ;  /* 0x00000014460f7220 */ /* 0x040fe20000400000 */
[C---:B------:R-:W-:Y:S01]  /*91d0*/  FFMA R9, R73.reuse, R84, R9 ;  /* 0x0000005449097223 */ /* 0x040fe20000000009 */
[C---:B------:R-:W-:Y:S01]  /*91e0*/  FMUL R20, R70.reuse, R25 ;  /* 0x0000001946147220 */ /* 0x040fe20000400000 */
[C---:B------:R-:W-:Y:S01]  /*91f0*/  FFMA R10, R73.reuse, R81, R10 ;  /* 0x00000051490a7223 */ /* 0x040fe2000000000a */
[C---:B------:R-:W-:Y:S01]  /*9200*/  FFMA R11, R73.reuse, R86, R11 ;  /* 0x00000056490b7223 */ /* 0x040fe2000000000b */
[C---:B------:R-:W-:Y:S01]  /*9210*/  FFMA R12, R73.reuse, R83, R12 ;  /* 0x00000053490c7223 */ /* 0x040fe2000000000c */
[C---:B------:R-:W-:Y:S01]  /*9220*/  FMUL R13, R70.reuse, R18 ;  /* 0x00000012460d7220 */ /* 0x040fe20000400000 */
[----:B------:R-:W-:Y:S01]  /*9230*/  FMUL R14, R70, R19 ;  /* 0x00000013460e7220 */ /* 0x000fe20000400000 */
[----:B------:R-:W-:Y:S01]  /*9240*/  F2FP.SATFINITE.E5M2.F32.PACK_AB_MERGE_C R9, R10, R9, RZ ;  /* 0x000000090a09723e */ /* 0x000fe200048060ff */
[C---:B------:R-:W-:Y:S01]  /*9250*/  FMUL R19, R70.reuse, R24 ;  /* 0x0000001846137220 */ /* 0x040fe20000400000 */
        /* <DEDUP_REMOVED lines=17> */
[----:B------:R-:W-:Y:S01]  /*9370*/  FMUL R27, R70, R32 ;  /* 0x00000020461b7220 */ /* 0x000fe20000400000 */
[C---:B------:R-:W-:Y:S01]  /*9380*/  FFMA R21, R73.reuse, R96, R21 ;  /* 0x0000006049157223 */ /* 0x040fe20000000015 */
[C---:B------:R-:W-:Y:S01]  /*9390*/  FFMA R22, R73.reuse, R93, R22 ;  /* 0x0000005d49167223 */ /* 0x040fe20000000016 */
[----:B------:R-:W-:Y:S01]  /*93a0*/  F2FP.SATFINITE.E5M2.F32.PACK_AB_MERGE_C R16, R16, R15, R17 ;  /* 0x0000000f1010723e */ /* 0x000fe20004806011 */
[C---:B------:R-:W-:Y:S01]  /*93b0*/  FFMA R23, R73.reuse, R98, R23 ;  /* 0x0000006249177223 */ /* 0x040fe20000000017 */
[C---:B------:R-:W-:Y:S01]  /*93c0*/  FFMA R24, R73.reuse, R95, R24 ;  /* 0x0000005f49187223 */ /* 0x040fe20000000018 */
[----:B------:R-:W-:Y:S01]  /*93d0*/  FMUL R32, R70, R37 ;  /* 0x0000002546207220 */ /* 0x000fe20000400000 */
[----:B------:R-:W-:Y:S01]  /*93e0*/  F2FP.SATFINITE.E5M2.F32.PACK_AB_MERGE_C R21, R22, R21, RZ ;  /* 0x000000151615723e */ /* 0x000fe200048060ff */
[C---:B------:R-:W-:Y:S01]  /*93f0*/  FMUL R25, R70.reuse, R30 ;  /* 0x0000001e46197220 */ /* 0x040fe20000400000 */
[C---:B------:R-:W-:Y:S01]  /*9400*/  FMUL R26, R70.reuse, R31 ;  /* 0x0000001f461a7220 */ /* 0x040fe20000400000 */
[----:B------:R-:W-:Y:S01]  /*9410*/  FMUL R31, R70, R36 ;  /* 0x00000024461f7220 */ /* 0x000fe20000400000 */
[----:B------:R-:W-:Y:S01]  /*9420*/  F2FP.SATFINITE.E5M2.F32.PACK_AB_MERGE_C R17, R20, R19, R21 ;  /* 0x000000131411723e */ /* 0x000fe20004806015 */
        /* <DEDUP_REMOVED lines=8> */
[----:B------:R-:W-:Y:S01]  /*94b0*/  FMUL R35, R70, R40 ;  /* 0x0000002846237220 */ /* 0x000fe20000400000 */
[C---:B------:R-:W-:Y:S01]  /*94c0*/  FFMA R29, R73.reuse, R104, R29 ;  /* 0x00000068491d7223 */ /* 0x040fe2000000001d */
[----:B------:R-:W-:Y:S01]  /*94d0*/  F2FP.SATFINITE.E5M2.F32.PACK_AB_MERGE_C R18, R24, R23, R18 ;  /* 0x000000171812723e */ /* 0x000fe20004806012 */
        /* <DEDUP_REMOVED lines=22> */
[C---:B------:R-:W-:Y:S01]  /*9640*/  FMUL R41, R70.reuse, R46 ;  /* 0x0000002e46297220 */ /* 0x040fe20000400000 */
[C---:B------:R-:W-:Y:S01]  /*9650*/  FMUL R42, R70.reuse, R47 ;  /* 0x0000002f462a7220 */ /* 0x040fe20000400000 */
        /* <DEDUP_REMOVED lines=8> */
[C---:B------:R-:W-:Y:S01]  /*96e0*/  FMUL R47, R70.reuse, R52 ;  /* 0x00000034462f7220 */ /* 0x040fe20000400000 */
[C---:B------:R-:W-:Y:S01]  /*96f0*/  FFMA R44, R73.reuse, R115, R44 ;  /* 0x00000073492c7223 */ /* 0x040fe2000000002c */
[C---:B------:R-:W-:Y:S01]  /*9700*/  FMUL R48, R70.reuse, R53 ;  /* 0x0000003546307220 */ /* 0x040fe20000400000 */
        /* <DEDUP_REMOVED lines=8> */
[C---:B------:R-:W-:Y:S01]  /*9790*/  FFMA R45, R73.reuse, R120, R45 ;  /* 0x00000078492d7223 */ /* 0x040fe2000000002d */
[C---:B------:R-:W-:Y:S01]  /*97a0*/  FMUL R59, R70.reuse, R64 ;  /* 0x00000040463b7220 */ /* 0x040fe20000400000 */
[C---:B------:R-:W-:Y:S01]  /*97b0*/  FMUL R60, R70.reuse, R65 ;  /* 0x00000041463c7220 */ /* 0x040fe20000400000 */
[C---:B------:R-:W-:Y:S01]  /*97c0*/  FMUL R61, R70.reuse, R66 ;  /* 0x00000042463d7220 */ /* 0x040fe20000400000 */
[----:B------:R-:W-:Y:S01]  /*97d0*/  FMUL R62, R70, R67 ;  /* 0x00000043463e7220 */ /* 0x000fe20000400000 */
[C---:B------:R-:W-:Y:S01]  /*97e0*/  FFMA R46, R73.reuse, R117, R46 ;  /* 0x00000075492e7223 */ /* 0x040fe2000000002e */
[----:B------:R-:W-:Y:S01]  /*97f0*/  F2FP.SATFINITE.E5M2.F32.PACK_AB_MERGE_C R64, R2, R0, R135 ;  /* 0x000000000240723e */ /* 0x000fe20004806087 */
[C---:B------:R-:W-:Y:S01]  /*9800*/  FFMA R47, R73.reuse, R122, R47 ;  /* 0x0000007a492f7223 */ /* 0x040fe2000000002f */
[----:B------:R-:W-:Y:S01]  /*9810*/  F2FP.SATFINITE.E5M2.F32.PACK_AB_MERGE_C R65, R4, R3, R5 ;  /* 0x000000030441723e */ /* 0x000fe20004806005 */
[C---:B------:R-:W-:Y:S01]  /*9820*/  FFMA R48, R73.reuse, R119, R48 ;  /* 0x0000007749307223 */ /* 0x040fe20000000030 */
[----:B------:R-:W-:Y:S01]  /*9830*/  F2FP.SATFINITE.E5M2.F32.PACK_AB_MERGE_C R66, R8, R7, R9 ;  /* 0x000000070842723e */ /* 0x000fe20004806009 */
[C---:B------:R-:W-:Y:S01]  /*9840*/  FFMA R49, R73.reuse, R124, R49 ;  /* 0x0000007c49317223 */ /* 0x040fe20000000031 */
[----:B------:R-:W-:Y:S01]  /*9850*/  F2FP.SATFINITE.E5M2.F32.PACK_AB_MERGE_C R67, R12, R11, R13 ;  /* 0x0000000b0c43723e */ /* 0x000fe2000480600d */
[----:B------:R-:W-:Y:S01]  /*9860*/  FMUL R53, R70, R58 ;  /* 0x0000003a46357220 */ /* 0x000fe20000400000 */
[C---:B------:R-:W-:Y:S01]  /*9870*/  FFMA R50, R73.reuse, R121, R50 ;  /* 0x0000007949327223 */ /* 0x040fe20000000032 */
[C---:B------:R-:W-:Y:S01]  /*9880*/  FFMA R51, R73.reuse, R126, R51 ;  /* 0x0000007e49337223 */ /* 0x040fe20000000033 */
[C---:B------:R-:W-:Y:S01]  /*9890*/  FFMA R52, R73.reuse, R123, R52 ;  /* 0x0000007b49347223 */ /* 0x040fe20000000034 */
[----:B------:R1:W-:Y:S01]  /*98a0*/  STS.128 [R137+UR44+0xa400], R64 ;  /* 0x00a4004089007988 */ /* 0x0003e20008000c2c */
[C---:B------:R-:W-:Y:S01]  /*98b0*/  FFMA R53, R73.reuse, R128, R53 ;  /* 0x0000008049357223 */ /* 0x040fe20000000035 */
[----:B------:R-:W-:Y:S01]  /*98c0*/  F2FP.SATFINITE.E5M2.F32.PACK_AB_MERGE_C R37, R38, R37, RZ ;  /* 0x000000252625723e */ /* 0x000fe200048060ff */
[C---:B------:R-:W-:Y:S01]  /*98d0*/  FFMA R54, R73.reuse, R125, R54 ;  /* 0x0000007d49367223 */ /* 0x040fe20000000036 */
[----:B------:R-:W-:Y:S01]  /*98e0*/  FMUL R58, R70, R63 ;  /* 0x0000003f463a7220 */ /* 0x000fe20000400000 */
[C---:B------:R-:W-:Y:S01]  /*98f0*/  FFMA R55, R73.reuse, R130, R55 ;  /* 0x0000008249377223 */ /* 0x040fe20000000037 */
[C---:B------:R-:W-:Y:S01]  /*9900*/  FFMA R56, R73.reuse, R127, R56 ;  /* 0x0000007f49387223 */ /* 0x040fe20000000038 */
[C---:B------:R-:W-:Y:S01]  /*9910*/  FFMA R57, R73.reuse, R132, R57 ;  /* 0x0000008449397223 */ /* 0x040fe20000000039 */
[----:B------:R1:W-:Y:S01]  /*9920*/  STS.128 [R178+0xa010], R16 ;  /* 0x00a01010b2007388 */ /* 0x0003e20000000c00 */
[----:B------:R-:W-:Y:S01]  /*9930*/  F2FP.SATFINITE.E5M2.F32.PACK_AB_MERGE_C R33, R36, R35, R37 ;  /* 0x000000232421723e */ /* 0x000fe20004806025 */
[C---:B------:R-:W-:Y:S01]  /*9940*/  FFMA R58, R73.reuse, R129, R58 ;  /* 0x00000081493a7223 */ /* 0x040fe2000000003a */
[----:B------:R-:W-:Y:S01]  /*9950*/  F2FP.SATFINITE.E5M2.F32.PACK_AB_MERGE_C R34, R42, R41, RZ ;  /* 0x000000292a22723e */ /* 0x000fe200048060ff */
[C---:B------:R-:W-:Y:S01]  /*9960*/  FFMA R59, R73.reuse, R72, R59 ;  /* 0x00000048493b7223 */ /* 0x040fe2000000003b */
[----:B------:R-:W-:Y:S01]  /*9970*/  F2FP.SATFINITE.E5M2.F32.PACK_AB_MERGE_C R35, R46, R45, RZ ;  /* 0x0000002d2e23723e */ /* 0x000fe200048060ff */
        /* <DEDUP_REMOVED lines=25> */
[----:B------:R-:W-:Y:S02]  /*9b10*/  UIADD3 UR4, UP0, UPT, UR62, 0x680, URZ ;  /* 0x000006803e047890 */ /* 0x000fe4000ff1e0ff */
[----:B------:R-:W-:Y:S02]  /*9b20*/  UIADD3 UR9, UPT, UPT, UR49, 0x40, URZ ;  /* 0x0000004031097890 */ /* 0x000fe4000fffe0ff */
[----:B------:R-:W-:Y:S02]  /*9b30*/  UIADD3 UR8, UPT, UPT, UR44, 0xa400, URZ ;  /* 0x0000a4002c087890 */ /* 0x000fe4000fffe0ff */
[----:B------:R-:W-:Y:S01]  /*9b40*/  UIADD3.X UR5, UPT, UPT, URZ, UR63, URZ, UP0, !UPT ;  /* 0x0000003fff057290 */ /* 0x000fe200087fe4ff */
[----:B------:R-:W-:Y:S01]  /*9b50*/  UMOV UR10, UR50 ;  /* 0x00000032000a7c82 */ /* 0x000fe20008000000 */
[----:B------:R-:W-:Y:S07]  /*9b60*/  UMOV UR11, UR36 ;  /* 0x00000024000b7c82 */ /* 0x000fee0008000000 */
[----:B------:R2:W-:Y:S01]  /*9b70*/  UTMASTG.3D [UR8], [UR4] ;  /* 0x00000008040073b5 */ /* 0x0005e20008010000 */
[----:B------:R0:W-:Y:S01]  /*9b80*/  UTMACMDFLUSH ;  /* 0x00000000000079b7 */ /* 0x0001e20000000000 */
[----:B--2---:R-:W-:Y:S04]  /*9b90*/  DEPBAR.LE SB0, 0x1 ;  /* 0x000080400000791a */ /* 0x004fe80000000000 */
.L_x_144:
[----:B------:R-:W-:Y:S05]  /*9ba0*/  BSYNC.RECONVERGENT B0 ;  /* 0x0000000000007941 */ /* 0x000fea0003800200 */
.L_x_143:
        /* <DEDUP_REMOVED lines=16> */
.L_x_148:
[----:B------:R-:W-:Y:S05]  /*9cb0*/  BSYNC B0 ;  /* 0x0000000000007941 */ /* 0x000fea0003800000 */
.L_x_147:
        /* <DEDUP_REMOVED lines=20> */
.L_x_146:
[----:B------:R-:W-:Y:S05]  /*9e00*/  BSYNC B1 ;  /* 0x0000000000017941 */ /* 0x000fea0003800000 */
.L_x_145:
        /* <DEDUP_REMOVED lines=22> */
.L_x_151:
[----:B------:R-:W-:Y:S05]  /*9f70*/  BSYNC.RECONVERGENT B6 ;  /* 0x0000000000067941 */ /* 0x000fea0003800200 */
.L_x_150:
        /* <DEDUP_REMOVED lines=276> */
[----:B------:R-:W-:Y:S02]  /*b0c0*/  UIADD3 UR4, UPT, UPT, UR44, 0x8400, URZ ;  /* 0x000084002c047890 */ /* 0x000fe4000fffe0ff */
[----:B------:R-:W-:Y:S01]  /*b0d0*/  UIADD3 UR9, UPT, UPT, UR49, 0x80, URZ ;  /* 0x0000008031097890 */ /* 0x000fe2000fffe0ff */
[----:B------:R-:W-:Y:S01]  /*b0e0*/  UMOV UR10, UR50 ;  /* 0x00000032000a7c82 */ /* 0x000fe20008000000 */
[----:B------:R-:W-:Y:S02]  /*b0f0*/  UMOV UR11, UR36 ;  /* 0x00000024000b7c82 */ /* 0x000fe40008000000 */
        /* <DEDUP_REMOVED lines=8> */
.L_x_153:
[----:B------:R-:W-:Y:S05]  /*b180*/  BSYNC.RECONVERGENT B0 ;  /* 0x0000000000007941 */ /* 0x000fea0003800200 */
.L_x_152:
        /* <DEDUP_REMOVED lines=16> */
.L_x_157:
[----:B------:R-:W-:Y:S05]  /*b290*/  BSYNC B0 ;  /* 0x0000000000007941 */ /* 0x000fea0003800000 */
.L_x_156:
        /* <DEDUP_REMOVED lines=20> */
.L_x_155:
[----:B------:R-:W-:Y:S05]  /*b3e0*/  BSYNC B1 ;  /* 0x0000000000017941 */ /* 0x000fea0003800000 */
.L_x_154:
[----:B------:R-:W-:Y:S05]  /*b3f0*/  VIADD R0, R71, 0xc0 ;  /* 0x000000c047007836 */ /* 0x000fea0000000000 */
        /* <DEDUP_REMOVED lines=20> */
.L_x_159:
[----:B------:R-:W-:Y:S01]  /*b540*/  ISETP.NE.AND P0, PT, R176, RZ, PT ;  /* 0x000000ffb000720c */ /* 0x000fe20003f05270 */
[----:B------:R-:W-:Y:S05]  /*b550*/  WARPSYNC.ALL ;  /* 0x0000000000007948 */ /* 0x000fea0003800000 */
[----:B------:R-:W-:Y:S01]  /*b560*/  R2UR UR4, R71 ;  /* 0x00000000470472ca */ /* 0x000fe200000e0000 */
[----:B------:R-:W-:Y:S01]  /*b570*/  BSSY.RECONVERGENT B0, `(.L_x_160) ;  /* 0x000011c000007945 */ /* 0x000fe20003800200 */
[----:B------:R-:W-:Y:S02]  /*b580*/  F2FP.F16.E5M2.UNPACK_B R11, R141 ;  /* 0x0000008dff0b723e */ /* 0x000fe400020004ff */
[----:B------:R-:W-:Y:S02]  /*b590*/  F2FP.F16.E5M2.UNPACK_B R10, R142 ;  /* 0x0000008eff0a723e */ /* 0x000fe400020004ff */
[----:B------:R-:W-:Y:S01]  /*b5a0*/  F2FP.F16.E5M2.UNPACK_B R9, R143 ;  /* 0x0000008fff09723e */ /* 0x000fe200020004ff */
[--C-:B------:R-:W-:Y:S01]  /*b5b0*/  HADD2.F32 R74, -RZ, R11.reuse.H0_H0 ;  /* 0x2000000bff4a7230 */ /* 0x100fe20000004100 */
[----:B------:R-:W-:Y:S01]  /*b5c0*/  F2FP.F16.E5M2.UNPACK_B R8, R144 ;  /* 0x00000090ff08723e */ /* 0x000fe200020004ff */
[----:B------:R-:W-:Y:S01]  /*b5d0*/  HADD2.F32 R76, -RZ, R11.H1_H1 ;  /* 0x3000000bff4c7230 */ /* 0x000fe20000004100 */
[----:B------:R-:W-:Y:S01]  /*b5e0*/  F2FP.F16.E5M2.UNPACK_B R7, R145 ;  /* 0x00000091ff07723e */ /* 0x000fe200020004ff */
[--C-:B------:R-:W-:Y:S01]  /*b5f0*/  HADD2.F32 R77, -RZ, R10.reuse.H0_H0 ;  /* 0x2000000aff4d7230 */ /* 0x100fe20000004100 */
[----:B------:R-:W-:Y:S01]  /*b600*/  F2FP.F16.E5M2.UNPACK_B R6, R146 ;  /* 0x00000092ff06723e */ /* 0x000fe200020004ff */
[----:B------:R-:W-:Y:S01]  /*b610*/  HADD2.F32 R80, -RZ, R10.H1_H1 ;  /* 0x3000000aff507230 */ /* 0x000fe20000004100 */
[----:B------:R-:W-:Y:S01]  /*b620*/  F2FP.F16.E5M2.UNPACK_B R5, R147 ;  /* 0x00000093ff05723e */ /* 0x000fe200020004ff */
[--C-:B------:R-:W-:Y:S01]  /*b630*/  HADD2.F32 R81, -RZ, R9.reuse.H0_H0 ;  /* 0x20000009ff517230 */ /* 0x100fe20000004100 */
[----:B-1----:R-:W-:Y:S01]  /*b640*/  F2FP.F16.E5M2.UNPACK_B R4, R148 ;  /* 0x00000094ff04723e */ /* 0x002fe200020004ff */
[----:B------:R-:W-:Y:S01]  /*b650*/  HADD2.F32 R83, -RZ, R9.H1_H1 ;  /* 0x30000009ff537230 */ /* 0x000fe20000004100 */
[-C--:B------:R-:W-:Y:S01]  /*b660*/  F2FP.F16.E5M2.UNPACK_B R2, R140.reuse ;  /* 0x0000008cff02723e */ /* 0x080fe200020004ff */
[--C-:B------:R-:W-:Y:S01]  /*b670*/  HADD2.F32 R86, -RZ, R8.reuse.H0_H0 ;  /* 0x20000008ff567230 */ /* 0x100fe20000004100 */
[----:B------:R-:W-:Y:S01]  /*b680*/  F2FP.F16.E5M2.UNPACK_B R140, R140.H1 ;  /* 0x0000008cff8c723e */ /* 0x000fe200030004ff */
[----:B------:R-:W-:Y:S01]  /*b690*/  HADD2.F32 R87, -RZ, R8.H1_H1 ;  /* 0x30000008ff577230 */ /* 0x000fe20000004100 */
[----:B------:R-:W-:Y:S01]  /*b6a0*/  F2FP.F16.E5M2.UNPACK_B R141, R141.H1 ;  /* 0x0000008dff8d723e */ /* 0x000fe200030004ff */
[--C-:B------:R-:W-:Y:S01]  /*b6b0*/  HADD2.F32 R90, -RZ, R7.reuse.H0_H0 ;  /* 0x20000007ff5a7230 */ /* 0x100fe20000004100 */
[----:B------:R-:W-:Y:S01]  /*b6c0*/  F2FP.F16.E5M2.UNPACK_B R142, R142.H1 ;  /* 0x0000008eff8e723e */ /* 0x000fe200030004ff */
[----:B------:R-:W-:Y:S01]  /*b6d0*/  HADD2.F32 R91, -RZ, R7.H1_H1 ;  /* 0x30000007ff5b7230 */ /* 0x000fe20000004100 */
[----:B------:R-:W-:Y:S01]  /*b6e0*/  F2FP.F16.E5M2.UNPACK_B R143, R143.H1 ;  /* 0x0000008fff8f723e */ /* 0x000fe200030004ff */
[--C-:B------:R-:W-:Y:S01]  /*b6f0*/  HADD2.F32 R94, -RZ, R6.reuse.H0_H0 ;  /* 0x20000006ff5e7230 */ /* 0x100fe20000004100 */
[----:B------:R-:W-:Y:S01]  /*b700*/  IADD3 R163, PT, PT, R163, 0x1e0, RZ ;  /* 0x000001e0a3a37810 */ /* 0x000fe20007ffe0ff */
[----:B------:R-:W-:Y:S01]  /*b710*/  HADD2.F32 R95, -RZ, R6.H1_H1 ;  /* 0x30000006ff5f7230 */ /* 0x000fe20000004100 */
[----:B------:R-:W-:Y:S01]  /*b720*/  F2FP.F16.E5M2.UNPACK_B R107, R149 ;  /* 0x00000095ff6b723e */ /* 0x000fe200020004ff */
[--C-:B------:R-:W-:Y:S01]  /*b730*/  HADD2.F32 R98, -RZ, R5.reuse.H0_H0 ;  /* 0x20000005ff627230 */ /* 0x100fe20000004100 */
[----:B------:R-:W-:Y:S01]  /*b740*/  LOP3.LUT R163, R163, 0xfefffff8, RZ, 0xc0, !PT ;  /* 0xfefffff8a3a37812 */ /* 0x000fe200078ec0ff */
[----:B------:R-:W-:Y:S01]  /*b750*/  HADD2.F32 R99, -RZ, R5.H1_H1 ;  /* 0x30000005ff637230 */ /* 0x000fe20000004100 */
[----:B------:R-:W-:Y:S01]  /*b760*/  F2FP.F16.E5M2.UNPACK_B R111, R150 ;  /* 0x00000096ff6f723e */ /* 0x000fe200020004ff */
[--C-:B------:R-:W-:Y:S01]  /*b770*/  HADD2.F32 R102, -RZ, R4.reuse.H0_H0 ;  /* 0x20000004ff667230 */ /* 0x100fe20000004100 */
[----:B------:R-:W-:Y:S01]  /*b780*/  F2FP.F16.E5M2.UNPACK_B R115, R151 ;  /* 0x00000097ff73723e */ /* 0x000fe200020004ff */
[----:B------:R-:W-:Y:S01]  /*b790*/  HADD2.F32 R103, -RZ, R4.H1_H1 ;  /* 0x30000004ff677230 */ /* 0x000fe20000004100 */
[----:B------:R-:W-:Y:S01]  /*b7a0*/  F2FP.F16.E5M2.UNPACK_B R119, R152 ;  /* 0x00000098ff77723e */ /* 0x000fe200020004ff */
[----:B------:R-:W1:Y:S01]  /*b7b0*/  LDTM.x64 R4, tmem[UR4+0xc0] ;  /* 0x0000c004000479ee */ /* 0x000e620008340000 */
[--C-:B------:R-:W-:Y:S01]  /*b7c0*/  HADD2.F32 R0, -RZ, R2.reuse.H0_H0 ;  /* 0x20000002ff007230 */ /* 0x100fe20000004100 */
[----:B------:R-:W-:Y:S01]  /*b7d0*/  NOP ;  /* 0x0000000000007918 */ /* 0x000fe20000000000 */
[----:B-1----:R1:W-:Y:S01]  /*b7e0*/  SYNCS.ARRIVE.TRANS64.RED.A1T0 RZ, [R163+URZ], RZ ;  /* 0x000000ffa3ff79a7 */ /* 0x0023e200081004ff */
[----:B------:R-:W-:Y:S01]  /*b7f0*/  HADD2.F32 R2, -RZ, R2.H1_H1 ;  /* 0x30000002ff027230 */ /* 0x000fe20000004100 */
[----:B------:R-:W-:Y:S01]  /*b800*/  F2FP.F16.E5M2.UNPACK_B R123, R153 ;  /* 0x00000099ff7b723e */ /* 0x000fe200020004ff */
[----:B------:R-:W-:Y:S01]  /*b810*/  HADD2.F32 R78, -RZ, R141.H1_H1 ;  /* 0x3000008dff4e7230 */ /* 0x000fe20000004100 */
[----:B------:R-:W-:Y:S01]  /*b820*/  F2FP.F16.E5M2.UNPACK_B R127, R154 ;  /* 0x0000009aff7f723e */ /* 0x000fe200020004ff */
[--C-:B------:R-:W-:Y:S01]  /*b830*/  HADD2.F32 R106, -RZ, R107.reuse.H0_H0 ;  /* 0x2000006bff6a7230 */ /* 0x100fe20000004100 */
[----:B------:R-:W-:Y:S01]  /*b840*/  F2FP.F16.E5M2.UNPACK_B R130, R155 ;  /* 0x0000009bff82723e */ /* 0x000fe200020004ff */
[----:B------:R-:W-:Y:S01]  /*b850*/  HADD2.F32 R107, -RZ, R107.H1_H1 ;  /* 0x3000006bff6b7230 */ /* 0x000fe20000004100 */
[----:B------:R-:W-:Y:S01]  /*b860*/  F2FP.F16.E5M2.UNPACK_B R144, R144.H1 ;  /* 0x00000090ff90723e */ /* 0x000fe200030004ff */
        /* <DEDUP_REMOVED lines=12> */
[C---:B------:R-:W-:Y:S01]  /*b930*/  FMUL R4, R70.reuse, R4 ;  /* 0x0000000446047220 */ /* 0x040fe20000400000 */
[C---:B------:R-:W-:Y:S01]  /*b940*/  FMUL R5, R70.reuse, R5 ;  /* 0x0000000546057220 */ /* 0x040fe20000400000 */
[--C-:B------:R-:W-:Y:S02]  /*b950*/  HADD2.F32 R3, -RZ, R140.reuse.H0_H0 ;  /* 0x2000008cff037230 */ /* 0x100fe40000004100 */
        /* <DEDUP_REMOVED lines=9> */
[----:B------:R-:W-:Y:S02]  /*b9f0*/  HADD2.F32 R122, -RZ, R123.H0_H0 ;  /* 0x2000007bff7a7230 */ /* 0x000fe40000004100 */
[C---:B------:R-:W-:Y:S01]  /*ba00*/  FMUL R6, R70.reuse, R6 ;  /* 0x0000000646067220 */ /* 0x040fe20000400000 */
[----:B------:R-:W-:Y:S02]  /*ba10*/  HADD2.F32 R72, -RZ, R140.H1_H1 ;  /* 0x3000008cff487230 */ /* 0x000fe40000004100 */
[C---:B------:R-:W-:Y:S01]  /*ba20*/  FMUL R7, R70.reuse, R7 ;  /* 0x0000000746077220 */ /* 0x040fe20000400000 */
[----:B------:R-:W-:Y:S02]  /*ba30*/  HADD2.F32 R75, -RZ, R141.H0_H0 ;  /* 0x2000008dff4b7230 */ /* 0x000fe40000004100 */
[C---:B------:R-:W-:Y:S01]  /*ba40*/  FFMA R6, R73.reuse, R3, R6 ;  /* 0x0000000349067223 */ /* 0x040fe20000000006 */
[----:B------:R-:W-:Y:S02]  /*ba50*/  HADD2.F32 R123, -RZ, R123.H1_H1 ;  /* 0x3000007bff7b7230 */ /* 0x000fe40000004100 */
[C---:B------:R-:W-:Y:S01]  /*ba60*/  FFMA R7, R73.reuse, R72, R7 ;  /* 0x0000004849077223 */ /* 0x040fe20000000007 */
[C---:B------:R-:W-:Y:S01]  /*ba70*/  FFMA R8, R73.reuse, R74, R8 ;  /* 0x0000004a49087223 */ /* 0x040fe20000000008 */
[----:B------:R-:W-:Y:S01]  /*ba80*/  FFMA R9, R73, R76, R9 ;  /* 0x0000004c49097223 */ /* 0x000fe20000000009 */
[--C-:B------:R-:W-:Y:S02]  /*ba90*/  HADD2.F32 R126, -RZ, R127.reuse.H0_H0 ;  /* 0x2000007fff7e7230 */ /* 0x100fe40000004100 */
[C---:B------:R-:W-:Y:S01]  /*baa0*/  FMUL R10, R70.reuse, R10 ;  /* 0x0000000a460a7220 */ /* 0x040fe20000400000 */
[----:B------:R-:W-:Y:S01]  /*bab0*/  F2FP.SATFINITE.E5M2.F32.PACK_AB_MERGE_C R76, R7, R6, RZ ;  /* 0x00000006074c723e */ /* 0x000fe200048060ff */
[C---:B------:R-:W-:Y:S01]  /*bac0*/  FMUL R7, R70.reuse, R20 ;  /* 0x0000001446077220 */ /* 0x040fe20000400000 */
[----:B------:R-:W-:Y:S02]  /*bad0*/  HADD2.F32 R127, -RZ, R127.H1_H1 ;  /* 0x3000007fff7f7230 */ /* 0x000fe40000004100 */
[C---:B------:R-:W-:Y:S01]  /*bae0*/  FFMA R10, R73.reuse, R75, R10 ;  /* 0x0000004b490a7223 */ /* 0x040fe2000000000a */
[----:B------:R-:W-:Y:S02]  /*baf0*/  HADD2.F32 R72, -RZ, R130.H0_H0 ;  /* 0x20000082ff487230 */ /* 0x000fe40000004100 */
[C---:B------:R-:W-:Y:S01]  /*bb00*/  FMUL R11, R70.reuse, R11 ;  /* 0x0000000b460b7220 */ /* 0x040fe20000400000 */
[--C-:B------:R-:W-:Y:S02]  /*bb10*/  HADD2.F32 R79, -RZ, R142.reuse.H0_H0 ;  /* 0x2000008eff4f7230 */ /* 0x100fe40000004100 */
[C---:B------:R-:W-:Y:S01]  /*bb20*/  FMUL R14, R70.reuse, R14 ;  /* 0x0000000e460e7220 */ /* 0x040fe20000400000 */
[----:B------:R-:W-:Y:S02]  /*bb30*/  HADD2.F32 R82, -RZ, R142.H1_H1 ;  /* 0x3000008eff527230 */ /* 0x000fe40000004100 */
[C---:B------:R-:W-:Y:S01]  /*bb40*/  FFMA R11, R73.reuse, R78, R11 ;  /* 0x0000004e490b7223 */ /* 0x040fe2000000000b */
[C---:B------:R-:W-:Y:S01]  /*bb50*/  FFMA R12, R73.reuse, R77, R12 ;  /* 0x0000004d490c7223 */ /* 0x040fe2000000000c */
[C---:B------:R-:W-:Y:S01]  /*bb60*/  FFMA R13, R73.reuse, R80, R13 ;  /* 0x00000050490d7223 */ /* 0x040fe2000000000d */
[----:B------:R-:W-:Y:S01]  /*bb70*/  FFMA R14, R73, R79, R14 ;  /* 0x0000004f490e7223 */ /* 0x000fe2000000000e */
[----:B------:R-:W-:Y:S01]  /*bb80*/  HADD2.F32 R75, -RZ, R130.H1_H1 ;  /* 0x30000082ff4b7230 */ /* 0x000fe20000004100 */
[----:B------:R-:W-:Y:S01]  /*bb90*/  F2FP.SATFINITE.E5M2.F32.PACK_AB_MERGE_C R78, R11, R10, RZ ;  /* 0x0000000a0b4e723e */ /* 0x000fe200048060ff */
[C---:B------:R-:W-:Y:S01]  /*bba0*/  FMUL R10, R70.reuse, R21 ;  /* 0x00000015460a7220 */ /* 0x040fe20000400000 */
[C---:B------:R-:W-:Y:S01]  /*bbb0*/  FMUL R21, R70.reuse, R28 ;  /* 0x0000001c46157220 */ /* 0x040fe20000400000 */
        /* <DEDUP_REMOVED lines=8> */
[C---:B------:R-:W-:Y:S01]  /*bc40*/  FMUL R18, R70.reuse, R25 ;  /* 0x0000001946127220 */ /* 0x040fe20000400000 */
[----:B------:R-:W-:Y:S01]  /*bc50*/  F2FP.SATFINITE.E5M2.F32.PACK_AB_MERGE_C R14, R15, R14, RZ ;  /* 0x0000000e0f0e723e */ /* 0x000fe200048060ff */
        /* <DEDUP_REMOVED lines=8> */
[C---:B------:R-:W-:Y:S01]  /*bce0*/  FFMA R11, R73.reuse, R88, R11 ;  /* 0x00000058490b7223 */ /* 0x040fe2000000000b */
[----:B------:R-:W-:Y:S01]  /*bcf0*/  FMUL R22, R70, R29 ;  /* 0x0000001d46167220 */ /* 0x000fe20000400000 */
        /* <DEDUP_REMOVED lines=13> */
[----:B------:R-:W-:Y:S01]  /*bdd0*/  FMUL R20, R70, R27 ;  /* 0x0000001b46147220 */ /* 0x000fe20000400000 */
[--C-:B------:R-:W-:Y:S01]  /*bde0*/  HADD2.F32 R96, -RZ, R146.reuse.H0_H0 ;  /* 0x20000092ff607230 */ /* 0x100fe20000004100 */
[----:B------:R-:W-:Y:S01]  /*bdf0*/  F2FP.SATFINITE.E5M2.F32.PACK_AB_MERGE_C R16, R10, R7, R16 ;  /* 0x000000070a10723e */ /* 0x000fe20004806010 */
[----:B------:R-:W-:Y:S02]  /*be00*/  HADD2.F32 R97, -RZ, R146.H1_H1 ;  /* 0x30000092ff617230 */ /* 0x000fe40000004100 */
        /* <DEDUP_REMOVED lines=28> */
[----:B------:R-:W-:Y:S01]  /*bfd0*/  F2FP.F16.E5M2.UNPACK_B R151, R151.H1 ;  /* 0x00000097ff97723e */ /* 0x000fe200030004ff */
[----:B------:R-:W-:Y:S01]  /*bfe0*/  FMUL R38, R70, R45 ;  /* 0x0000002d46267220 */ /* 0x000fe20000400000 */
[----:B------:R-:W-:Y:S01]  /*bff0*/  F2FP.SATFINITE.E5M2.F32.PACK_AB_MERGE_C R19, R28, R27, RZ ;  /* 0x0000001b1c13723e */ /* 0x000fe200048060ff */
[----:B------:R-:W-:Y:S01]  /*c000*/  FFMA R31, R73, R104, R31 ;  /* 0x00000068491f7223 */ /* 0x000fe2000000001f */
[C---:B------:R-:W-:Y:S01]  /*c010*/  FMUL R45, R70.reuse, R52 ;  /* 0x00000034462d7220 */ /* 0x040fe20000400000 */
[C---:B------:R-:W-:Y:S01]  /*c020*/  FMUL R52, R70.reuse, R59 ;  /* 0x0000003b46347220 */ /* 0x040fe20000400000 */
[----:B------:R-:W-:Y:S01]  /*c030*/  F2FP.F16.E5M2.UNPACK_B R152, R152.H1 ;  /* 0x00000098ff98723e */ /* 0x000fe200030004ff */
[C---:B------:R-:W-:Y:S01]  /*c040*/  FMUL R59, R70.reuse, R66 ;  /* 0x00000042463b7220 */ /* 0x040fe20000400000 */
[----:B------:R-:W-:Y:S01]  /*c050*/  F2FP.SATFINITE.E5M2.F32.PACK_AB_MERGE_C R66, R13, R12, R14 ;  /* 0x0000000c0d42723e */ /* 0x000fe2000480600e */
        /* <DEDUP_REMOVED lines=11> */
[C---:B------:R-:W-:Y:S01]  /*c110*/  FFMA R35, R73.reuse, R108, R35 ;  /* 0x0000006c49237223 */ /* 0x040fe20000000023 */
[C---:B------:R-:W-:Y:S01]  /*c120*/  FMUL R36, R70.reuse, R43 ;  /* 0x0000002b46247220 */ /* 0x040fe20000400000 */
[--C-:B------:R-:W-:Y:S02]  /*c130*/  HADD2.F32 R112, -RZ, R150.reuse.H0_H0 ;  /* 0x20000096ff707230 */ /* 0x100fe40000004100 */
[C---:B------:R-:W-:Y:S01]  /*c140*/  FMUL R39, R70.reuse, R46 ;  /* 0x0000002e46277220 */ /* 0x040fe20000400000 */
        /* <DEDUP_REMOVED lines=13> */
[C---:B------:R-:W-:Y:S01]  /*c220*/  FMUL R46, R70.reuse, R53 ;  /* 0x00000035462e7220 */ /* 0x040fe20000400000 */
[--C-:B------:R-:W-:Y:S02]  /*c230*/  HADD2.F32 R120, -RZ, R152.reuse.H0_H0 ;  /* 0x20000098ff787230 */ /* 0x100fe40000004100 */
[C---:B------:R-:W-:Y:S01]  /*c240*/  FMUL R50, R70.reuse, R57 ;  /* 0x0000003946327220 */ /* 0x040fe20000400000 */
[C---:B------:R-:W-:Y:S01]  /*c250*/  FMUL R51, R70.reuse, R58 ;  /* 0x0000003a46337220 */ /* 0x040fe20000400000 */
[C---:B------:R-:W-:Y:S01]  /*c260*/  FMUL R53, R70.reuse, R60 ;  /* 0x0000003c46357220 */ /* 0x040fe20000400000 */
[C---:B------:R-:W-:Y:S01]  /*c270*/  FFMA R43, R73.reuse, R116, R43 ;  /* 0x00000074492b7223 */ /* 0x040fe2000000002b */
[----:B------:R-:W-:Y:S02]  /*c280*/  HADD2.F32 R121, -RZ, R152.H1_H1 ;  /* 0x30000098ff797230 */ /* 0x000fe40000004100 */
[C---:B------:R-:W-:Y:S01]  /*c290*/  FMUL R47, R70.reuse, R54 ;  /* 0x00000036462f7220 */ /* 0x040fe20000400000 */
[C---:B------:R-:W-:Y:S01]  /*c2a0*/  FMUL R57, R70.reuse, R64 ;  /* 0x0000004046397220 */ /* 0x040fe20000400000 */
[C---:B------:R-:W-:Y:S01]  /*c2b0*/  FMUL R58, R70.reuse, R65 ;  /* 0x00000041463a7220 */ /* 0x040fe20000400000 */
[C---:B------:R-:W-:Y:S01]  /*c2c0*/  FMUL R60, R70.reuse, R67 ;  /* 0x00000043463c7220 */ /* 0x040fe20000400000 */
[----:B------:R-:W-:Y:S01]  /*c2d0*/  FFMA R44, R73, R117, R44 ;  /* 0x00000075492c7223 */ /* 0x000fe2000000002c */
[C---:B------:R-:W-:Y:S01]  /*c2e0*/  FMUL R48, R70.reuse, R55 ;  /* 0x0000003746307220 */ /* 0x040fe20000400000 */
[----:B------:R-:W-:Y:S01]  /*c2f0*/  F2FP.SATFINITE.E5M2.F32.PACK_AB_MERGE_C R64, R5, R4, R76 ;  /* 0x000000040540723e */ /* 0x000fe2000480604c */
[----:B------:R-:W-:Y:S01]  /*c300*/  FFMA R45, R73, R118, R45 ;  /* 0x00000076492d7223 */ /* 0x000fe2000000002d */
[----:B------:R-:W-:Y:S01]  /*c310*/  F2FP.SATFINITE.E5M2.F32.PACK_AB_MERGE_C R65, R9, R8, R78 ;  /* 0x000000080941723e */ /* 0x000fe2000480604e */
[----:B------:R-:W-:Y:S01]  /*c320*/  FMUL R49, R70, R56 ;  /* 0x0000003846317220 */ /* 0x000fe20000400000 */
[----:B------:R-:W-:Y:S01]  /*c330*/  F2FP.SATFINITE.E5M2.F32.PACK_AB_MERGE_C R67, R2, R0, R3 ;  /* 0x000000000243723e */ /* 0x000fe20004806003 */
[C---:B------:R-:W-:Y:S01]  /*c340*/  FFMA R46, R73.reuse, R119, R46 ;  /* 0x00000077492e7223 */ /* 0x040fe2000000002e */
[----:B------:R-:W-:Y:S01]  /*c350*/  F2FP.F16.E5M2.UNPACK_B R154, R154.H1 ;  /* 0x0000009aff9a723e */ /* 0x000fe200030004ff */
[--C-:B------:R-:W-:Y:S02]  /*c360*/  HADD2.F32 R124, -RZ, R153.reuse.H0_H0 ;  /* 0x20000099ff7c7230 */ /* 0x100fe40000004100 */
[C---:B------:R-:W-:Y:S01]  /*c370*/  FFMA R47, R73.reuse, R120, R47 ;  /* 0x00000078492f7223 */ /* 0x040fe2000000002f */
[----:B------:R1:W-:Y:S01]  /*c380*/  STS.128 [R137+UR44+0xa400], R64 ;  /* 0x00a4004089007988 */ /* 0x0003e20008000c2c */
[----:B------:R-:W-:Y:S02]  /*c390*/  HADD2.F32 R125, -RZ, R153.H1_H1 ;  /* 0x30000099ff7d7230 */ /* 0x000fe40000004100 */
[C---:B------:R-:W-:Y:S01]  /*c3a0*/  FFMA R48, R73.reuse, R121, R48 ;  /* 0x0000007949307223 */ /* 0x040fe20000000030 */
[C---:B------:R-:W-:Y:S01]  /*c3b0*/  FFMA R49, R73.reuse, R122, R49 ;  /* 0x0000007a49317223 */ /* 0x040fe20000000031 */
[----:B------:R-:W-:Y:S01]  /*c3c0*/  F2FP.F16.E5M2.UNPACK_B R155, R155.H1 ;  /* 0x0000009bff9b723e */ /* 0x000fe200030004ff */
[C---:B------:R-:W-:Y:S01]  /*c3d0*/  FFMA R50, R73.reuse, R123, R50 ;  /* 0x0000007b49327223 */ /* 0x040fe20000000032 */
[----:B------:R-:W-:Y:S01]  /*c3e0*/  FMUL R54, R70, R61 ;  /* 0x0000003d46367220 */ /* 0x000fe20000400000 */
[--C-:B------:R-:W-:Y:S01]  /*c3f0*/  HADD2.F32 R128, -RZ, R154.reuse.H0_H0 ;  /* 0x2000009aff807230 */ /* 0x100fe20000004100 */
[----:B------:R1:W-:Y:S01]  /*c400*/  STS.128 [R178+0xa010], R16 ;  /* 0x00a01010b2007388 */ /* 0x0003e20000000c00 */
[----:B------:R-:W-:Y:S01]  /*c410*/  F2FP.SATFINITE.E5M2.F32.PACK_AB_MERGE_C R35, R36, R35, RZ ;  /* 0x000000232423723e */ /* 0x000fe200048060ff */
[C---:B------:R-:W-:Y:S01]  /*c420*/  FFMA R51, R73.reuse, R124, R51 ;  /* 0x0000007c49337223 */ /* 0x040fe20000000033 */
[----:B------:R-:W-:Y:S01]  /*c430*/  F2FP.SATFINITE.E5M2.F32.PACK_AB_MERGE_C R39, R40, R39, RZ ;  /* 0x000000272827723e */ /* 0x000fe200048060ff */
[----:B------:R-:W-:Y:S02]  /*c440*/  HADD2.F32 R129, -RZ, R154.H1_H1 ;  /* 0x3000009aff817230 */ /* 0x000fe40000004100 */
[C---:B------:R-:W-:Y:S01]  /*c450*/  FMUL R55, R70.reuse, R62 ;  /* 0x0000003e46377220 */ /* 0x040fe20000400000 */
[C---:B------:R-:W-:Y:S01]  /*c460*/  FFMA R52, R73.reuse, R125, R52 ;  /* 0x0000007d49347223 */ /* 0x040fe20000000034 */
[----:B------:R-:W-:Y:S01]  /*c470*/  FMUL R56, R70, R63 ;  /* 0x0000003f46387220 */ /* 0x000fe20000400000 */
[C---:B------:R-:W-:Y:S01]  /*c480*/  FFMA R53, R73.reuse, R126, R53 ;  /* 0x0000007e49357223 */ /* 0x040fe20000000035 */
[C---:B------:R-:W-:Y:S01]  /*c490*/  FFMA R54, R73.reuse, R127, R54 ;  /* 0x0000007f49367223 */ /* 0x040fe20000000036 */
[--C-:B------:R-:W-:Y:S02]  /*c4a0*/  HADD2.F32 R74, -RZ, R155.reuse.H0_H0 ;  /* 0x2000009bff4a7230 */ /* 0x100fe40000004100 */
[C---:B------:R-:W-:Y:S01]  /*c4b0*/  FFMA R55, R73.reuse, R128, R55 ;  /* 0x0000008049377223 */ /* 0x040fe20000000037 */
[----:B------:R-:W-:Y:S02]  /*c4c0*/  HADD2.F32 R131, -RZ, R155.H1_H1 ;  /* 0x3000009bff837230 */ /* 0x000fe40000004100 */
[C---:B------:R-:W-:Y:S01]  /*c4d0*/  FFMA R56, R73.reuse, R129, R56 ;  /* 0x0000008149387223 */ /* 0x040fe20000000038 */
[----:B------:R-:W-:Y:S01]  /*c4e0*/  F2FP.SATFINITE.E5M2.F32.PACK_AB_MERGE_C R43, R44, R43, RZ ;  /* 0x0000002b2c2b723e */ /* 0x000fe200048060ff */
[C---:B------:R-:W-:Y:S01]  /*c4f0*/  FFMA R57, R73.reuse, R72, R57 ;  /* 0x0000004849397223 */ /* 0x040fe20000000039 */
[C---:B------:R-:W-:Y:S01]  /*c500*/  FFMA R58, R73.reuse, R75, R58 ;  /* 0x0000004b493a7223 */ /* 0x040fe2000000003a */
[C---:B------:R-:W-:Y:S01]  /*c510*/  FFMA R59, R73.reuse, R74, R59 ;  /* 0x0000004a493b7223 */ /* 0x040fe2000000003b */
[----:B------:R-:W-:Y:S01]  /*c520*/  F2FP.SATFINITE.E5M2.F32.PACK_AB_MERGE_C R33, R34, R33, R35 ;  /* 0x000000212221723e */ /* 0x000fe20004806023 */
[----:B------:R-:W-:Y:S01]  /*c530*/  FFMA R60, R73, R131, R60 ;  /* 0x00000083493c7223 */ /* 0x000fe2000000003c */
[----:B------:R-:W-:Y:S02]  /*c540*/  F2FP.SATFINITE.E5M2.F32.PACK_AB_MERGE_C R32, R30, R29, R32 ;  /* 0x0000001d1e20723e */ /* 0x000fe40004806020 */
        /* <DEDUP_REMOVED lines=11> */
[----:B------:R-:W-:Y:S03]  /*c600*/  IADD3 R68, PT, PT, R68, 0x1, RZ ;  /* 0x0000000144447810 */ /* 0x000fe60007ffe0ff */
        /* <DEDUP_REMOVED lines=18> */
.L_x_161:
[----:B------:R-:W-:Y:S05]  /*c730*/  BSYNC.RECONVERGENT B0 ;  /* 0x0000000000007941 */ /* 0x000fea0003800200 */
.L_x_160:
[----:B------:R-:W-:Y:S01]  /*c740*/  R2UR UR5, R160 ;  /* 0x00000000a00572ca */ /* 0x000fe200000e0000 */
[----:B------:R-:W-:Y:S01]  /*c750*/  BAR.SYNC.DEFER_BLOCKING 0x1, 0x80 ;  /* 0x0042000000007b1d */ /* 0x000fe20000010000 */
[----:B------:R-:W-:Y:S01]  /*c760*/  R2UR UR4, R161 ;  /* 0x00000000a10472ca */ /* 0x000fe200000e0000 */
[----:B------:R-:W-:Y:S01]  /*c770*/  UISETP.NE.AND UP0, UPT, UR46, URZ, UPT ;  /* 0x000000ff2e00728c */ /* 0x000fe2000bf05270 */
[----:B------:R-:W-:Y:S02]  /*c780*/  ISETP.NE.AND P0, PT, R164, 0x2, PT ;  /* 0x00000002a400780c */ /* 0x000fe40003f05270 */
[----:B------:R-:W-:Y:S02]  /*c790*/  ISETP.NE.AND P1, PT, R68, 0x2, PT ;  /* 0x000000024400780c */ /* 0x000fe40003f25270 */
[----:B------:R-:W-:Y:S02]  /*c7a0*/  SEL R0, RZ, 0x1, P0 ;  /* 0x00000001ff007807 */ /* 0x000fe40000000000 */
[----:B------:R-:W-:Y:S02]  /*c7b0*/  SEL R3, RZ, 0x1, P1 ;  /* 0x00000001ff037807 */ /* 0x000fe40000800000 */
[----:B------:R-:W-:Y:S01]  /*c7c0*/  LOP3.LUT R169, R169, R0, RZ, 0x3c, !PT ;  /* 0x00000000a9a97212 */ /* 0x000fe200078e3cff */
[----:B------:R-:W-:Y:S01]  /*c7d0*/  UIADD3 UR20, UPT, UPT, UR37, UR5, URZ ;  /* 0x0000000525147290 */ /* 0x000fe2000fffe0ff */
[----:B------:R-:W-:Y:S01]  /*c7e0*/  LOP3.LUT R170, R170, R3, RZ, 0x3c, !PT ;  /* 0x00000003aaaa7212 */ /* 0x000fe200078e3cff */
[----:B------:R-:W-:Y:S01]  /*c7f0*/  UIADD3 UR16, UPT, UPT, UR38, UR4, URZ ;  /* 0x0000000426107290 */ /* 0x000fe2000fffe0ff */
[----:B------:R-:W-:Y:S02]  /*c800*/  SEL R164, R164, RZ, P0 ;  /* 0x000000ffa4a47207 */ /* 0x000fe40000000000 */
[----:B------:R-:W-:Y:S01]  /*c810*/  SEL R68, R68, RZ, P1 ;  /* 0x000000ff44447207 */ /* 0x000fe20000800000 */
[----:B------:R-:W-:Y:S01]  /*c820*/  UMOV UR36, UR59 ;  /* 0x0000003b00247c82 */ /* 0x000fe20008000000 */
[----:B------:R-:W-:Y:S07]  /*c830*/  BRA.U UP0, `(.L_x_162) ;  /* 0xffffff9900787547 */ /* 0x000fee000b83ffff */
[----:B------:R-:W-:Y:S05]  /*c840*/  EXIT ;  /* 0x000000000000794d */ /* 0x000fea0003800000 */
.L_x_25:
[----:B--2---:R2:W3:Y:S02]  /*c850*/  SYNCS.PHASECHK.TRANS64.TRYWAIT P0, [R3+URZ+0x200], R2 ;  /* 0x00020002030075a7 */ /* 0x0044e400080011ff */
[----:B---3--:R-:W-:Y:S05]  /*c860*/  @!P0 NANOSLEEP.SYNCS 0x989680 ;  /* 0x009896800000895d */ /* 0x008fea0003900000 */
[----:B------:R-:W3:Y:S02]  /*c870*/  @!P0 SYNCS.PHASECHK.TRANS64 P0, [R3+URZ+0x200], R2 ;  /* 0x00020002030085a7 */ /* 0x000ee400080010ff */
[----:B---3--:R-:W-:Y:S05]  /*c880*/  @!P0 BRA `(.L_x_25) ;  /* 0xfffffffc00f08947 */ /* 0x008fea000383ffff */
[----:B------:R-:W-:Y:S05]  /*c890*/  BRA `(.L_x_163) ;  /* 0xffffff5000f47947 */ /* 0x000fea000383ffff */
.L_x_28:
[----:B-1----:R-:W-:-:S07]  /*c8a0*/  MOV R0, UR33 ;  /* 0x0000002100007c02 */ /* 0x002fce0008000f00 */
.L_x_164:
[----:B-1----:R1:W2:Y:S02]  /*c8b0*/  SYNCS.PHASECHK.TRANS64.TRYWAIT P0, [R0+URZ+0xb0], R3 ;  /* 0x0000b003000075a7 */ /* 0x0022a400080011ff */
[----:B--2---:R-:W-:Y:S05]  /*c8c0*/  @!P0 NANOSLEEP.SYNCS 0x989680 ;  /* 0x009896800000895d */ /* 0x004fea0003900000 */
[----:B------:R-:W2:Y:S02]  /*c8d0*/  @!P0 SYNCS.PHASECHK.TRANS64 P0, [R0+URZ+0xb0], R3 ;  /* 0x0000b003000085a7 */ /* 0x000ea400080010ff */
[----:B--2---:R-:W-:Y:S05]  /*c8e0*/  @!P0 BRA `(.L_x_164) ;  /* 0xfffffffc00f08947 */ /* 0x004fea000383ffff */
[----:B------:R-:W-:Y:S05]  /*c8f0*/  BRA `(.L_x_27) ;  /* 0xffffff54004c7947 */ /* 0x000fea000383ffff */
.L_x_35:
[----:B-1----:R-:W-:-:S07]  /*c900*/  MOV R0, UR17 ;  /* 0x0000001100007c02 */ /* 0x002fce0008000f00 */
.L_x_165:
[----:B-1----:R1:W2:Y:S02]  /*c910*/  SYNCS.PHASECHK.TRANS64.TRYWAIT P0, [R0+URZ+0xb0], R3 ;  /* 0x0000b003000075a7 */ /* 0x0022a400080011ff */
[----:B--2---:R-:W-:Y:S05]  /*c920*/  @!P0 NANOSLEEP.SYNCS 0x989680 ;  /* 0x009896800000895d */ /* 0x004fea0003900000 */
[----:B------:R-:W2:Y:S02]  /*c930*/  @!P0 SYNCS.PHASECHK.TRANS64 P0, [R0+URZ+0xb0], R3 ;  /* 0x0000b003000085a7 */ /* 0x000ea400080010ff */
[----:B--2---:R-:W-:Y:S05]  /*c940*/  @!P0 BRA `(.L_x_165) ;  /* 0xfffffffc00f08947 */ /* 0x004fea000383ffff */
[----:B------:R-:W-:Y:S05]  /*c950*/  BRA `(.L_x_34) ;  /* 0xffffff58000c7947 */ /* 0x000fea000383ffff */
.L_x_40:
[----:B-1----:R1:W2:Y:S02]  /*c960*/  SYNCS.PHASECHK.TRANS64.TRYWAIT P0, [R3+URZ+0x1b0], R0 ;  /* 0x0001b000030075a7 */ /* 0x0022a400080011ff */
[----:B--2---:R-:W-:Y:S05]  /*c970*/  @!P0 NANOSLEEP.SYNCS 0x989680 ;  /* 0x009896800000895d */ /* 0x004fea0003900000 */
[----:B------:R-:W2:Y:S02]  /*c980*/  @!P0 SYNCS.PHASECHK.TRANS64 P0, [R3+URZ+0x1b0], R0 ;  /* 0x0001b000030085a7 */ /* 0x000ea400080010ff */
[----:B--2---:R-:W-:Y:S05]  /*c990*/  @!P0 BRA `(.L_x_40) ;  /* 0xfffffffc00f08947 */ /* 0x004fea000383ffff */
[----:B------:R-:W-:Y:S05]  /*c9a0*/  BRA `(.L_x_166) ;  /* 0xffffff5800b47947 */ /* 0x000fea000383ffff */
.L_x_44:
[----:B-1----:R-:W-:-:S07]  /*c9b0*/  MOV R0, UR4 ;  /* 0x0000000400007c02 */ /* 0x002fce0008000f00 */
.L_x_167:
[----:B-1----:R1:W2:Y:S02]  /*c9c0*/  SYNCS.PHASECHK.TRANS64.TRYWAIT P0, [R0+URZ], R3 ;  /* 0x00000003000075a7 */ /* 0x0022a400080011ff */
[----:B--2---:R-:W-:Y:S05]  /*c9d0*/  @!P0 NANOSLEEP.SYNCS 0x989680 ;  /* 0x009896800000895d */ /* 0x004fea0003900000 */
[----:B------:R-:W2:Y:S02]  /*c9e0*/  @!P0 SYNCS.PHASECHK.TRANS64 P0, [R0+URZ], R3 ;  /* 0x00000003000085a7 */ /* 0x000ea400080010ff */
[----:B--2---:R-:W-:Y:S05]  /*c9f0*/  @!P0 BRA `(.L_x_167) ;  /* 0xfffffffc00f08947 */ /* 0x004fea000383ffff */
[----:B------:R-:W-:Y:S05]  /*ca00*/  BRA `(.L_x_168) ;  /* 0xffffff6000607947 */ /* 0x000fea000383ffff */
.L_x_45:
[----:B------:R-:W-:-:S07]  /*ca10*/  MOV R0, UR5 ;  /* 0x0000000500007c02 */ /* 0x000fce0008000f00 */
.L_x_169:
[----:B-1----:R1:W2:Y:S02]  /*ca20*/  SYNCS.PHASECHK.TRANS64.TRYWAIT P0, [R0+URZ], R3 ;  /* 0x00000003000075a7 */ /* 0x0022a400080011ff */
[----:B--2---:R-:W-:Y:S05]  /*ca30*/  @!P0 NANOSLEEP.SYNCS 0x989680 ;  /* 0x009896800000895d */ /* 0x004fea0003900000 */
[----:B------:R-:W2:Y:S02]  /*ca40*/  @!P0 SYNCS.PHASECHK.TRANS64 P0, [R0+URZ], R3 ;  /* 0x00000003000085a7 */ /* 0x000ea400080010ff */
[----:B--2---:R-:W-:Y:S05]  /*ca50*/  @!P0 BRA `(.L_x_169) ;  /* 0xfffffffc00f08947 */ /* 0x004fea000383ffff */
[----:B------:R-:W-:Y:S05]  /*ca60*/  BRA `(.L_x_170) ;  /* 0xffffff60006c7947 */ /* 0x000fea000383ffff */
.L_x_46:
[----:B------:R-:W-:-:S07]  /*ca70*/  MOV R0, UR5 ;  /* 0x0000000500007c02 */ /* 0x000fce0008000f00 */
.L_x_171:
[----:B-1----:R1:W2:Y:S02]  /*ca80*/  SYNCS.PHASECHK.TRANS64.TRYWAIT P0, [R0+URZ], R3 ;  /* 0x00000003000075a7 */ /* 0x0022a400080011ff */
[----:B--2---:R-:W-:Y:S05]  /*ca90*/  @!P0 NANOSLEEP.SYNCS 0x989680 ;  /* 0x009896800000895d */ /* 0x004fea0003900000 */
[----:B------:R-:W2:Y:S02]  /*caa0*/  @!P0 SYNCS.PHASECHK.TRANS64 P0, [R0+URZ], R3 ;  /* 0x00000003000085a7 */ /* 0x000ea400080010ff */
[----:B--2---:R-:W-:Y:S05]  /*cab0*/  @!P0 BRA `(.L_x_171) ;  /* 0xfffffffc00f08947 */ /* 0x004fea000383ffff */
[----:B------:R-:W-:Y:S05]  /*cac0*/  BRA `(.L_x_172) ;  /* 0xffffff6000787947 */ /* 0x000fea000383ffff */
.L_x_47:
[----:B------:R-:W-:-:S07]  /*cad0*/  MOV R0, UR5 ;  /* 0x0000000500007c02 */ /* 0x000fce0008000f00 */
.L_x_173:
[----:B-1----:R1:W2:Y:S02]  /*cae0*/  SYNCS.PHASECHK.TRANS64.TRYWAIT P0, [R0+URZ], R3 ;  /* 0x00000003000075a7 */ /* 0x0022a400080011ff */
[----:B--2---:R-:W-:Y:S05]  /*caf0*/  @!P0 NANOSLEEP.SYNCS 0x989680 ;  /* 0x009896800000895d */ /* 0x004fea0003900000 */
[----:B------:R-:W2:Y:S02]  /*cb00*/  @!P0 SYNCS.PHASECHK.TRANS64 P0, [R0+URZ], R3 ;  /* 0x00000003000085a7 */ /* 0x000ea400080010ff */
[----:B--2---:R-:W-:Y:S05]  /*cb10*/  @!P0 BRA `(.L_x_173) ;  /* 0xfffffffc00f08947 */ /* 0x004fea000383ffff */
[----:B------:R-:W-:Y:S05]  /*cb20*/  BRA `(.L_x_174) ;  /* 0xffffff6000847947 */ /* 0x000fea000383ffff */
.L_x_48:
[----:B------:R-:W-:-:S07]  /*cb30*/  MOV R0, UR5 ;  /* 0x0000000500007c02 */ /* 0x000fce0008000f00 */
.L_x_175:
[----:B-1----:R1:W2:Y:S02]  /*cb40*/  SYNCS.PHASECHK.TRANS64.TRYWAIT P0, [R0+URZ], R3 ;  /* 0x00000003000075a7 */ /* 0x0022a400080011ff */
[----:B--2---:R-:W-:Y:S05]  /*cb50*/  @!P0 NANOSLEEP.SYNCS 0x989680 ;  /* 0x009896800000895d */ /* 0x004fea0003900000 */
[----:B------:R-:W2:Y:S02]  /*cb60*/  @!P0 SYNCS.PHASECHK.TRANS64 P0, [R0+URZ], R3 ;  /* 0x00000003000085a7 */ /* 0x000ea400080010ff */
[----:B--2---:R-:W-:Y:S05]  /*cb70*/  @!P0 BRA `(.L_x_175) ;  /* 0xfffffffc00f08947 */ /* 0x004fea000383ffff */
[----:B------:R-:W-:Y:S05]  /*cb80*/  BRA `(.L_x_176) ;  /* 0xffffff6000907947 */ /* 0x000fea000383ffff */
.L_x_49:
[----:B------:R-:W-:-:S07]  /*cb90*/  MOV R0, UR5 ;  /* 0x0000000500007c02 */ /* 0x000fce0008000f00 */
.L_x_177:
[----:B-1----:R1:W2:Y:S02]  /*cba0*/  SYNCS.PHASECHK.TRANS64.TRYWAIT P0, [R0+URZ], R3 ;  /* 0x00000003000075a7 */ /* 0x0022a400080011ff */
[----:B--2---:R-:W-:Y:S05]  /*cbb0*/  @!P0 NANOSLEEP.SYNCS 0x989680 ;  /* 0x009896800000895d */ /* 0x004fea0003900000 */
[----:B------:R-:W2:Y:S02]  /*cbc0*/  @!P0 SYNCS.PHASECHK.TRANS64 P0, [R0+URZ], R3 ;  /* 0x00000003000085a7 */ /* 0x000ea400080010ff */
[----:B--2---:R-:W-:Y:S05]  /*cbd0*/  @!P0 BRA `(.L_x_177) ;  /* 0xfffffffc00f08947 */ /* 0x004fea000383ffff */
[----:B------:R-:W-:Y:S05]  /*cbe0*/  BRA `(.L_x_178) ;  /* 0xffffff60009c7947 */ /* 0x000fea000383ffff */
.L_x_50:
[----:B------:R-:W-:-:S07]  /*cbf0*/  MOV R0, UR5 ;  /* 0x0000000500007c02 */ /* 0x000fce0008000f00 */
.L_x_179:
[----:B-1----:R1:W2:Y:S02]  /*cc00*/  SYNCS.PHASECHK.TRANS64.TRYWAIT P0, [R0+URZ], R3 ;  /* 0x00000003000075a7 */ /* 0x0022a400080011ff */
[----:B--2---:R-:W-:Y:S05]  /*cc10*/  @!P0 NANOSLEEP.SYNCS 0x989680 ;  /* 0x009896800000895d */ /* 0x004fea0003900000 */
[----:B------:R-:W2:Y:S02]  /*cc20*/  @!P0 SYNCS.PHASECHK.TRANS64 P0, [R0+URZ], R3 ;  /* 0x00000003000085a7 */ /* 0x000ea400080010ff */
[----:B--2---:R-:W-:Y:S05]  /*cc30*/  @!P0 BRA `(.L_x_179) ;  /* 0xfffffffc00f08947 */ /* 0x004fea000383ffff */
[----:B------:R-:W-:Y:S05]  /*cc40*/  BRA `(.L_x_180) ;  /* 0xffffff6000a87947 */ /* 0x000fea000383ffff */
.L_x_51:
[----:B------:R-:W-:-:S07]  /*cc50*/  MOV R0, UR5 ;  /* 0x0000000500007c02 */ /* 0x000fce0008000f00 */
.L_x_181:
[----:B-1----:R1:W2:Y:S02]  /*cc60*/  SYNCS.PHASECHK.TRANS64.TRYWAIT P0, [R0+URZ], R3 ;  /* 0x00000003000075a7 */ /* 0x0022a400080011ff */
[----:B--2---:R-:W-:Y:S05]  /*cc70*/  @!P0 NANOSLEEP.SYNCS 0x989680 ;  /* 0x009896800000895d */ /* 0x004fea0003900000 */
[----:B------:R-:W2:Y:S02]  /*cc80*/  @!P0 SYNCS.PHASECHK.TRANS64 P0, [R0+URZ], R3 ;  /* 0x00000003000085a7 */ /* 0x000ea400080010ff */
[----:B--2---:R-:W-:Y:S05]  /*cc90*/  @!P0 BRA `(.L_x_181) ;  /* 0xfffffffc00f08947 */ /* 0x004fea000383ffff */
[----:B------:R-:W-:Y:S05]  /*cca0*/  BRA `(.L_x_182) ;  /* 0xffffff6000b47947 */ /* 0x000fea000383ffff */
.L_x_52:
[----:B------:R-:W-:-:S07]  /*ccb0*/  MOV R0, UR5 ;  /* 0x0000000500007c02 */ /* 0x000fce0008000f00 */
.L_x_183:
[----:B-1----:R1:W2:Y:S02]  /*ccc0*/  SYNCS.PHASECHK.TRANS64.TRYWAIT P0, [R0+URZ], R3 ;  /* 0x00000003000075a7 */ /* 0x0022a400080011ff */
[----:B--2---:R-:W-:Y:S05]  /*ccd0*/  @!P0 NANOSLEEP.SYNCS 0x989680 ;  /* 0x009896800000895d */ /* 0x004fea0003900000 */
[----:B------:R-:W2:Y:S02]  /*cce0*/  @!P0 SYNCS.PHASECHK.TRANS64 P0, [R0+URZ], R3 ;  /* 0x00000003000085a7 */ /* 0x000ea400080010ff */
[----:B--2---:R-:W-:Y:S05]  /*ccf0*/  @!P0 BRA `(.L_x_183) ;  /* 0xfffffffc00f08947 */ /* 0x004fea000383ffff */
[----:B------:R-:W-:Y:S05]  /*cd00*/  BRA `(.L_x_184) ;  /* 0xffffff6000c07947 */ /* 0x000fea000383ffff */
.L_x_53:
[----:B------:R-:W-:-:S07]  /*cd10*/  MOV R0, UR5 ;  /* 0x0000000500007c02 */ /* 0x000fce0008000f00 */
.L_x_185:
[----:B-1----:R1:W2:Y:S02]  /*cd20*/  SYNCS.PHASECHK.TRANS64.TRYWAIT P0, [R0+URZ], R3 ;  /* 0x00000003000075a7 */ /* 0x0022a400080011ff */
[----:B--2---:R-:W-:Y:S05]  /*cd30*/  @!P0 NANOSLEEP.SYNCS 0x989680 ;  /* 0x009896800000895d */ /* 0x004fea0003900000 */
[----:B------:R-:W2:Y:S02]  /*cd40*/  @!P0 SYNCS.PHASECHK.TRANS64 P0, [R0+URZ], R3 ;  /* 0x00000003000085a7 */ /* 0x000ea400080010ff */
[----:B--2---:R-:W-:Y:S05]  /*cd50*/  @!P0 BRA `(.L_x_185) ;  /* 0xfffffffc00f08947 */ /* 0x004fea000383ffff */
[----:B------:R-:W-:Y:S05]  /*cd60*/  BRA `(.L_x_186) ;  /* 0xffffff6000cc7947 */ /* 0x000fea000383ffff */
.L_x_54:
[----:B------:R-:W-:-:S07]  /*cd70*/  MOV R0, UR5 ;  /* 0x0000000500007c02 */ /* 0x000fce0008000f00 */
.L_x_187:
[----:B-1----:R1:W2:Y:S02]  /*cd80*/  SYNCS.PHASECHK.TRANS64.TRYWAIT P0, [R0+URZ], R3 ;  /* 0x00000003000075a7 */ /* 0x0022a400080011ff */
[----:B--2---:R-:W-:Y:S05]  /*cd90*/  @!P0 NANOSLEEP.SYNCS 0x989680 ;  /* 0x009896800000895d */ /* 0x004fea0003900000 */
[----:B------:R-:W2:Y:S02]  /*cda0*/  @!P0 SYNCS.PHASECHK.TRANS64 P0, [R0+URZ], R3 ;  /* 0x00000003000085a7 */ /* 0x000ea400080010ff */
[----:B--2---:R-:W-:Y:S05]  /*cdb0*/  @!P0 BRA `(.L_x_187) ;  /* 0xfffffffc00f08947 */ /* 0x004fea000383ffff */
[----:B------:R-:W-:Y:S05]  /*cdc0*/  BRA `(.L_x_188) ;  /* 0xffffff6000d87947 */ /* 0x000fea000383ffff */
.L_x_55:
[----:B------:R-:W-:-:S07]  /*cdd0*/  MOV R0, UR5 ;  /* 0x0000000500007c02 */ /* 0x000fce0008000f00 */
.L_x_189:
[----:B-1----:R1:W2:Y:S02]  /*cde0*/  SYNCS.PHASECHK.TRANS64.TRYWAIT P0, [R0+URZ], R3 ;  /* 0x00000003000075a7 */ /* 0x0022a400080011ff */
[----:B--2---:R-:W-:Y:S05]  /*cdf0*/  @!P0 NANOSLEEP.SYNCS 0x989680 ;  /* 0x009896800000895d */ /* 0x004fea0003900000 */
[----:B------:R-:W2:Y:S02]  /*ce00*/  @!P0 SYNCS.PHASECHK.TRANS64 P0, [R0+URZ], R3 ;  /* 0x00000003000085a7 */ /* 0x000ea400080010ff */
[----:B--2---:R-:W-:Y:S05]  /*ce10*/  @!P0 BRA `(.L_x_189) ;  /* 0xfffffffc00f08947 */ /* 0x004fea000383ffff */
[----:B------:R-:W-:Y:S05]  /*ce20*/  BRA `(.L_x_190) ;  /* 0xffffff6000e47947 */ /* 0x000fea000383ffff */
.L_x_56:
[----:B------:R-:W-:-:S07]  /*ce30*/  MOV R0, UR5 ;  /* 0x0000000500007c02 */ /* 0x000fce0008000f00 */
.L_x_191:
[----:B-1----:R1:W2:Y:S02]  /*ce40*/  SYNCS.PHASECHK.TRANS64.TRYWAIT P0, [R0+URZ], R3 ;  /* 0x00000003000075a7 */ /* 0x0022a400080011ff */
[----:B--2---:R-:W-:Y:S05]  /*ce50*/  @!P0 NANOSLEEP.SYNCS 0x989680 ;  /* 0x009896800000895d */ /* 0x004fea0003900000 */
[----:B------:R-:W2:Y:S02]  /*ce60*/  @!P0 SYNCS.PHASECHK.TRANS64 P0, [R0+URZ], R3 ;  /* 0x00000003000085a7 */ /* 0x000ea400080010ff */
[----:B--2---:R-:W-:Y:S05]  /*ce70*/  @!P0 BRA `(.L_x_191) ;  /* 0xfffffffc00f08947 */ /* 0x004fea000383ffff */
[----:B------:R-:W-:Y:S05]  /*ce80*/  BRA `(.L_x_192) ;  /* 0xffffff6000f07947 */ /* 0x000fea000383ffff */
.L_x_57:
[----:B------:R-:W-:-:S07]  /*ce90*/  MOV R0, UR5 ;  /* 0x0000000500007c02 */ /* 0x000fce0008000f00 */
.L_x_193:
[----:B-1----:R1:W2:Y:S02]  /*cea0*/  SYNCS.PHASECHK.TRANS64.TRYWAIT P0, [R0+URZ], R3 ;  /* 0x00000003000075a7 */ /* 0x0022a400080011ff */
[----:B--2---:R-:W-:Y:S05]  /*ceb0*/  @!P0 NANOSLEEP.SYNCS 0x989680 ;  /* 0x009896800000895d */ /* 0x004fea0003900000 */
[----:B------:R-:W2:Y:S02]  /*cec0*/  @!P0 SYNCS.PHASECHK.TRANS64 P0, [R0+URZ], R3 ;  /* 0x00000003000085a7 */ /* 0x000ea400080010ff */
[----:B--2---:R-:W-:Y:S05]  /*ced0*/  @!P0 BRA `(.L_x_193) ;  /* 0xfffffffc00f08947 */ /* 0x004fea000383ffff */
[----:B------:R-:W-:Y:S05]  /*cee0*/  BRA `(.L_x_194) ;  /* 0xffffff6000fc7947 */ /* 0x000fea000383ffff */
.L_x_58:
[----:B------:R-:W-:-:S07]  /*cef0*/  MOV R0, UR5 ;  /* 0x0000000500007c02 */ /* 0x000fce0008000f00 */
.L_x_195:
[----:B-1----:R1:W2:Y:S02]  /*cf00*/  SYNCS.PHASECHK.TRANS64.TRYWAIT P0, [R0+URZ], R3 ;  /* 0x00000003000075a7 */ /* 0x0022a400080011ff */
[----:B--2---:R-:W-:Y:S05]  /*cf10*/  @!P0 NANOSLEEP.SYNCS 0x989680 ;  /* 0x009896800000895d */ /* 0x004fea0003900000 */
[----:B------:R-:W2:Y:S02]  /*cf20*/  @!P0 SYNCS.PHASECHK.TRANS64 P0, [R0+URZ], R3 ;  /* 0x00000003000085a7 */ /* 0x000ea400080010ff */
[----:B--2---:R-:W-:Y:S05]  /*cf30*/  @!P0 BRA `(.L_x_195) ;  /* 0xfffffffc00f08947 */ /* 0x004fea000383ffff */
[----:B------:R-:W-:Y:S05]  /*cf40*/  BRA `(.L_x_196) ;  /* 0xffffff6400087947 */ /* 0x000fea000383ffff */
.L_x_59:
[----:B------:R-:W-:-:S07]  /*cf50*/  MOV R0, UR5 ;  /* 0x0000000500007c02 */ /* 0x000fce0008000f00 */
.L_x_197:
[----:B-1----:R1:W2:Y:S02]  /*cf60*/  SYNCS.PHASECHK.TRANS64.TRYWAIT P0, [R0+URZ], R3 ;  /* 0x00000003000075a7 */ /* 0x0022a400080011ff */
[----:B--2---:R-:W-:Y:S05]  /*cf70*/  @!P0 NANOSLEEP.SYNCS 0x989680 ;  /* 0x009896800000895d */ /* 0x004fea0003900000 */
[----:B------:R-:W2:Y:S02]  /*cf80*/  @!P0 SYNCS.PHASECHK.TRANS64 P0, [R0+URZ], R3 ;  /* 0x00000003000085a7 */ /* 0x000ea400080010ff */
[----:B--2---:R-:W-:Y:S05]  /*cf90*/  @!P0 BRA `(.L_x_197) ;  /* 0xfffffffc00f08947 */ /* 0x004fea000383ffff */
[----:B------:R-:W-:Y:S05]  /*cfa0*/  BRA `(.L_x_198) ;  /* 0xffffff6400147947 */ /* 0x000fea000383ffff */
.L_x_60:
[----:B------:R-:W-:-:S07]  /*cfb0*/  MOV R0, UR5 ;  /* 0x0000000500007c02 */ /* 0x000fce0008000f00 */
.L_x_199:
[----:B-1----:R1:W2:Y:S02]  /*cfc0*/  SYNCS.PHASECHK.TRANS64.TRYWAIT P0, [R0+URZ], R3 ;  /* 0x00000003000075a7 */ /* 0x0022a400080011ff */
[----:B--2---:R-:W-:Y:S05]  /*cfd0*/  @!P0 NANOSLEEP.SYNCS 0x989680 ;  /* 0x009896800000895d */ /* 0x004fea0003900000 */
[----:B------:R-:W2:Y:S02]  /*cfe0*/  @!P0 SYNCS.PHASECHK.TRANS64 P0, [R0+URZ], R3 ;  /* 0x00000003000085a7 */ /* 0x000ea400080010ff */
[----:B--2---:R-:W-:Y:S05]  /*cff0*/  @!P0 BRA `(.L_x_199) ;  /* 0xfffffffc00f08947 */ /* 0x004fea000383ffff */
[----:B------:R-:W-:Y:S05]  /*d000*/  BRA `(.L_x_200) ;  /* 0xffffff6400207947 */ /* 0x000fea000383ffff */
.L_x_61:
[----:B------:R-:W-:-:S07]  /*d010*/  MOV R0, UR5 ;  /* 0x0000000500007c02 */ /* 0x000fce0008000f00 */
.L_x_201:
[----:B-1----:R1:W2:Y:S02]  /*d020*/  SYNCS.PHASECHK.TRANS64.TRYWAIT P0, [R0+URZ], R3 ;  /* 0x00000003000075a7 */ /* 0x0022a400080011ff */
[----:B--2---:R-:W-:Y:S05]  /*d030*/  @!P0 NANOSLEEP.SYNCS 0x989680 ;  /* 0x009896800000895d */ /* 0x004fea0003900000 */
[----:B------:R-:W2:Y:S02]  /*d040*/  @!P0 SYNCS.PHASECHK.TRANS64 P0, [R0+URZ], R3 ;  /* 0x00000003000085a7 */ /* 0x000ea400080010ff */
[----:B--2---:R-:W-:Y:S05]  /*d050*/  @!P0 BRA `(.L_x_201) ;  /* 0xfffffffc00f08947 */ /* 0x004fea000383ffff */
[----:B------:R-:W-:Y:S05]  /*d060*/  BRA `(.L_x_202) ;  /* 0xffffff64002c7947 */ /* 0x000fea000383ffff */
.L_x_62:
[----:B------:R-:W-:-:S07]  /*d070*/  MOV R0, UR5 ;  /* 0x0000000500007c02 */ /* 0x000fce0008000f00 */
.L_x_203:
[----:B-1----:R1:W2:Y:S02]  /*d080*/  SYNCS.PHASECHK.TRANS64.TRYWAIT P0, [R0+URZ], R3 ;  /* 0x00000003000075a7 */ /* 0x0022a400080011ff */
[----:B--2---:R-:W-:Y:S05]  /*d090*/  @!P0 NANOSLEEP.SYNCS 0x989680 ;  /* 0x009896800000895d */ /* 0x004fea0003900000 */
[----:B------:R-:W2:Y:S02]  /*d0a0*/  @!P0 SYNCS.PHASECHK.TRANS64 P0, [R0+URZ], R3 ;  /* 0x00000003000085a7 */ /* 0x000ea400080010ff */
[----:B--2---:R-:W-:Y:S05]  /*d0b0*/  @!P0 BRA `(.L_x_203) ;  /* 0xfffffffc00f08947 */ /* 0x004fea000383ffff */
[----:B------:R-:W-:Y:S05]  /*d0c0*/  BRA `(.L_x_204) ;  /* 0xffffff6400387947 */ /* 0x000fea000383ffff */
.L_x_63:
[----:B------:R-:W-:-:S07]  /*d0d0*/  MOV R0, UR5 ;  /* 0x0000000500007c02 */ /* 0x000fce0008000f00 */
.L_x_205:
[----:B-1----:R1:W2:Y:S02]  /*d0e0*/  SYNCS.PHASECHK.TRANS64.TRYWAIT P0, [R0+URZ], R3 ;  /* 0x00000003000075a7 */ /* 0x0022a400080011ff */
[----:B--2---:R-:W-:Y:S05]  /*d0f0*/  @!P0 NANOSLEEP.SYNCS 0x989680 ;  /* 0x009896800000895d */ /* 0x004fea0003900000 */
[----:B------:R-:W2:Y:S02]  /*d100*/  @!P0 SYNCS.PHASECHK.TRANS64 P0, [R0+URZ], R3 ;  /* 0x00000003000085a7 */ /* 0x000ea400080010ff */
[----:B--2---:R-:W-:Y:S05]  /*d110*/  @!P0 BRA `(.L_x_205) ;  /* 0xfffffffc00f08947 */ /* 0x004fea000383ffff */
[----:B------:R-:W-:Y:S05]  /*d120*/  BRA `(.L_x_206) ;  /* 0xffffff6400447947 */ /* 0x000fea000383ffff */
.L_x_64:
[----:B------:R-:W-:-:S07]  /*d130*/  MOV R0, UR5 ;  /* 0x0000000500007c02 */ /* 0x000fce0008000f00 */
.L_x_207:
[----:B-1----:R1:W2:Y:S02]  /*d140*/  SYNCS.PHASECHK.TRANS64.TRYWAIT P0, [R0+URZ], R3 ;  /* 0x00000003000075a7 */ /* 0x0022a400080011ff */
[----:B--2---:R-:W-:Y:S05]  /*d150*/  @!P0 NANOSLEEP.SYNCS 0x989680 ;  /* 0x009896800000895d */ /* 0x004fea0003900000 */
[----:B------:R-:W2:Y:S02]  /*d160*/  @!P0 SYNCS.PHASECHK.TRANS64 P0, [R0+URZ], R3 ;  /* 0x00000003000085a7 */ /* 0x000ea400080010ff */
[----:B--2---:R-:W-:Y:S05]  /*d170*/  @!P0 BRA `(.L_x_207) ;  /* 0xfffffffc00f08947 */ /* 0x004fea000383ffff */
[----:B------:R-:W-:Y:S05]  /*d180*/  BRA `(.L_x_208) ;  /* 0xffffff6400507947 */ /* 0x000fea000383ffff */
.L_x_67:
[----:B-1----:R1:W2:Y:S02]  /*d190*/  SYNCS.PHASECHK.TRANS64.TRYWAIT P0, [R0+URZ+0x1f0], R5 ;  /* 0x0001f005000075a7 */ /* 0x0022a400080011ff */
[----:B--2---:R-:W-:Y:S05]  /*d1a0*/  @!P0 NANOSLEEP.SYNCS 0x989680 ;  /* 0x009896800000895d */ /* 0x004fea0003900000 */
[----:B------:R-:W2:Y:S02]  /*d1b0*/  @!P0 SYNCS.PHASECHK.TRANS64 P0, [R0+URZ+0x1f0], R5 ;  /* 0x0001f005000085a7 */ /* 0x000ea400080010ff */
[----:B--2---:R-:W-:Y:S05]  /*d1c0*/  @!P0 BRA `(.L_x_67) ;  /* 0xfffffffc00f08947 */ /* 0x004fea000383ffff */
[----:B------:R-:W-:Y:S05]  /*d1d0*/  BRA `(.L_x_209) ;  /* 0xffffff6400ac7947 */ /* 0x000fea000383ffff */
.L_x_68:
[----:B------:R-:W-:-:S07]  /*d1e0*/  MOV R0, UR4 ;  /* 0x0000000400007c02 */ /* 0x000fce0008000f00 */
.L_x_210:
[----:B-1----:R1:W2:Y:S02]  /*d1f0*/  SYNCS.PHASECHK.TRANS64.TRYWAIT P0, [R0+URZ+0x1c0], R7 ;  /* 0x0001c007000075a7 */ /* 0x0022a400080011ff */
[----:B--2---:R-:W-:Y:S05]  /*d200*/  @!P0 NANOSLEEP.SYNCS 0x989680 ;  /* 0x009896800000895d */ /* 0x004fea0003900000 */
[----:B------:R-:W2:Y:S02]  /*d210*/  @!P0 SYNCS.PHASECHK.TRANS64 P0, [R0+URZ+0x1c0], R7 ;  /* 0x0001c007000085a7 */ /* 0x000ea400080010ff */
[----:B--2---:R-:W-:Y:S05]  /*d220*/  @!P0 BRA `(.L_x_210) ;  /* 0xfffffffc00f08947 */ /* 0x004fea000383ffff */
[----:B------:R-:W-:Y:S05]  /*d230*/  BRA `(.L_x_211) ;  /* 0xffffff6400bc7947 */ /* 0x000fea000383ffff */
.L_x_69:
[----:B-1----:R1:W2:Y:S02]  /*d240*/  SYNCS.PHASECHK.TRANS64.TRYWAIT P1, [R0+URZ+0x1b0], R5 ;  /* 0x0001b005000075a7 */ /* 0x0022a400080211ff */
[----:B--2---:R-:W-:Y:S05]  /*d250*/  @!P1 NANOSLEEP.SYNCS 0x989680 ;  /* 0x009896800000995d */ /* 0x004fea0003900000 */
[----:B------:R-:W2:Y:S02]  /*d260*/  @!P1 SYNCS.PHASECHK.TRANS64 P1, [R0+URZ+0x1b0], R5 ;  /* 0x0001b005000095a7 */ /* 0x000ea400080210ff */
[----:B--2---:R-:W-:Y:S05]  /*d270*/  @!P1 BRA `(.L_x_69) ;  /* 0xfffffffc00f09947 */ /* 0x004fea000383ffff */
[----:B------:R-:W-:Y:S05]  /*d280*/  BRA `(.L_x_212) ;  /* 0xffffff6400ec7947 */ /* 0x000fea000383ffff */
.L_x_72:
[----:B------:R-:W-:-:S07]  /*d290*/  MOV R0, UR4 ;  /* 0x0000000400007c02 */ /* 0x000fce0008000f00 */
.L_x_213:
[----:B-1----:R1:W2:Y:S02]  /*d2a0*/  SYNCS.PHASECHK.TRANS64.TRYWAIT P0, [R0+URZ+0x1c0], R3 ;  /* 0x0001c003000075a7 */ /* 0x0022a400080011ff */
[----:B--2---:R-:W-:Y:S05]  /*d2b0*/  @!P0 NANOSLEEP.SYNCS 0x989680 ;  /* 0x009896800000895d */ /* 0x004fea0003900000 */
[----:B------:R-:W2:Y:S02]  /*d2c0*/  @!P0 SYNCS.PHASECHK.TRANS64 P0, [R0+URZ+0x1c0], R3 ;  /* 0x0001c003000085a7 */ /* 0x000ea400080010ff */
[----:B--2---:R-:W-:Y:S05]  /*d2d0*/  @!P0 BRA `(.L_x_213) ;  /* 0xfffffffc00f08947 */ /* 0x004fea000383ffff */
[----:B------:R-:W-:Y:S05]  /*d2e0*/  BRA `(.L_x_71) ;  /* 0xffffff6800407947 */ /* 0x000fea000383ffff */
.L_x_81:
[----:B-1----:R-:W-:-:S04]  /*d2f0*/  MOV R5, UR5 ;  /* 0x0000000500057c02 */ /* 0x002fc80008000f00 */
[----:B------:R1:W2:Y:S03]  /*d300*/  SYNCS.PHASECHK.TRANS64.TRYWAIT P0, [R5+URZ+0x8], R6 ;  /* 0x00000806050075a7 */ /* 0x0002a600080011ff */
[----:B--2---:R-:W-:Y:S05]  /*d310*/  @!P0 NANOSLEEP.SYNCS 0x989680 ;  /* 0x009896800000895d */ /* 0x004fea0003900000 */
[----:B------:R-:W2:Y:S02]  /*d320*/  @!P0 SYNCS.PHASECHK.TRANS64 P0, [R5+URZ+0x8], R6 ;  /* 0x00000806050085a7 */ /* 0x000ea400080010ff */
[----:B--2---:R-:W-:Y:S05]  /*d330*/  @!P0 BRA `(.L_x_81) ;  /* 0xfffffffc00ec8947 */ /* 0x004fea000383ffff */
[----:B------:R-:W-:Y:S05]  /*d340*/  BRA `(.L_x_80) ;  /* 0xffffff6800f47947 */ /* 0x000fea000383ffff */
.L_x_83:
[----:B------:R-:W-:Y:S01]  /*d350*/  BSSY B0, `(.L_x_214) ;  /* 0x0000006000007945 */ /* 0x000fe20003800000 */
[----:B------:R-:W-:-:S07]  /*d360*/  MOV R15, 0xffffffff ;  /* 0xffffffff000f7802 */ /* 0x000fce0000000f00 */
[----:B-1---5:R-:W-:Y:S05]  /*d370*/  WARPSYNC.COLLECTIVE R15, `(.L_x_215) ;  /* 0x000000000f0c7348 */ /* 0x022fea0003c00000 */
[----:B------:R-:W-:Y:S02]  /*d380*/  ELECT P6, UR79, PT ;  /* 0x00000000004f782f */ /* 0x000fe400038c0000 */
[----:B------:R-:W-:Y:S01]  /*d390*/  MOV R14, UR79 ;  /* 0x0000004f000e7c02 */ /* 0x000fe20008000f00 */
[----:B-1---5:R-:W-:Y:S10]  /*d3a0*/  ENDCOLLECTIVE ;  /* 0x000000000000791b */ /* 0x022ff40003800000 */
.L_x_215:
[----:B------:R-:W-:Y:S05]  /*d3b0*/  BSYNC B0 ;  /* 0x0000000000007941 */ /* 0x000fea0003800000 */
.L_x_214:
[----:B------:R-:W-:Y:S01]  /*d3c0*/  PLOP3.LUT P0, PT, P6, PT, PT, 0x80, 0x8 ;  /* 0x000000000008781c */ /* 0x000fe2000370f070 */
[----:B------:R-:W-:-:S12]  /*d3d0*/  BRA `(.L_x_216) ;  /* 0xffffff6c00207947 */ /* 0x000fd8000383ffff */
.L_x_85:
[----:B-1----:R-:W-:-:S04]  /*d3e0*/  MOV R3, UR5 ;  /* 0x0000000500037c02 */ /* 0x002fc80008000f00 */
[----:B------:R1:W2:Y:S03]  /*d3f0*/  SYNCS.PHASECHK.TRANS64.TRYWAIT P0, [R3+URZ+0x8], R4 ;  /* 0x00000804030075a7 */ /* 0x0002a600080011ff */
[----:B--2---:R-:W-:Y:S05]  /*d400*/  @!P0 NANOSLEEP.SYNCS 0x989680 ;  /* 0x009896800000895d */ /* 0x004fea0003900000 */
[----:B------:R-:W2:Y:S02]  /*d410*/  @!P0 SYNCS.PHASECHK.TRANS64 P0, [R3+URZ+0x8], R4 ;  /* 0x00000804030085a7 */ /* 0x000ea400080010ff */
[----:B--2---:R-:W-:Y:S05]  /*d420*/  @!P0 BRA `(.L_x_85) ;  /* 0xfffffffc00ec8947 */ /* 0x004fea000383ffff */
[----:B------:R-:W-:Y:S05]  /*d430*/  BRA `(.L_x_84) ;  /* 0xffffff6c00247947 */ /* 0x000fea000383ffff */
.L_x_86:
[----:B-1----:R1:W2:Y:S02]  /*d440*/  SYNCS.PHASECHK.TRANS64.TRYWAIT P0, [R0+URZ+0x1b0], R5 ;  /* 0x0001b005000075a7 */ /* 0x0022a400080011ff */
[----:B--2---:R-:W-:Y:S05]  /*d450*/  @!P0 NANOSLEEP.SYNCS 0x989680 ;  /* 0x009896800000895d */ /* 0x004fea0003900000 */
[----:B------:R-:W2:Y:S02]  /*d460*/  @!P0 SYNCS.PHASECHK.TRANS64 P0, [R0+URZ+0x1b0], R5 ;  /* 0x0001b005000085a7 */ /* 0x000ea400080010ff */
[----:B--2---:R-:W-:Y:S05]  /*d470*/  @!P0 BRA `(.L_x_86) ;  /* 0xfffffffc00f08947 */ /* 0x004fea000383ffff */
[----:B------:R-:W-:Y:S05]  /*d480*/  BRA `(.L_x_217) ;  /* 0xffffff6c00f87947 */ /* 0x000fea000383ffff */
.L_x_88:
[----:B------:R-:W-:-:S07]  /*d490*/  MOV R0, UR19 ;  /* 0x0000001300007c02 */ /* 0x000fce0008000f00 */
.L_x_218:
[----:B-1----:R1:W2:Y:S02]  /*d4a0*/  SYNCS.PHASECHK.TRANS64.TRYWAIT P0, [R0+URZ+0x1e0], R5 ;  /* 0x0001e005000075a7 */ /* 0x0022a400080011ff */
[----:B--2---:R-:W-:Y:S05]  /*d4b0*/  @!P0 NANOSLEEP.SYNCS 0x989680 ;  /* 0x009896800000895d */ /* 0x004fea0003900000 */
[----:B------:R-:W2:Y:S02]  /*d4c0*/  @!P0 SYNCS.PHASECHK.TRANS64 P0, [R0+URZ+0x1e0], R5 ;  /* 0x0001e005000085a7 */ /* 0x000ea400080010ff */
[----:B--2---:R-:W-:Y:S05]  /*d4d0*/  @!P0 BRA `(.L_x_218) ;  /* 0xfffffffc00f08947 */ /* 0x004fea000383ffff */
[----:B------:R-:W-:Y:S05]  /*d4e0*/  BRA `(.L_x_219) ;  /* 0xffffff7000407947 */ /* 0x000fea000383ffff */
.L_x_91:
[----:B------:R-:W-:Y:S07]  /*d4f0*/  MOV R0, UR6 ;  /* 0x0000000600007c02 */ /* 0x000fee0008000f00 */
.L_x_220:
[----:B-1----:R1:W2:Y:S02]  /*d500*/  SYNCS.PHASECHK.TRANS64.TRYWAIT P0, [R0+URZ], R5 ;  /* 0x00000005000075a7 */ /* 0x0022a400080011ff */
[----:B--2---:R-:W-:Y:S05]  /*d510*/  @!P0 NANOSLEEP.SYNCS 0x989680 ;  /* 0x009896800000895d */ /* 0x004fea0003900000 */
[----:B------:R-:W2:Y:S02]  /*d520*/  @!P0 SYNCS.PHASECHK.TRANS64 P0, [R0+URZ], R5 ;  /* 0x00000005000085a7 */ /* 0x000ea400080010ff */
[----:B--2---:R-:W-:Y:S05]  /*d530*/  @!P0 BRA `(.L_x_220) ;  /* 0xfffffffc00f08947 */ /* 0x004fea000383ffff */
[----:B------:R-:W-:Y:S05]  /*d540*/  BRA `(.L_x_90) ;  /* 0xffffff7000587947 */ /* 0x000fea000383ffff */
.L_x_95:
[----:B-1----:R-:W-:-:S07]  /*d550*/  MOV R0, UR4 ;  /* 0x0000000400007c02 */ /* 0x002fce0008000f00 */
.L_x_221:
[----:B-1----:R1:W2:Y:S02]  /*d560*/  SYNCS.PHASECHK.TRANS64.TRYWAIT P0, [R0+URZ], R3 ;  /* 0x00000003000075a7 */ /* 0x0022a400080011ff */
[----:B--2---:R-:W-:Y:S05]  /*d570*/  @!P0 NANOSLEEP.SYNCS 0x989680 ;  /* 0x009896800000895d */ /* 0x004fea0003900000 */
[----:B------:R-:W2:Y:S02]  /*d580*/  @!P0 SYNCS.PHASECHK.TRANS64 P0, [R0+URZ], R3 ;  /* 0x00000003000085a7 */ /* 0x000ea400080010ff */
[----:B--2---:R-:W-:Y:S05]  /*d590*/  @!P0 BRA `(.L_x_221) ;  /* 0xfffffffc00f08947 */ /* 0x004fea000383ffff */
[----:B------:R-:W-:Y:S05]  /*d5a0*/  BRA `(.L_x_222) ;  /* 0xffffff7400107947 */ /* 0x000fea000383ffff */
.L_x_98:
[----:B------:R-:W-:-:S07]  /*d5b0*/  MOV R0, UR13 ;  /* 0x0000000d00007c02 */ /* 0x000fce0008000f00 */
.L_x_223:
[----:B-1----:R1:W2:Y:S02]  /*d5c0*/  SYNCS.PHASECHK.TRANS64.TRYWAIT P1, [R0+URZ+0x210], R3 ;  /* 0x00021003000075a7 */ /* 0x0022a400080211ff */
[----:B--2---:R-:W-:Y:S05]  /*d5d0*/  @!P1 NANOSLEEP.SYNCS 0x989680 ;  /* 0x009896800000995d */ /* 0x004fea0003900000 */
[----:B------:R-:W2:Y:S02]  /*d5e0*/  @!P1 SYNCS.PHASECHK.TRANS64 P1, [R0+URZ+0x210], R3 ;  /* 0x00021003000095a7 */ /* 0x000ea400080210ff */
[----:B--2---:R-:W-:Y:S05]  /*d5f0*/  @!P1 BRA `(.L_x_223) ;  /* 0xfffffffc00f09947 */ /* 0x004fea000383ffff */
[----:B------:R-:W-:Y:S05]  /*d600*/  BRA `(.L_x_224) ;  /* 0xffffff74005c7947 */ /* 0x000fea000383ffff */
.L_x_103:
[----:B--2---:R2:W3:Y:S02]  /*d610*/  SYNCS.PHASECHK.TRANS64.TRYWAIT P0, [R12+URZ+0x1b0], R9 ;  /* 0x0001b0090c0075a7 */ /* 0x0044e400080011ff */
[----:B---3--:R-:W-:Y:S05]  /*d620*/  @!P0 NANOSLEEP.SYNCS 0x989680 ;  /* 0x009896800000895d */ /* 0x008fea0003900000 */
[----:B------:R-:W3:Y:S02]  /*d630*/  @!P0 SYNCS.PHASECHK.TRANS64 P0, [R12+URZ+0x1b0], R9 ;  /* 0x0001b0090c0085a7 */ /* 0x000ee400080010ff */
[----:B---3--:R-:W-:Y:S05]  /*d640*/  @!P0 BRA `(.L_x_103) ;  /* 0xfffffffc00f08947 */ /* 0x008fea000383ffff */
[----:B------:R-:W-:Y:S05]  /*d650*/  BRA `(.L_x_225) ;  /* 0xffffff7800847947 */ /* 0x000fea000383ffff */
.L_x_106:
[----:B------:R-:W-:Y:S07]  /*d660*/  MOV R0, UR21 ;  /* 0x0000001500007c02 */ /* 0x000fee0008000f00 */
.L_x_226:
[----:B--2---:R2:W3:Y:S02]  /*d670*/  SYNCS.PHASECHK.TRANS64.TRYWAIT P2, [R0+URZ+0x1a8], R11 ;  /* 0x0001a80b000075a7 */ /* 0x0044e400080411ff */
[----:B---3--:R-:W-:Y:S05]  /*d680*/  @!P2 NANOSLEEP.SYNCS 0x989680 ;  /* 0x009896800000a95d */ /* 0x008fea0003900000 */
[----:B------:R-:W3:Y:S02]  /*d690*/  @!P2 SYNCS.PHASECHK.TRANS64 P2, [R0+URZ+0x1a8], R11 ;  /* 0x0001a80b0000a5a7 */ /* 0x000ee400080410ff */
[----:B---3--:R-:W-:Y:S05]  /*d6a0*/  @!P2 BRA `(.L_x_226) ;  /* 0xfffffffc00f0a947 */ /* 0x008fea000383ffff */
[----:B------:R-:W-:Y:S05]  /*d6b0*/  BRA `(.L_x_105) ;  /* 0xffffff7c00ec7947 */ /* 0x000fea000383ffff */
.L_x_109:
[----:B--2---:R-:W-:Y:S07]  /*d6c0*/  MOV R0, UR21 ;  /* 0x0000001500007c02 */ /* 0x004fee0008000f00 */
.L_x_227:
[----:B--2---:R2:W3:Y:S02]  /*d6d0*/  SYNCS.PHASECHK.TRANS64.TRYWAIT P0, [R0+URZ+0x180], R9 ;  /* 0x00018009000075a7 */ /* 0x0044e400080011ff */
[----:B---3--:R-:W-:Y:S05]  /*d6e0*/  @!P0 NANOSLEEP.SYNCS 0x989680 ;  /* 0x009896800000895d */ /* 0x008fea0003900000 */
[----:B------:R-:W3:Y:S02]  /*d6f0*/  @!P0 SYNCS.PHASECHK.TRANS64 P0, [R0+URZ+0x180], R9 ;  /* 0x00018009000085a7 */ /* 0x000ee400080010ff */
[----:B---3--:R-:W-:Y:S05]  /*d700*/  @!P0 BRA `(.L_x_227) ;  /* 0xfffffffc00f08947 */ /* 0x008fea000383ffff */
[----:B------:R-:W-:Y:S05]  /*d710*/  BRA `(.L_x_228) ;  /* 0xffffff8000487947 */ /* 0x000fea000383ffff */
.L_x_110:
[----:B------:R-:W-:Y:S07]  /*d720*/  MOV R0, UR21 ;  /* 0x0000001500007c02 */ /* 0x000fee0008000f00 */
.L_x_229:
[----:B--2---:R2:W3:Y:S02]  /*d730*/  SYNCS.PHASECHK.TRANS64.TRYWAIT P0, [R0+URZ+0x188], R9 ;  /* 0x00018809000075a7 */ /* 0x0044e400080011ff */
[----:B---3--:R-:W-:Y:S05]  /*d740*/  @!P0 NANOSLEEP.SYNCS 0x989680 ;  /* 0x009896800000895d */ /* 0x008fea0003900000 */
[----:B------:R-:W3:Y:S02]  /*d750*/  @!P0 SYNCS.PHASECHK.TRANS64 P0, [R0+URZ+0x188], R9 ;  /* 0x00018809000085a7 */ /* 0x000ee400080010ff */
[----:B---3--:R-:W-:Y:S05]  /*d760*/  @!P0 BRA `(.L_x_229) ;  /* 0xfffffffc00f08947 */ /* 0x008fea000383ffff */
[----:B------:R-:W-:Y:S05]  /*d770*/  BRA `(.L_x_230) ;  /* 0xffffff8000847947 */ /* 0x000fea000383ffff */
.L_x_111:
[----:B------:R-:W-:Y:S07]  /*d780*/  MOV R0, UR21 ;  /* 0x0000001500007c02 */ /* 0x000fee0008000f00 */
.L_x_231:
[----:B--2---:R2:W3:Y:S02]  /*d790*/  SYNCS.PHASECHK.TRANS64.TRYWAIT P0, [R0+URZ+0x190], R9 ;  /* 0x00019009000075a7 */ /* 0x0044e400080011ff */
[----:B---3--:R-:W-:Y:S05]  /*d7a0*/  @!P0 NANOSLEEP.SYNCS 0x989680 ;  /* 0x009896800000895d */ /* 0x008fea0003900000 */
[----:B------:R-:W3:Y:S02]  /*d7b0*/  @!P0 SYNCS.PHASECHK.TRANS64 P0, [R0+URZ+0x190], R9 ;  /* 0x00019009000085a7 */ /* 0x000ee400080010ff */
[----:B---3--:R-:W-:Y:S05]  /*d7c0*/  @!P0 BRA `(.L_x_231) ;  /* 0xfffffffc00f08947 */ /* 0x008fea000383ffff */
[----:B------:R-:W-:Y:S05]  /*d7d0*/  BRA `(.L_x_232) ;  /* 0xffffff8000cc7947 */ /* 0x000fea000383ffff */
.L_x_112:
[----:B------:R-:W-:Y:S07]  /*d7e0*/  MOV R0, UR21 ;  /* 0x0000001500007c02 */ /* 0x000fee0008000f00 */
.L_x_233:
[----:B--2---:R2:W3:Y:S02]  /*d7f0*/  SYNCS.PHASECHK.TRANS64.TRYWAIT P0, [R0+URZ+0x198], R9 ;  /* 0x00019809000075a7 */ /* 0x0044e400080011ff */
[----:B---3--:R-:W-:Y:S05]  /*d800*/  @!P0 NANOSLEEP.SYNCS 0x989680 ;  /* 0x009896800000895d */ /* 0x008fea0003900000 */
[----:B------:R-:W3:Y:S02]  /*d810*/  @!P0 SYNCS.PHASECHK.TRANS64 P0, [R0+URZ+0x198], R9 ;  /* 0x00019809000085a7 */ /* 0x000ee400080010ff */
[----:B---3--:R-:W-:Y:S05]  /*d820*/  @!P0 BRA `(.L_x_233) ;  /* 0xfffffffc00f08947 */ /* 0x008fea000383ffff */
[----:B------:R-:W-:Y:S05]  /*d830*/  BRA `(.L_x_234) ;  /* 0xffffff8400107947 */ /* 0x000fea000383ffff */
.L_x_114:
[----:B------:R-:W-:-:S07]  /*d840*/  MOV R0, UR21 ;  /* 0x0000001500007c02 */ /* 0x000fce0008000f00 */
.L_x_235:
[----:B---3--:R3:W4:Y:S02]  /*d850*/  SYNCS.PHASECHK.TRANS64.TRYWAIT P0, [R0+URZ+0x180], R3 ;  /* 0x00018003000075a7 */ /* 0x00872400080011ff */
[----:B----4-:R-:W-:Y:S05]  /*d860*/  @!P0 NANOSLEEP.SYNCS 0x989680 ;  /* 0x009896800000895d */ /* 0x010fea0003900000 */
[----:B------:R-:W4:Y:S02]  /*d870*/  @!P0 SYNCS.PHASECHK.TRANS64 P0, [R0+URZ+0x180], R3 ;  /* 0x00018003000085a7 */ /* 0x000f2400080010ff */
[----:B----4-:R-:W-:Y:S05]  /*d880*/  @!P0 BRA `(.L_x_235) ;  /* 0xfffffffc00f08947 */ /* 0x010fea000383ffff */
[----:B------:R-:W-:Y:S05]  /*d890*/  BRA `(.L_x_236) ;  /* 0xffffff8400887947 */ /* 0x000fea000383ffff */
.L_x_115:
[----:B---3--:R-:W-:-:S07]  /*d8a0*/  MOV R0, UR21 ;  /* 0x0000001500007c02 */ /* 0x008fce0008000f00 */
.L_x_237:
[----:B---3--:R3:W4:Y:S02]  /*d8b0*/  SYNCS.PHASECHK.TRANS64.TRYWAIT P0, [R0+URZ+0x188], R3 ;  /* 0x00018803000075a7 */ /* 0x00872400080011ff */
[----:B----4-:R-:W-:Y:S05]  /*d8c0*/  @!P0 NANOSLEEP.SYNCS 0x989680 ;  /* 0x009896800000895d */ /* 0x010fea0003900000 */
[----:B------:R-:W4:Y:S02]  /*d8d0*/  @!P0 SYNCS.PHASECHK.TRANS64 P0, [R0+URZ+0x188], R3 ;  /* 0x00018803000085a7 */ /* 0x000f2400080010ff */
[----:B----4-:R-:W-:Y:S05]  /*d8e0*/  @!P0 BRA `(.L_x_237) ;  /* 0xfffffffc00f08947 */ /* 0x010fea000383ffff */
[----:B------:R-:W-:Y:S05]  /*d8f0*/  BRA `(.L_x_238) ;  /* 0xffffff8400787947 */ /* 0x000fea000383ffff */
.L_x_116:
[----:B---3--:R-:W-:-:S07]  /*d900*/  MOV R0, UR21 ;  /* 0x0000001500007c02 */ /* 0x008fce0008000f00 */
.L_x_239:
[----:B---3--:R3:W4:Y:S02]  /*d910*/  SYNCS.PHASECHK.TRANS64.TRYWAIT P0, [R0+URZ+0x190], R3 ;  /* 0x00019003000075a7 */ /* 0x00872400080011ff */
[----:B----4-:R-:W-:Y:S05]  /*d920*/  @!P0 NANOSLEEP.SYNCS 0x989680 ;  /* 0x009896800000895d */ /* 0x010fea0003900000 */
[----:B------:R-:W4:Y:S02]  /*d930*/  @!P0 SYNCS.PHASECHK.TRANS64 P0, [R0+URZ+0x190], R3 ;  /* 0x00019003000085a7 */ /* 0x000f2400080010ff */
[----:B----4-:R-:W-:Y:S05]  /*d940*/  @!P0 BRA `(.L_x_239) ;  /* 0xfffffffc00f08947 */ /* 0x010fea000383ffff */
[----:B------:R-:W-:Y:S05]  /*d950*/  BRA `(.L_x_240) ;  /* 0xffffff8400687947 */ /* 0x000fea000383ffff */
.L_x_118:
[----:B-1----:R1:W2:Y:S02]  /*d960*/  SYNCS.PHASECHK.TRANS64.TRYWAIT P0, [R3+URZ+0x1b0], R0 ;  /* 0x0001b000030075a7 */ /* 0x0022a400080011ff */
[----:B--2---:R-:W-:Y:S05]  /*d970*/  @!P0 NANOSLEEP.SYNCS 0x989680 ;  /* 0x009896800000895d */ /* 0x004fea0003900000 */
[----:B------:R-:W2:Y:S02]  /*d980*/  @!P0 SYNCS.PHASECHK.TRANS64 P0, [R3+URZ+0x1b0], R0 ;  /* 0x0001b000030085a7 */ /* 0x000ea400080010ff */
[----:B--2---:R-:W-:Y:S05]  /*d990*/  @!P0 BRA `(.L_x_118) ;  /* 0xfffffffc00f08947 */ /* 0x004fea000383ffff */
[----:B------:R-:W-:Y:S05]  /*d9a0*/  BRA `(.L_x_241) ;  /* 0xffffff8800307947 */ /* 0x000fea000383ffff */
.L_x_129:
[----:B-1----:R1:W2:Y:S02]  /*d9b0*/  SYNCS.PHASECHK.TRANS64.TRYWAIT P1, [R3+URZ+0x160], R0 ;  /* 0x00016000030075a7 */ /* 0x0022a400080211ff */
[----:B--2---:R-:W-:Y:S05]  /*d9c0*/  @!P1 NANOSLEEP.SYNCS 0x989680 ;  /* 0x009896800000995d */ /* 0x004fea0003900000 */
[----:B------:R-:W2:Y:S02]  /*d9d0*/  @!P1 SYNCS.PHASECHK.TRANS64 P1, [R3+URZ+0x160], R0 ;  /* 0x00016000030095a7 */ /* 0x000ea400080210ff */
[----:B--2---:R-:W-:Y:S05]  /*d9e0*/  @!P1 BRA `(.L_x_129) ;  /* 0xfffffffc00f09947 */ /* 0x004fea000383ffff */
[----:B------:R-:W-:Y:S05]  /*d9f0*/  BRA `(.L_x_128) ;  /* 0xffffff9400b07947 */ /* 0x000fea000383ffff */
.L_x_131:
[----:B--2---:R2:W4:Y:S02]  /*da00*/  SYNCS.PHASECHK.TRANS64.TRYWAIT P0, [R163+URZ+0x1d0], R2 ;  /* 0x0001d002a30075a7 */ /* 0x00452400080011ff */
[----:B----4-:R-:W-:Y:S05]  /*da10*/  @!P0 NANOSLEEP.SYNCS 0x989680 ;  /* 0x009896800000895d */ /* 0x010fea0003900000 */
[----:B------:R-:W4:Y:S02]  /*da20*/  @!P0 SYNCS.PHASECHK.TRANS64 P0, [R163+URZ+0x1d0], R2 ;  /* 0x0001d002a30085a7 */ /* 0x000f2400080010ff */
[----:B----4-:R-:W-:Y:S05]  /*da30*/  @!P0 BRA `(.L_x_131) ;  /* 0xfffffffc00f08947 */ /* 0x010fea000383ffff */
[----:B------:R-:W-:Y:S05]  /*da40*/  BRA `(.L_x_130) ;  /* 0xffffff98000c7947 */ /* 0x000fea000383ffff */
.L_x_140:
[----:B--2---:R2:W3:Y:S02]  /*da50*/  SYNCS.PHASECHK.TRANS64.TRYWAIT P0, [R191+URZ+0x160], R0 ;  /* 0x00016000bf0075a7 */ /* 0x0044e400080011ff */
[----:B---3--:R-:W-:Y:S05]  /*da60*/  @!P0 NANOSLEEP.SYNCS 0x989680 ;  /* 0x009896800000895d */ /* 0x008fea0003900000 */
[----:B------:R-:W3:Y:S02]  /*da70*/  @!P0 SYNCS.PHASECHK.TRANS64 P0, [R191+URZ+0x160], R0 ;  /* 0x00016000bf0085a7 */ /* 0x000ee400080010ff */
[----:B---3--:R-:W-:Y:S05]  /*da80*/  @!P0 BRA `(.L_x_140) ;  /* 0xfffffffc00f08947 */ /* 0x008fea000383ffff */
[----:B------:R-:W-:Y:S05]  /*da90*/  BRA `(.L_x_139) ;  /* 0xffffffac00187947 */ /* 0x000fea000383ffff */
.L_x_149:
[----:B--2---:R2:W3:Y:S02]  /*daa0*/  SYNCS.PHASECHK.TRANS64.TRYWAIT P0, [R0+URZ+0x160], R7 ;  /* 0x00016007000075a7 */ /* 0x0044e400080011ff */
[----:B---3--:R-:W-:Y:S05]  /*dab0*/  @!P0 NANOSLEEP.SYNCS 0x989680 ;  /* 0x009896800000895d */ /* 0x008fea0003900000 */
[----:B------:R-:W3:Y:S02]  /*dac0*/  @!P0 SYNCS.PHASECHK.TRANS64 P0, [R0+URZ+0x160], R7 ;  /* 0x00016007000085a7 */ /* 0x000ee400080010ff */
[----:B---3--:R-:W-:Y:S05]  /*dad0*/  @!P0 BRA `(.L_x_149) ;  /* 0xfffffffc00f08947 */ /* 0x008fea000383ffff */
[----:B------:R-:W-:Y:S05]  /*dae0*/  BRA `(.L_x_148) ;  /* 0xffffffc000707947 */ /* 0x000fea000383ffff */
.L_x_158:
[----:B--2---:R2:W3:Y:S02]  /*daf0*/  SYNCS.PHASECHK.TRANS64.TRYWAIT P0, [R0+URZ+0x160], R5 ;  /* 0x00016005000075a7 */ /* 0x0044e400080011ff */
[----:B---3--:R-:W-:Y:S05]  /*db00*/  @!P0 NANOSLEEP.SYNCS 0x989680 ;  /* 0x009896800000895d */ /* 0x008fea0003900000 */
[----:B------:R-:W3:Y:S02]  /*db10*/  @!P0 SYNCS.PHASECHK.TRANS64 P0, [R0+URZ+0x160], R5 ;  /* 0x00016005000085a7 */ /* 0x000ee400080010ff */
[----:B---3--:R-:W-:Y:S05]  /*db20*/  @!P0 BRA `(.L_x_158) ;  /* 0xfffffffc00f08947 */ /* 0x008fea000383ffff */
[----:B------:R-:W-:Y:S05]  /*db30*/  BRA `(.L_x_157) ;  /* 0xffffffd400d47947 */ /* 0x000fea000383ffff */
        .weak           $__internal_0_$__cuda_sm10x_tcgen05_guardrail_trap_col_being_dealloced_not_returned_by_alloc
        .type           $__internal_0_$__cuda_sm10x_tcgen05_guardrail_trap_col_being_dealloced_not_returned_by_alloc,@function
        .size           $__internal_0_$__cuda_sm10x_tcgen05_guardrail_trap_col_being_dealloced_not_returned_by_alloc,($__internal_1_$__cuda_sm10x_tcgen05_guardrail_trap_phase_invalid_during_alloc - $__internal_0_$__cuda_sm10x_tcgen05_guardrail_trap_col_being_dealloced_not_returned_by_alloc)
$__internal_0_$__cuda_sm10x_tcgen05_guardrail_trap_col_being_dealloced_not_returned_by_alloc:
[----:B------:R-:W-:Y:S05]  /*db40*/  BPT.TRAP 0x1 ;  /* 0x000000040000795c */ /* 0x000fea0000300000 */
[----:B------:R-:W-:-:S04]  /*db50*/  HFMA2 R3, -RZ, RZ, 0, 0 ;  /* 0x00000000ff037431 */ /* 0x000fc800000001ff */
[----:B------:R-:W-:Y:S05]  /*db60*/  RET.REL.NODEC R2 `(_ZN7cutlass13device_kernelINS_4gemm6kernel13GemmUniversalIN4cute5tupleIJiiiiEEENS1_10collective13CollectiveMmaINS1_35MainloopSm100TmaUmmaWarpSpecializedILi22ELi2ELi2ENS5_IJNS4_1CILi2EEESB_NSA_ILi1EEEEEEEENS5_IJNSA_ILi256EEESF_NSA_ILi32EEEEEENS_12float_e5m2_tENS5_IJlSC_lEEESI_SJ_NS4_8TiledMMAINS4_8MMA_AtomIJNS4_10MMA_TraitsINS4_25SM100_MMA_F8F6F4_2x1SM_SSEJSI_SI_fSF_SF_NS4_17integral_constantINS4_4UMMA5MajorELSQ_0EEESR_NSO_INSP_7ScaleInELSS_0EEEST_EEEEEENS4_6LayoutINS5_IJSC_SC_SC_EEENS5_IJNSA_ILi0EEESY_SY_EEEEENS5_IJNS4_10UnderscoreES11_S11_EEEEENS4_28SM100_TMA_2SM_LOAD_MULTICASTENS4_14ComposedLayoutINS4_7SwizzleILi1ELi4ELi3EEENS4_18smem_ptr_flag_bitsILi8EEENSW_INS5_IJNSA_ILi8EEESG_EEENS5_IJSG_SC_EEEEEEEvNS4_8identityENS4_18SM100_TMA_2SM_LOADES1E_vS1F_EENS_8epilogue10collective18CollectiveEpilogueINS1I_23Sm100TmaWarpSpecializedILi4ELi2ELi64ELb0ELb0EEEJNS5_IJNSA_ILi128EEESF_SG_EEENS5_IJNSW_IS1N_SC_EENSW_INSA_ILi64EEESC_EEEEESI_SJ_SI_SJ_NS1I_6fusion15FusionCallbacksIS1M_NS1T_17LinearCombinationISI_fSI_fLNS_15FloatRoundStyleE2EEES1O_S1S_JEEENS4_5SM1004TMEM4LOAD26SM100_TMEM_LOAD_32dp32b64xENS4_13SM90_TMA_LOADENS15_INS16_ILi2ELi4ELi3EEES19_NSW_INS5_IJS1A_S1Q_EEENS5_IJS1Q_SC_EEEEEEENS4_39AutoVectorizingCopyWithAssumedAlignmentILi128EEENS4_14SM90_TMA_STOREES28_S2A_S2A_EEEvvEEEEvNT_6ParamsE) ;  /* 0xffffff2402247950 */ /* 0x000fea0003c3ffff */
        .weak           $__internal_1_$__cuda_sm10x_tcgen05_guardrail_trap_phase_invalid_during_alloc
        .type           $__internal_1_$__cuda_sm10x_tcgen05_guardrail_trap_phase_invalid_during_alloc,@function
        .size           $__internal_1_$__cuda_sm10x_tcgen05_guardrail_trap_phase_invalid_during_alloc,($__internal_2_$__cuda_sm10x_tcgen05_guardrail_trap_unallocated_columns_being_dealloced - $__internal_1_$__cuda_sm10x_tcgen05_guardrail_trap_phase_invalid_during_alloc)
$__internal_1_$__cuda_sm10x_tcgen05_guardrail_trap_phase_invalid_during_alloc:
[----:B------:R-:W-:Y:S05]  /*db70*/  BPT.TRAP 0x1 ;  /* 0x000000040000795c */ /* 0x000fea0000300000 */
[----:B------:R-:W-:-:S04]  /*db80*/  MOV R5, 0x0 ;  /* 0x0000000000057802 */ /* 0x000fc80000000f00 */
[----:B------:R-:W-:Y:S05]  /*db90*/  RET.REL.NODEC R4 `(_ZN7cutlass13device_kernelINS_4gemm6kernel13GemmUniversalIN4cute5tupleIJiiiiEEENS1_10collective13CollectiveMmaINS1_35MainloopSm100TmaUmmaWarpSpecializedILi22ELi2ELi2ENS5_IJNS4_1CILi2EEESB_NSA_ILi1EEEEEEEENS5_IJNSA_ILi256EEESF_NSA_ILi32EEEEEENS_12float_e5m2_tENS5_IJlSC_lEEESI_SJ_NS4_8TiledMMAINS4_8MMA_AtomIJNS4_10MMA_TraitsINS4_25SM100_MMA_F8F6F4_2x1SM_SSEJSI_SI_fSF_SF_NS4_17integral_constantINS4_4UMMA5MajorELSQ_0EEESR_NSO_INSP_7ScaleInELSS_0EEEST_EEEEEENS4_6LayoutINS5_IJSC_SC_SC_EEENS5_IJNSA_ILi0EEESY_SY_EEEEENS5_IJNS4_10UnderscoreES11_S11_EEEEENS4_28SM100_TMA_2SM_LOAD_MULTICASTENS4_14ComposedLayoutINS4_7SwizzleILi1ELi4ELi3EEENS4_18smem_ptr_flag_bitsILi8EEENSW_INS5_IJNSA_ILi8EEESG_EEENS5_IJSG_SC_EEEEEEEvNS4_8identityENS4_18SM100_TMA_2SM_LOADES1E_vS1F_EENS_8epilogue10collective18CollectiveEpilogueINS1I_23Sm100TmaWarpSpecializedILi4ELi2ELi64ELb0ELb0EEEJNS5_IJNSA_ILi128EEESF_SG_EEENS5_IJNSW_IS1N_SC_EENSW_INSA_ILi64EEESC_EEEEESI_SJ_SI_SJ_NS1I_6fusion15FusionCallbacksIS1M_NS1T_17LinearCombinationISI_fSI_fLNS_15FloatRoundStyleE2EEES1O_S1S_JEEENS4_5SM1004TMEM4LOAD26SM100_TMEM_LOAD_32dp32b64xENS4_13SM90_TMA_LOADENS15_INS16_ILi2ELi4ELi3EEES19_NSW_INS5_IJS1A_S1Q_EEENS5_IJS1Q_SC_EEEEEEENS4_39AutoVectorizingCopyWithAssumedAlignmentILi128EEENS4_14SM90_TMA_STOREES28_S2A_S2A_EEEvvEEEEvNT_6ParamsE) ;  /* 0xffffff2404187950 */ /* 0x000fea0003c3ffff */
        .weak           $__internal_2_$__cuda_sm10x_tcgen05_guardrail_trap_unallocated_columns_being_dealloced
        .type           $__internal_2_$__cuda_sm10x_tcgen05_guardrail_trap_unallocated_columns_being_dealloced,@function
        .size           $__internal_2_$__cuda_sm10x_tcgen05_guardrail_trap_unallocated_columns_being_dealloced,(.L_x_243 - $__internal_2_$__cuda_sm10x_tcgen05_guardrail_trap_unallocated_columns_being_dealloced)
$__internal_2_$__cuda_sm10x_tcgen05_guardrail_trap_unallocated_columns_being_dealloced:
[----:B------:R-:W-:Y:S05]  /*dba0*/  BPT.TRAP 0x1 ;  /* 0x000000040000795c */ /* 0x000fea0000300000 */
[----:B------:R-:W-:-:S04]  /*dbb0*/  HFMA2 R3, -RZ, RZ, 0, 0 ;  /* 0x00000000ff037431 */ /* 0x000fc800000001ff */
[----:B------:R-:W-:Y:S05]  /*dbc0*/  RET.REL.NODEC R2 `(_ZN7cutlass13device_kernelINS_4gemm6kernel13GemmUniversalIN4cute5tupleIJiiiiEEENS1_10collective13CollectiveMmaINS1_35MainloopSm100TmaUmmaWarpSpecializedILi22ELi2ELi2ENS5_IJNS4_1CILi2EEESB_NSA_ILi1EEEEEEEENS5_IJNSA_ILi256EEESF_NSA_ILi32EEEEEENS_12float_e5m2_tENS5_IJlSC_lEEESI_SJ_NS4_8TiledMMAINS4_8MMA_AtomIJNS4_10MMA_TraitsINS4_25SM100_MMA_F8F6F4_2x1SM_SSEJSI_SI_fSF_SF_NS4_17integral_constantINS4_4UMMA5MajorELSQ_0EEESR_NSO_INSP_7ScaleInELSS_0EEEST_EEEEEENS4_6LayoutINS5_IJSC_SC_SC_EEENS5_IJNSA_ILi0EEESY_SY_EEEEENS5_IJNS4_10UnderscoreES11_S11_EEEEENS4_28SM100_TMA_2SM_LOAD_MULTICASTENS4_14ComposedLayoutINS4_7SwizzleILi1ELi4ELi3EEENS4_18smem_ptr_flag_bitsILi8EEENSW_INS5_IJNSA_ILi8EEESG_EEENS5_IJSG_SC_EEEEEEEvNS4_8identityENS4_18SM100_TMA_2SM_LOADES1E_vS1F_EENS_8epilogue10collective18CollectiveEpilogueINS1I_23Sm100TmaWarpSpecializedILi4ELi2ELi64ELb0ELb0EEEJNS5_IJNSA_ILi128EEESF_SG_EEENS5_IJNSW_IS1N_SC_EENSW_INSA_ILi64EEESC_EEEEESI_SJ_SI_SJ_NS1I_6fusion15FusionCallbacksIS1M_NS1T_17LinearCombinationISI_fSI_fLNS_15FloatRoundStyleE2EEES1O_S1S_JEEENS4_5SM1004TMEM4LOAD26SM100_TMEM_LOAD_32dp32b64xENS4_13SM90_TMA_LOADENS15_INS16_ILi2ELi4ELi3EEES19_NSW_INS5_IJS1A_S1Q_EEENS5_IJS1Q_SC_EEEEEEENS4_39AutoVectorizingCopyWithAssumedAlignmentILi128EEENS4_14SM90_TMA_STOREES28_S2A_S2A_EEEvvEEEEvNT_6ParamsE) ;  /* 0xffffff24020c7950 */ /* 0x000fea0003c3ffff */
.L_x_242:
[----:B------:R-:W-:-:S00]  /*dbd0*/  BRA `(.L_x_242) ;  /* 0xfffffffc00fc7947 */ /* 0x000fc0000383ffff */
[----:B------:R-:W-:-:S00]  /*dbe0*/  NOP ;  /* 0x0000000000007918 */ /* 0x000fc00000000000 */
        /* <DEDUP_REMOVED lines=9> */
.L_x_243:


//--------------------- .nv.global.init           --------------------------
	.section	.nv.global.init,"aw",@progbits
.nv.global.init:
	.type		$str$27,@object
	.size		$str$27,($str$28 - $str$27)
$str$27:
        /*0000*/ 	.byte	0x28, 0x61, 0x64, 0x64, 0x72, 0x65, 0x73, 0x73, 0x20, 0x26, 0x20, 0x6d, 0x61, 0x73, 0x6b, 0x29
        /*0010*/ 	.byte	0x20, 0x3d, 0x3d, 0x20, 0x30, 0x00
	.type		$str$28,@object
	.size		$str$28,($str$26 - $str$28)
$str$28:
        /*0016*/ 	.byte	0x2f, 0x74, 0x6d, 0x70, 0x2f, 0x63, 0x75, 0x74, 0x6c, 0x61, 0x73, 0x73, 0x5f, 0x73, 0x77, 0x65
        /*0026*/ 	.byte	0x65, 0x70, 0x5f, 0x73, 0x72, 0x63, 0x2f, 0x69, 0x6e, 0x63, 0x6c, 0x75, 0x64, 0x65, 0x2f, 0x63
        /*0036*/ 	.byte	0x75, 0x74, 0x65, 0x2f, 0x70, 0x6f, 0x69, 0x6e, 0x74, 0x65, 0x72, 0x5f, 0x66, 0x6c, 0x61, 0x67
        /*0046*/ 	.byte	0x67, 0x65, 0x64, 0x2e, 0x68, 0x70, 0x70, 0x00
	.type		$str$26,@object
	.size		$str$26,($str$25 - $str$26)
$str$26:
        /*004e*/ 	.byte	0x2f, 0x74, 0x6d, 0x70, 0x2f, 0x63, 0x75, 0x74, 0x6c, 0x61, 0x73, 0x73, 0x5f, 0x73, 0x77, 0x65
        /*005e*/ 	.byte	0x65, 0x70, 0x5f, 0x73, 0x72, 0x63, 0x2f, 0x69, 0x6e, 0x63, 0x6c, 0x75, 0x64, 0x65, 0x2f, 0x63
        /*006e*/ 	.byte	0x75, 0x74, 0x65, 0x2f, 0x61, 0x74, 0x6f, 0x6d, 0x2f, 0x63, 0x6f, 0x70, 0x79, 0x5f, 0x74, 0x72
        /*007e*/ 	.byte	0x61, 0x69, 0x74, 0x73, 0x5f, 0x73, 0x6d, 0x31, 0x30, 0x30, 0x2e, 0x68, 0x70, 0x70, 0x00
	.type		$str$25,@object
	.size		$str$25,(__unnamed_1 - $str$25)
$str$25:
        /*008d*/ 	.byte	0x28, 0x28, 0x75, 0x69, 0x6e, 0x74, 0x33, 0x32, 0x5f, 0x74, 0x28, 0x74, 0x68, 0x72, 0x65, 0x61
        /*009d*/ 	.byte	0x64, 0x49, 0x64, 0x78, 0x2e, 0x78, 0x29, 0x20, 0x2f, 0x20, 0x33, 0x32, 0x29, 0x20, 0x25, 0x20
        /*00ad*/ 	.byte	0x34, 0x29, 0x20, 0x3d, 0x3d, 0x20, 0x28, 0x28, 0x28, 0x74, 0x6d, 0x65, 0x6d, 0x5f, 0x61, 0x64
        /*00bd*/ 	.byte	0x64, 0x72, 0x20, 0x3e, 0x3e, 0x20, 0x31, 0x36, 0x29, 0x20, 0x2f, 0x20, 0x33, 0x32, 0x29, 0x20
        /*00cd*/ 	.byte	0x25, 0x20, 0x34, 0x29, 0x00
	.type		__unnamed_1,@object
	.size		__unnamed_1,(__unnamed_2 - __unnamed_1)
__unnamed_1:
        /*00d2*/ 	.byte	0x61, 0x75, 0x74, 0x6f, 0x20, 0x63, 0x75, 0x74, 0x65, 0x3a, 0x3a, 0x61, 0x73, 0x5f, 0x70, 0x6f
        /* <DEDUP_REMOVED lines=24> */
        /*0262*/ 	.byte	0x43, 0x3c, 0x38, 0x31, 0x39, 0x32, 0x3e, 0x3e, 0x3e, 0x3e, 0x5d, 0x00
	.type		__unnamed_2,@object
	.size		__unnamed_2,(__unnamed_3 - __unnamed_2)
__unnamed_2:
        /* <DEDUP_REMOVED lines=26> */
	.type		__unnamed_3,@object
	.size		__unnamed_3,(.L_3 - __unnamed_3)
__unnamed_3:
        /* <DEDUP_REMOVED lines=42> */
        /*06aa*/ 	.byte	0x3e, 0x3e, 0x3e, 0x3e, 0x5d, 0x00
.L_3:


//--------------------- .nv.shared._ZN7cutlass13device_kernelINS_4gemm6kernel13GemmUniversalIN4cute5tupleIJiiiiEEENS1_10collective13CollectiveMmaINS1_35MainloopSm100TmaUmmaWarpSpecializedILi22ELi2ELi2ENS5_IJNS4_1CILi2EEESB_NSA_ILi1EEEEEEEENS5_IJNSA_ILi256EEESF_NSA_ILi32EEEEEENS_12float_e5m2_tENS5_IJlSC_lEEESI_SJ_NS4_8TiledMMAINS4_8MMA_AtomIJNS4_10MMA_TraitsINS4_25SM100_MMA_F8F6F4_2x1SM_SSEJSI_SI_fSF_SF_NS4_17integral_constantINS4_4UMMA5MajorELSQ_0EEESR_NSO_INSP_7ScaleInELSS_0EEEST_EEEEEENS4_6LayoutINS5_IJSC_SC_SC_EEENS5_IJNSA_ILi0EEESY_SY_EEEEENS5_IJNS4_10UnderscoreES11_S11_EEEEENS4_28SM100_TMA_2SM_LOAD_MULTICASTENS4_14ComposedLayoutINS4_7SwizzleILi1ELi4ELi3EEENS4_18smem_ptr_flag_bitsILi8EEENSW_INS5_IJNSA_ILi8EEESG_EEENS5_IJSG_SC_EEEEEEEvNS4_8identityENS4_18SM100_TMA_2SM_LOADES1E_vS1F_EENS_8epilogue10collective18CollectiveEpilogueINS1I_23Sm100TmaWarpSpecializedILi4ELi2ELi64ELb0ELb0EEEJNS5_IJNSA_ILi128EEESF_SG_EEENS5_IJNSW_IS1N_SC_EENSW_INSA_ILi64EEESC_EEEEESI_SJ_SI_SJ_NS1I_6fusion15FusionCallbacksIS1M_NS1T_17LinearCombinationISI_fSI_fLNS_15FloatRoundStyleE2EEES1O_S1S_JEEENS4_5SM1004TMEM4LOAD26SM100_TMEM_LOAD_32dp32b64xENS4_13SM90_TMA_LOADENS15_INS16_ILi2ELi4ELi3EEES19_NSW_INS5_IJS1A_S1Q_EEENS5_IJS1Q_SC_EEEEEEENS4_39AutoVectorizingCopyWithAssumedAlignmentILi128EEENS4_14SM90_TMA_STOREES28_S2A_S2A_EEEvvEEEEvNT_6ParamsE --------------------------
	.section	.nv.shared._ZN7cutlass13device_kernelINS_4gemm6kernel13GemmUniversalIN4cute5tupleIJiiiiEEENS1_10collective13CollectiveMmaINS1_35MainloopSm100TmaUmmaWarpSpecializedILi22ELi2ELi2ENS5_IJNS4_1CILi2EEESB_NSA_ILi1EEEEEEEENS5_IJNSA_ILi256EEESF_NSA_ILi32EEEEEENS_12float_e5m2_tENS5_IJlSC_lEEESI_SJ_NS4_8TiledMMAINS4_8MMA_AtomIJNS4_10MMA_TraitsINS4_25SM100_MMA_F8F6F4_2x1SM_SSEJSI_SI_fSF_SF_NS4_17integral_constantINS4_4UMMA5MajorELSQ_0EEESR_NSO_INSP_7ScaleInELSS_0EEEST_EEEEEENS4_6LayoutINS5_IJSC_SC_SC_EEENS5_IJNSA_ILi0EEESY_SY_EEEEENS5_IJNS4_10UnderscoreES11_S11_EEEEENS4_28SM100_TMA_2SM_LOAD_MULTICASTENS4_14ComposedLayoutINS4_7SwizzleILi1ELi4ELi3EEENS4_18smem_ptr_flag_bitsILi8EEENSW_INS5_IJNSA_ILi8EEESG_EEENS5_IJSG_SC_EEEEEEEvNS4_8identityENS4_18SM100_TMA_2SM_LOADES1E_vS1F_EENS_8epilogue10collective18CollectiveEpilogueINS1I_23Sm100TmaWarpSpecializedILi4ELi2ELi64ELb0ELb0EEEJNS5_IJNSA_ILi128EEESF_SG_EEENS5_IJNSW_IS1N_SC_EENSW_INSA_ILi64EEESC_EEEEESI_SJ_SI_SJ_NS1I_6fusion15FusionCallbacksIS1M_NS1T_17LinearCombinationISI_fSI_fLNS_15FloatRoundStyleE2EEES1O_S1S_JEEENS4_5SM1004TMEM4LOAD26SM100_TMEM_LOAD_32dp32b64xENS4_13SM90_TMA_LOADENS15_INS16_ILi2ELi4ELi3EEES19_NSW_INS5_IJS1A_S1Q_EEENS5_IJS1Q_SC_EEEEEEENS4_39AutoVectorizingCopyWithAssumedAlignmentILi128EEENS4_14SM90_TMA_STOREES28_S2A_S2A_EEEvvEEEEvNT_6ParamsE,"aw",@nobits
	.sectionflags	@""
	.align	16
	.zero		1024


//--------------------- .nv.shared.reserved.0     --------------------------
	.section	.nv.shared.reserved.0,"aw",@nobits
	.weak		__nv_reservedSMEM_offset_0_alias
	.size		__nv_reservedSMEM_offset_0_alias, 0, 64
	.other		__nv_reservedSMEM_offset_0_alias,@"STO_CUDA_RESERVED_SHARED STV_DEFAULT"
__nv_reservedSMEM_offset_0_alias:
	.zero		0
.nv.shared.reserved.0:
	.zero		64
	.weak		__nv_reservedSMEM_tcgen05_partition
	.type		__nv_reservedSMEM_tcgen05_partition,@object
	.size		__nv_reservedSMEM_tcgen05_partition,(.L_0 - __nv_reservedSMEM_tcgen05_partition)
__nv_reservedSMEM_tcgen05_partition:
	.zero		32
.L_0:


//--------------------- .nv.global                --------------------------
	.section	.nv.global,"aw",@nobits
.nv.global:
	.type		_ZN40_INTERNAL_dc1aae50_4_k_cu_4e71844d_347444cute1_E,@object
	.size		_ZN40_INTERNAL_dc1aae50_4_k_cu_4e71844d_347444cute1_E,(_ZN40_INTERNAL_dc1aae50_4_k_cu_4e71844d_347444cuda3std3__45__cpo6cbeginE - _ZN40_INTERNAL_dc1aae50_4_k_cu_4e71844d_347444cute1_E)
_ZN40_INTERNAL_dc1aae50_4_k_cu_4e71844d_347444cute1_E:
	.zero		1
	.type		_ZN40_INTERNAL_dc1aae50_4_k_cu_4e71844d_347444cuda3std3__45__cpo6cbeginE,@object
	.size		_ZN40_INTERNAL_dc1aae50_4_k_cu_4e71844d_347444cuda3std3__45__cpo6cbeginE,(_ZN40_INTERNAL_dc1aae50_4_k_cu_4e71844d_347444cuda3std3__48in_placeE - _ZN40_INTERNAL_dc1aae50_4_k_cu_4e71844d_347444cuda3std3__45__cpo6cbeginE)
_ZN40_INTERNAL_dc1aae50_4_k_cu_4e71844d_347444cuda3std3__45__cpo6cbeginE:
	.zero		1
	.type		_ZN40_INTERNAL_dc1aae50_4_k_cu_4e71844d_347444cuda3std3__48in_placeE,@object
	.size		_ZN40_INTERNAL_dc1aae50_4_k_cu_4e71844d_347444cuda3std3__48in_placeE,(_ZN40_INTERNAL_dc1aae50_4_k_cu_4e71844d_347444cuda3std6ranges3__45__cpo9iter_moveE - _ZN40_INTERNAL_dc1aae50_4_k_cu_4e71844d_347444cuda3std3__48in_placeE)
_ZN40_INTERNAL_dc1aae50_4_k_cu_4e71844d_347444cuda3std3__48in_placeE:
	.zero		1
	.type		_ZN40_INTERNAL_dc1aae50_4_k_cu_4e71844d_347444cuda3std6ranges3__45__cpo9iter_moveE,@object
	.size		_ZN40_INTERNAL_dc1aae50_4_k_cu_4e71844d_347444cuda3std6ranges3__45__cpo9iter_moveE,(_ZN40_INTERNAL_dc1aae50_4_k_cu_4e71844d_347444cuda3std3__45__cpo5beginE - _ZN40_INTERNAL_dc1aae50_4_k_cu_4e71844d_347444cuda3std6ranges3__45__cpo9iter_moveE)
_ZN40_INTERNAL_dc1aae50_4_k_cu_4e71844d_347444cuda3std6ranges3__45__cpo9iter_moveE:
	.zero		1
	.type		_ZN40_INTERNAL_dc1aae50_4_k_cu_4e71844d_347444cuda3std3__45__cpo5beginE,@object
	.size		_ZN40_INTERNAL_dc1aae50_4_k_cu_4e71844d_347444cuda3std3__45__cpo5beginE,(_ZN40_INTERNAL_dc1aae50_4_k_cu_4e71844d_347444cuda3std3__442_GLOBAL__N__dc1aae50_4_k_cu_4e71844d_347446ignoreE - _ZN40_INTERNAL_dc1aae50_4_k_cu_4e71844d_347444cuda3std3__45__cpo5beginE)
_ZN40_INTERNAL_dc1aae50_4_k_cu_4e71844d_347444cuda3std3__45__cpo5beginE:
	.zero		1
	.type		_ZN40_INTERNAL_dc1aae50_4_k_cu_4e71844d_347444cuda3std3__442_GLOBAL__N__dc1aae50_4_k_cu_4e71844d_347446ignoreE,@object
	.size		_ZN40_INTERNAL_dc1aae50_4_k_cu_4e71844d_347444cuda3std3__442_GLOBAL__N__dc1aae50_4_k_cu_4e71844d_347446ignoreE,(_ZN40_INTERNAL_dc1aae50_4_k_cu_4e71844d_347444cute7productE - _ZN40_INTERNAL_dc1aae50_4_k_cu_4e71844d_347444cuda3std3__442_GLOBAL__N__dc1aae50_4_k_cu_4e71844d_347446ignoreE)
_ZN40_INTERNAL_dc1aae50_4_k_cu_4e71844d_347444cuda3std3__442_GLOBAL__N__dc1aae50_4_k_cu_4e71844d_347446ignoreE:
	.zero		1
	.type		_ZN40_INTERNAL_dc1aae50_4_k_cu_4e71844d_347444cute7productE,@object
	.size		_ZN40_INTERNAL_dc1aae50_4_k_cu_4e71844d_347444cute7productE,(_ZN40_INTERNAL_dc1aae50_4_k_cu_4e71844d_347444cuda3std3__45__cpo3endE - _ZN40_INTERNAL_dc1aae50_4_k_cu_4e71844d_347444cute7productE)
_ZN40_INTERNAL_dc1aae50_4_k_cu_4e71844d_347444cute7productE:
	.zero		1
	.type		_ZN40_INTERNAL_dc1aae50_4_k_cu_4e71844d_347444cuda3std3__45__cpo3endE,@object
	.size		_ZN40_INTERNAL_dc1aae50_4_k_cu_4e71844d_347444cuda3std3__45__cpo3endE,(_ZN40_INTERNAL_dc1aae50_4_k_cu_4e71844d_347444cuda3std3__419piecewise_constructE - _ZN40_INTERNAL_dc1aae50_4_k_cu_4e71844d_347444cuda3std3__45__cpo3endE)
_ZN40_INTERNAL_dc1aae50_4_k_cu_4e71844d_347444cuda3std3__45__cpo3endE:
	.zero		1
	.type		_ZN40_INTERNAL_dc1aae50_4_k_cu_4e71844d_347444cuda3std3__419piecewise_constructE,@object
	.size		_ZN40_INTERNAL_dc1aae50_4_k_cu_4e71844d_347444cuda3std3__419piecewise_constructE,(_ZN40_INTERNAL_dc1aae50_4_k_cu_4e71844d_347444cuda3std3__45__cpo4cendE - _ZN40_INTERNAL_dc1aae50_4_k_cu_4e71844d_347444cuda3std3__419piecewise_constructE)
_ZN40_INTERNAL_dc1aae50_4_k_cu_4e71844d_347444cuda3std3__419piecewise_constructE:
	.zero		1
	.type		_ZN40_INTERNAL_dc1aae50_4_k_cu_4e71844d_347444cuda3std3__45__cpo4cendE,@object
	.size		_ZN40_INTERNAL_dc1aae50_4_k_cu_4e71844d_347444cuda3std3__45__cpo4cendE,(_ZN40_INTERNAL_dc1aae50_4_k_cu_4e71844d_347444cuda3std6ranges3__45__cpo4swapE - _ZN40_INTERNAL_dc1aae50_4_k_cu_4e71844d_347444cuda3std3__45__cpo4cendE)
_ZN40_INTERNAL_dc1aae50_4_k_cu_4e71844d_347444cuda3std3__45__cpo4cendE:
	.zero		1
	.type		_ZN40_INTERNAL_dc1aae50_4_k_cu_4e71844d_347444cuda3std6ranges3__45__cpo4swapE,@object
	.size		_ZN40_INTERNAL_dc1aae50_4_k_cu_4e71844d_347444cuda3std6ranges3__45__cpo4swapE,(.L_11 - _ZN40_INTERNAL_dc1aae50_4_k_cu_4e71844d_347444cuda3std6ranges3__45__cpo4swapE)
_ZN40_INTERNAL_dc1aae50_4_k_cu_4e71844d_347444cuda3std6ranges3__45__cpo4swapE:
	.zero		1
.L_11:


//--------------------- .nv.constant0._ZN7cutlass13device_kernelINS_4gemm6kernel13GemmUniversalIN4cute5tupleIJiiiiEEENS1_10collective13CollectiveMmaINS1_35MainloopSm100TmaUmmaWarpSpecializedILi22ELi2ELi2ENS5_IJNS4_1CILi2EEESB_NSA_ILi1EEEEEEEENS5_IJNSA_ILi256EEESF_NSA_ILi32EEEEEENS_12float_e5m2_tENS5_IJlSC_lEEESI_SJ_NS4_8TiledMMAINS4_8MMA_AtomIJNS4_10MMA_TraitsINS4_25SM100_MMA_F8F6F4_2x1SM_SSEJSI_SI_fSF_SF_NS4_17integral_constantINS4_4UMMA5MajorELSQ_0EEESR_NSO_INSP_7ScaleInELSS_0EEEST_EEEEEENS4_6LayoutINS5_IJSC_SC_SC_EEENS5_IJNSA_ILi0EEESY_SY_EEEEENS5_IJNS4_10UnderscoreES11_S11_EEEEENS4_28SM100_TMA_2SM_LOAD_MULTICASTENS4_14ComposedLayoutINS4_7SwizzleILi1ELi4ELi3EEENS4_18smem_ptr_flag_bitsILi8EEENSW_INS5_IJNSA_ILi8EEESG_EEENS5_IJSG_SC_EEEEEEEvNS4_8identityENS4_18SM100_TMA_2SM_LOADES1E_vS1F_EENS_8epilogue10collective18CollectiveEpilogueINS1I_23Sm100TmaWarpSpecializedILi4ELi2ELi64ELb0ELb0EEEJNS5_IJNSA_ILi128EEESF_SG_EEENS5_IJNSW_IS1N_SC_EENSW_INSA_ILi64EEESC_EEEEESI_SJ_SI_SJ_NS1I_6fusion15FusionCallbacksIS1M_NS1T_17LinearCombinationISI_fSI_fLNS_15FloatRoundStyleE2EEES1O_S1S_JEEENS4_5SM1004TMEM4LOAD26SM100_TMEM_LOAD_32dp32b64xENS4_13SM90_TMA_LOADENS15_INS16_ILi2ELi4ELi3EEES19_NSW_INS5_IJS1A_S1Q_EEENS5_IJS1Q_SC_EEEEEEENS4_39AutoVectorizingCopyWithAssumedAlignmentILi128EEENS4_14SM90_TMA_STOREES28_S2A_S2A_EEEvvEEEEvNT_6ParamsE --------------------------
	.section	.nv.constant0._ZN7cutlass13device_kernelINS_4gemm6kernel13GemmUniversalIN4cute5tupleIJiiiiEEENS1_10collective13CollectiveMmaINS1_35MainloopSm100TmaUmmaWarpSpecializedILi22ELi2ELi2ENS5_IJNS4_1CILi2EEESB_NSA_ILi1EEEEEEEENS5_IJNSA_ILi256EEESF_NSA_ILi32EEEEEENS_12float_e5m2_tENS5_IJlSC_lEEESI_SJ_NS4_8TiledMMAINS4_8MMA_AtomIJNS4_10MMA_TraitsINS4_25SM100_MMA_F8F6F4_2x1SM_SSEJSI_SI_fSF_SF_NS4_17integral_constantINS4_4UMMA5MajorELSQ_0EEESR_NSO_INSP_7ScaleInELSS_0EEEST_EEEEEENS4_6LayoutINS5_IJSC_SC_SC_EEENS5_IJNSA_ILi0EEESY_SY_EEEEENS5_IJNS4_10UnderscoreES11_S11_EEEEENS4_28SM100_TMA_2SM_LOAD_MULTICASTENS4_14ComposedLayoutINS4_7SwizzleILi1ELi4ELi3EEENS4_18smem_ptr_flag_bitsILi8EEENSW_INS5_IJNSA_ILi8EEESG_EEENS5_IJSG_SC_EEEEEEEvNS4_8identityENS4_18SM100_TMA_2SM_LOADES1E_vS1F_EENS_8epilogue10collective18CollectiveEpilogueINS1I_23Sm100TmaWarpSpecializedILi4ELi2ELi64ELb0ELb0EEEJNS5_IJNSA_ILi128EEESF_SG_EEENS5_IJNSW_IS1N_SC_EENSW_INSA_ILi64EEESC_EEEEESI_SJ_SI_SJ_NS1I_6fusion15FusionCallbacksIS1M_NS1T_17LinearCombinationISI_fSI_fLNS_15FloatRoundStyleE2EEES1O_S1S_JEEENS4_5SM1004TMEM4LOAD26SM100_TMEM_LOAD_32dp32b64xENS4_13SM90_TMA_LOADENS15_INS16_ILi2ELi4ELi3EEES19_NSW_INS5_IJS1A_S1Q_EEENS5_IJS1Q_SC_EEEEEEENS4_39AutoVectorizingCopyWithAssumedAlignmentILi128EEENS4_14SM90_TMA_STOREES28_S2A_S2A_EEEvvEEEEvNT_6ParamsE,"a",@progbits
	.sectionflags	@""
	.align	4
.nv.constant0._ZN7cutlass13device_kernelINS_4gemm6kernel13GemmUniversalIN4cute5tupleIJiiiiEEENS1_10collective13CollectiveMmaINS1_35MainloopSm100TmaUmmaWarpSpecializedILi22ELi2ELi2ENS5_IJNS4_1CILi2EEESB_NSA_ILi1EEEEEEEENS5_IJNSA_ILi256EEESF_NSA_ILi32EEEEEENS_12float_e5m2_tENS5_IJlSC_lEEESI_SJ_NS4_8TiledMMAINS4_8MMA_AtomIJNS4_10MMA_TraitsINS4_25SM100_MMA_F8F6F4_2x1SM_SSEJSI_SI_fSF_SF_NS4_17integral_constantINS4_4UMMA5MajorELSQ_0EEESR_NSO_INSP_7ScaleInELSS_0EEEST_EEEEEENS4_6LayoutINS5_IJSC_SC_SC_EEENS5_IJNSA_ILi0EEESY_SY_EEEEENS5_IJNS4_10UnderscoreES11_S11_EEEEENS4_28SM100_TMA_2SM_LOAD_MULTICASTENS4_14ComposedLayoutINS4_7SwizzleILi1ELi4ELi3EEENS4_18smem_ptr_flag_bitsILi8EEENSW_INS5_IJNSA_ILi8EEESG_EEENS5_IJSG_SC_EEEEEEEvNS4_8identityENS4_18SM100_TMA_2SM_LOADES1E_vS1F_EENS_8epilogue10collective18CollectiveEpilogueINS1I_23Sm100TmaWarpSpecializedILi4ELi2ELi64ELb0ELb0EEEJNS5_IJNSA_ILi128EEESF_SG_EEENS5_IJNSW_IS1N_SC_EENSW_INSA_ILi64EEESC_EEEEESI_SJ_SI_SJ_NS1I_6fusion15FusionCallbacksIS1M_NS1T_17LinearCombinationISI_fSI_fLNS_15FloatRoundStyleE2EEES1O_S1S_JEEENS4_5SM1004TMEM4LOAD26SM100_TMEM_LOAD_32dp32b64xENS4_13SM90_TMA_LOADENS15_INS16_ILi2ELi4ELi3EEES19_NSW_INS5_IJS1A_S1Q_EEENS5_IJS1Q_SC_EEEEEEENS4_39AutoVectorizingCopyWithAssumedAlignmentILi128EEENS4_14SM90_TMA_STOREES28_S2A_S2A_EEEvvEEEEvNT_6ParamsE:
	.zero		2944


//--------------------- SYMBOLS --------------------------

	.type		.nv.reservedSmem.offset0,@object
	.size		.nv.reservedSmem.offset0,0x4
	.type		.nv.reservedSmem.cap,@object
	.size		.nv.reservedSmem.cap,0x4
	.type		__assertfail,@function
